def matmul_kernel(
    a_ptr,
    b_ptr,
    c_ptr,
    M,
    N,
    K,
    stride_am,
    stride_ak,
    stride_bk,
    stride_bn,
    stride_cm,
    stride_cn,
    BLOCK_M: tl.constexpr,
    BLOCK_N: tl.constexpr,
    BLOCK_K: tl.constexpr,
    GROUP_M: tl.constexpr,
):
    pid = tl.program_id(axis=0)
    num_pid_m = tl.cdiv(M, BLOCK_M)
    num_pid_n = tl.cdiv(N, BLOCK_N)
    num_pid_in_group = GROUP_M * num_pid_n
    group_id = pid // num_pid_in_group
    first_pid_m = group_id * GROUP_M
    group_size_m = min(num_pid_m - first_pid_m, GROUP_M)
    pid_m = first_pid_m + ((pid % num_pid_in_group) % group_size_m)
    pid_n = (pid % num_pid_in_group) // group_size_m

    offs_am = (pid_m * BLOCK_M + tl.arange(0, BLOCK_M)) % M
    offs_bn = (pid_n * BLOCK_N + tl.arange(0, BLOCK_N)) % N
    offs_k = tl.arange(0, BLOCK_K)
    a_ptrs = a_ptr + offs_am[:, None] * stride_am + offs_k[None, :] * stride_ak
    b_ptrs = b_ptr + offs_k[:, None] * stride_bk + offs_bn[None, :] * stride_bn

    acc = tl.zeros((BLOCK_M, BLOCK_N), dtype=tl.float32)
    for kk in range(0, tl.cdiv(K, BLOCK_K)):
        a = tl.load(a_ptrs, mask=offs_k[None, :] < K - kk * BLOCK_K, other=0.0)
        b = tl.load(b_ptrs, mask=offs_k[:, None] < K - kk * BLOCK_K, other=0.0)
        acc = tl.dot(a, b, acc)
        a_ptrs += BLOCK_K * stride_ak
        b_ptrs += BLOCK_K * stride_bk

    c = acc.to(c_ptr.dtype.element_ty)
    offs_cm = pid_m * BLOCK_M + tl.arange(0, BLOCK_M)
    offs_cn = pid_n * BLOCK_N + tl.arange(0, BLOCK_N)
    c_ptrs = c_ptr + offs_cm[:, None] * stride_cm + offs_cn[None, :] * stride_cn
    mask = (offs_cm[:, None] < M) & (offs_cn[None, :] < N)
    tl.store(c_ptrs, c, mask=mask)

# config = {"BLOCK_K": 64, "BLOCK_M": 32, "BLOCK_N": 512, "GROUP_M": 8, "arch": "sm_100", "dtype": "bf16", "num_ctas": 1, "num_stages": 2, "num_warps": 2}
# arch = sm_100


// ===== COMPILED SASS (sm_100a) =====

	.target	sm_100a

	.elftype	@"ET_EXEC"


//--------------------- .note.nv.tkinfo           --------------------------
	.section	.note.nv.tkinfo,"",@"SHT_NOTE"
	.sectionflags	@"SHF_NOTE_NV_TKINFO"
	.tkinfo
        /*0018*/ 	.word	0x00000081
        /*0030*/ 	.string	""
        /*0030*/ 	.string	"ptxas-blackwell"
        /*0030*/ 	.string	"Cuda compilation tools, release 12.9, V12.9.86"
        /*0030*/ 	.string	"Build cuda_12.9.r12.9/compiler.36037853_0"
        /*0030*/ 	.string	"-v  -suppress-debug-info  -lineinfo  -arch sm_100a "



//--------------------- .note.nv.cuver            --------------------------
	.section	.note.nv.cuver,"",@"SHT_NOTE"
	.sectionflags	@"SHF_NOTE_NV_CUVER"
        /*0018*/ 	.short	0x0001
        /*001a*/ 	.short	0x0064
        /*001c*/ 	.short	0x0001
        /*001e*/ 	.short	0x0000
        /*0020*/ 	.short	0x0001
        /*0022*/ 	.short	0x0000


//--------------------- .nv.info                  --------------------------
	.section	.nv.info,"",@"SHT_CUDA_INFO"
	.align	4


	//----- nvinfo : EIATTR_REGCOUNT
	.align		4
        /*0000*/ 	.byte	0x04, 0x2f
        /*0002*/ 	.short	(.L_1 - .L_0)
	.align		4
.L_0:
        /*0004*/ 	.word	index@(matmul_kernel)
        /*0008*/ 	.word	0x00000020


	//----- nvinfo : EIATTR_FRAME_SIZE
	.align		4
.L_1:
        /*000c*/ 	.byte	0x04, 0x11
        /*000e*/ 	.short	(.L_3 - .L_2)
	.align		4
.L_2:
        /*0010*/ 	.word	index@(matmul_kernel)
        /*0014*/ 	.word	0x000037e0


	//----- nvinfo : EIATTR_MIN_STACK_SIZE
	.align		4
.L_3:
        /*0018*/ 	.byte	0x04, 0x12
        /*001a*/ 	.short	(.L_5 - .L_4)
	.align		4
.L_4:
        /*001c*/ 	.word	index@(matmul_kernel)
        /*0020*/ 	.word	0x000037e0
.L_5:


//--------------------- .nv.info.matmul_kernel    --------------------------
	.section	.nv.info.matmul_kernel,"",@"SHT_CUDA_INFO"
	.sectionflags	@""
	.align	4


	//----- nvinfo : EIATTR_CUDA_API_VERSION
	.align		4
        /*0000*/ 	.byte	0x04, 0x37
        /*0002*/ 	.short	(.L_7 - .L_6)
.L_6:
        /*0004*/ 	.word	0x00000081


	//----- nvinfo : EIATTR_KPARAM_INFO
	.align		4
.L_7:
        /*0008*/ 	.byte	0x04, 0x17
        /*000a*/ 	.short	(.L_9 - .L_8)
.L_8:
        /*000c*/ 	.word	0x00000000
        /*0010*/ 	.short	0x000d
        /*0012*/ 	.short	0x0048
        /*0014*/ 	.byte	0x00, 0xf4, 0x21, 0x00


	//----- nvinfo : EIATTR_KPARAM_INFO
	.align		4
.L_9:
        /*0018*/ 	.byte	0x04, 0x17
        /*001a*/ 	.short	(.L_11 - .L_10)
.L_10:
        /*001c*/ 	.word	0x00000000
        /*0020*/ 	.short	0x000c
        /*0022*/ 	.short	0x0040
        /*0024*/ 	.byte	0x00, 0xf4, 0x21, 0x00


	//----- nvinfo : EIATTR_KPARAM_INFO
	.align		4
.L_11:
        /*0028*/ 	.byte	0x04, 0x17
        /*002a*/ 	.short	(.L_13 - .L_12)
.L_12:
        /*002c*/ 	.word	0x00000000
        /*0030*/ 	.short	0x000b
        /*0032*/ 	.short	0x0038
        /*0034*/ 	.byte	0x00, 0xf0, 0x11, 0x00


	//----- nvinfo : EIATTR_KPARAM_INFO
	.align		4
.L_13:
        /*0038*/ 	.byte	0x04, 0x17
        /*003a*/ 	.short	(.L_15 - .L_14)
.L_14:
        /*003c*/ 	.word	0x00000000
        /*0040*/ 	.short	0x000a
        /*0042*/ 	.short	0x0034
        /*0044*/ 	.byte	0x00, 0xf0, 0x11, 0x00


	//----- nvinfo : EIATTR_KPARAM_INFO
	.align		4
.L_15:
        /*0048*/ 	.byte	0x04, 0x17
        /*004a*/ 	.short	(.L_17 - .L_16)
.L_16:
        /*004c*/ 	.word	0x00000000
        /*0050*/ 	.short	0x0009
        /*0052*/ 	.short	0x0030
        /*0054*/ 	.byte	0x00, 0xf0, 0x11, 0x00


	//----- nvinfo : EIATTR_KPARAM_INFO
	.align		4
.L_17:
        /*0058*/ 	.byte	0x04, 0x17
        /*005a*/ 	.short	(.L_19 - .L_18)
.L_18:
        /*005c*/ 	.word	0x00000000
        /*0060*/ 	.short	0x0008
        /*0062*/ 	.short	0x002c
        /*0064*/ 	.byte	0x00, 0xf0, 0x11, 0x00


	//----- nvinfo : EIATTR_KPARAM_INFO
	.align		4
.L_19:
        /*0068*/ 	.byte	0x04, 0x17
        /*006a*/ 	.short	(.L_21 - .L_20)
.L_20:
        /*006c*/ 	.word	0x00000000
        /*0070*/ 	.short	0x0007
        /*0072*/ 	.short	0x0028
        /*0074*/ 	.byte	0x00, 0xf0, 0x11, 0x00


	//----- nvinfo : EIATTR_KPARAM_INFO
	.align		4
.L_21:
        /*0078*/ 	.byte	0x04, 0x17
        /*007a*/ 	.short	(.L_23 - .L_22)
.L_22:
        /*007c*/ 	.word	0x00000000
        /*0080*/ 	.short	0x0006
        /*0082*/ 	.short	0x0024
        /*0084*/ 	.byte	0x00, 0xf0, 0x11, 0x00


	//----- nvinfo : EIATTR_KPARAM_INFO
	.align		4
.L_23:
        /*0088*/ 	.byte	0x04, 0x17
        /*008a*/ 	.short	(.L_25 - .L_24)
.L_24:
        /*008c*/ 	.word	0x00000000
        /*0090*/ 	.short	0x0005
        /*0092*/ 	.short	0x0020
        /*0094*/ 	.byte	0x00, 0xf0, 0x11, 0x00


	//----- nvinfo : EIATTR_KPARAM_INFO
	.align		4
.L_25:
        /*0098*/ 	.byte	0x04, 0x17
        /*009a*/ 	.short	(.L_27 - .L_26)
.L_26:
        /*009c*/ 	.word	0x00000000
        /*00a0*/ 	.short	0x0004
        /*00a2*/ 	.short	0x001c
        /*00a4*/ 	.byte	0x00, 0xf0, 0x11, 0x00


	//----- nvinfo : EIATTR_KPARAM_INFO
	.align		4
.L_27:
        /*00a8*/ 	.byte	0x04, 0x17
        /*00aa*/ 	.short	(.L_29 - .L_28)
.L_28:
        /*00ac*/ 	.word	0x00000000
        /*00b0*/ 	.short	0x0003
        /*00b2*/ 	.short	0x0018
        /*00b4*/ 	.byte	0x00, 0xf0, 0x11, 0x00


	//----- nvinfo : EIATTR_KPARAM_INFO
	.align		4
.L_29:
        /*00b8*/ 	.byte	0x04, 0x17
        /*00ba*/ 	.short	(.L_31 - .L_30)
.L_30:
        /*00bc*/ 	.word	0x00000000
        /*00c0*/ 	.short	0x0002
        /*00c2*/ 	.short	0x0010
        /*00c4*/ 	.byte	0x00, 0xf4, 0x21, 0x00


	//----- nvinfo : EIATTR_KPARAM_INFO
	.align		4
.L_31:
        /*00c8*/ 	.byte	0x04, 0x17
        /*00ca*/ 	.short	(.L_33 - .L_32)
.L_32:
        /*00cc*/ 	.word	0x00000000
        /*00d0*/ 	.short	0x0001
        /*00d2*/ 	.short	0x0008
        /*00d4*/ 	.byte	0x00, 0xf4, 0x21, 0x00


	//----- nvinfo : EIATTR_KPARAM_INFO
	.align		4
.L_33:
        /*00d8*/ 	.byte	0x04, 0x17
        /*00da*/ 	.short	(.L_35 - .L_34)
.L_34:
        /*00dc*/ 	.word	0x00000000
        /*00e0*/ 	.short	0x0000
        /*00e2*/ 	.short	0x0000
        /*00e4*/ 	.byte	0x00, 0xf4, 0x21, 0x00


	//----- nvinfo : EIATTR_SPARSE_MMA_MASK
	.align		4
.L_35:
        /*00e8*/ 	.byte	0x03, 0x50
        /*00ea*/ 	.short	0x0000


	//----- nvinfo : EIATTR_MAXREG_COUNT
	.align		4
        /*00ec*/ 	.byte	0x03, 0x1b
        /*00ee*/ 	.short	0x00ff


	//----- nvinfo : EIATTR_NUM_BARRIERS
	.align		4
        /*00f0*/ 	.byte	0x02, 0x4c
        /*00f2*/ 	.byte	0x01
	.zero		1


	//----- nvinfo : EIATTR_ANNOTATIONS
	.align		4
        /*00f4*/ 	.byte	0x04, 0x55
        /*00f6*/ 	.short	(.L_37 - .L_36)


	//   ....[0]....
.L_36:
        /*00f8*/ 	.word	0x00000001
        /*00fc*/ 	.byte	0xa0, 0x06, 0x00, 0x00, 0x01, 0x00, 0x00, 0x00, 0xb0, 0x07, 0x00, 0x00, 0x01, 0x00, 0x00, 0x00
        /* <DEDUP_REMOVED lines=3073> */
        /*c11c*/ 	.byte	0xf0, 0xe5, 0x03, 0x00, 0x01, 0x00, 0x00, 0x00, 0x50, 0xe6, 0x03, 0x00


	//----- nvinfo : EIATTR_VRC_CTA_INIT_COUNT
	.align		4
.L_37:
        /*c128*/ 	.byte	0x02, 0x4a
	.zero		1
	.zero		1


	//----- nvinfo : EIATTR_EXIT_INSTR_OFFSETS
	.align		4
        /*c12c*/ 	.byte	0x04, 0x1c
        /*c12e*/ 	.short	(.L_39 - .L_38)


	//   ....[0]....
.L_38:
        /*c130*/ 	.word	0x00077aa0


	//   ....[1]....
        /*c134*/ 	.word	0x00077ad0


	//----- nvinfo : EIATTR_REQNTID
	.align		4
.L_39:
        /*c138*/ 	.byte	0x04, 0x10
        /*c13a*/ 	.short	(.L_41 - .L_40)
.L_40:
        /*c13c*/ 	.word	0x00000040
        /*c140*/ 	.word	0x00000001
        /*c144*/ 	.word	0x00000001


	//----- nvinfo : EIATTR_CBANK_PARAM_SIZE
	.align		4
.L_41:
        /*c148*/ 	.byte	0x03, 0x19
        /*c14a*/ 	.short	0x0050


	//----- nvinfo : EIATTR_PARAM_CBANK
	.align		4
        /*c14c*/ 	.byte	0x04, 0x0a
        /*c14e*/ 	.short	(.L_43 - .L_42)
	.align		4
.L_42:
        /*c150*/ 	.word	index@(.nv.constant0.matmul_kernel)
        /*c154*/ 	.short	0x0380
        /*c156*/ 	.short	0x0050


	//----- nvinfo : EIATTR_SW_WAR
	.align		4
.L_43:
        /*c158*/ 	.byte	0x04, 0x36
        /*c15a*/ 	.short	(.L_45 - .L_44)
.L_44:
        /*c15c*/ 	.word	0x00000008
.L_45:


//--------------------- .nv.compat                --------------------------
	.section	.nv.compat,"",@"SHT_CUDA_COMPAT_INFO"
	.align	4
        /*0000*/ 	.byte	0x02, 0x02, 0x01, 0x00, 0x02, 0x05, 0x05, 0x00, 0x02, 0x03, 0x00, 0x00, 0x02, 0x06, 0x01, 0x00


//--------------------- .nv.callgraph             --------------------------
	.section	.nv.callgraph,"",@"SHT_CUDA_CALLGRAPH"
	.align	4
	.sectionentsize	8
	.align		4
        /*0000*/ 	.word	0x00000000
	.align		4
        /*0004*/ 	.word	0xffffffff
	.align		4
        /*0008*/ 	.word	0x00000000
	.align		4
        /*000c*/ 	.word	0xfffffffe
	.align		4
        /*0010*/ 	.word	0x00000000
	.align		4
        /*0014*/ 	.word	0xfffffffd
	.align		4
        /*0018*/ 	.word	0x00000000
	.align		4
        /*001c*/ 	.word	0xfffffffc


//--------------------- .text.matmul_kernel       --------------------------
	.section	.text.matmul_kernel,"ax",@progbits
	.align	128
        .global         matmul_kernel
        .type           matmul_kernel,@function
        .size           matmul_kernel,(.L_x_4 - matmul_kernel)
        .other          matmul_kernel,@"STO_CUDA_ENTRY STV_DEFAULT"
matmul_kernel:
.text.matmul_kernel:
[----:B------:R-:W0:Y:S08]  /*0000*/  LDC R1, c[0x0][0x37c] ;  /* 0x0000df00ff017b82 */ /* 0x000e300000000800 */
[----:B------:R-:W1:Y:S01]  /*0010*/  LDC.64 R6, c[0x0][0x398] ;  /* 0x0000e600ff067b82 */ /* 0x000e620000000a00 */
[----:B------:R-:W2:Y:S01]  /*0020*/  S2R R14, SR_TID.X ;  /* 0x00000000000e7919 */ /* 0x000ea20000002100 */
[----:B------:R-:W3:Y:S01]  /*0030*/  LDCU UR4, c[0x0][0x3a0] ;  /* 0x00007400ff0477ac */ /* 0x000ee20008000800 */
[----:B0-----:R-:W-:Y:S01]  /*0040*/  VIADD R1, R1, 0xffffc820 ;  /* 0xffffc82001017836 */ /* 0x001fe20000000000 */
[----:B------:R-:W-:Y:S01]  /*0050*/  UMOV UR5, 0x400 ;  /* 0x0000040000057882 */ /* 0x000fe20000000000 */
[----:B------:R-:W0:Y:S03]  /*0060*/  LDCU.64 UR10, c[0x0][0x358] ;  /* 0x00006b00ff0a77ac */ /* 0x000e260008000a00 */
[----:B------:R-:W4:Y:S01]  /*0070*/  S2UR UR6, SR_CgaCtaId ;  /* 0x00000000000679c3 */ /* 0x000f220000008800 */
[----:B---3--:R-:W-:Y:S01]  /*0080*/  UIADD3 UR4, UPT, UPT, UR4, 0x3f, URZ ;  /* 0x0000003f04047890 */ /* 0x008fe2000fffe0ff */
[----:B-1----:R-:W-:-:S03]  /*0090*/  VIADD R0, R7, 0x1ff ;  /* 0x000001ff07007836 */ /* 0x002fc60000000000 */
[----:B------:R-:W-:Y:S02]  /*00a0*/  UISETP.GT.AND UP0, UPT, UR4, 0x3f, UPT ;  /* 0x0000003f0400788c */ /* 0x000fe4000bf04270 */
[----:B------:R-:W-:Y:S01]  /*00b0*/  SHF.R.S32.HI R3, RZ, 0x1f, R0 ;  /* 0x0000001fff037819 */ /* 0x000fe20000011400 */
[----:B----4-:R-:W-:-:S03]  /*00c0*/  ULEA UR5, UR6, UR5, 0x18 ;  /* 0x0000000506057291 */ /* 0x010fc6000f8ec0ff */
[----:B------:R-:W-:-:S04]  /*00d0*/  LEA.HI R3, R3, R0, RZ, 0x9 ;  /* 0x0000000003037211 */ /* 0x000fc800078f48ff */
[----:B------:R-:W-:Y:S02]  /*00e0*/  SHF.R.S32.HI R0, RZ, 0x9, R3 ;  /* 0x00000009ff007819 */ /* 0x000fe40000011403 */
[----:B------:R-:W1:Y:S03]  /*00f0*/  S2R R3, SR_CTAID.X ;  /* 0x0000000000037919 */ /* 0x000e660000002500 */
[----:B------:R-:W-:-:S05]  /*0100*/  IMAD.SHL.U32 R0, R0, 0x8, RZ ;  /* 0x0000000800007824 */ /* 0x000fca00078e00ff */
[-C--:B------:R-:W-:Y:S02]  /*0110*/  IABS R9, R0.reuse ;  /* 0x0000000000097213 */ /* 0x080fe40000000000 */
[----:B------:R-:W-:Y:S02]  /*0120*/  IABS R12, R0 ;  /* 0x00000000000c7213 */ /* 0x000fe40000000000 */
[----:B------:R-:W3:Y:S08]  /*0130*/  I2F.RP R2, R9 ;  /* 0x0000000900027306 */ /* 0x000ef00000209400 */
[----:B---3--:R-:W3:Y:S01]  /*0140*/  MUFU.RCP R2, R2 ;  /* 0x0000000200027308 */ /* 0x008ee20000001000 */
[----:B-1----:R-:W-:Y:S01]  /*0150*/  IABS R10, R3 ;  /* 0x00000003000a7213 */ /* 0x002fe20000000000 */
[----:B---3--:R-:W-:-:S02]  /*0160*/  VIADD R4, R2, 0xffffffe ;  /* 0x0ffffffe02047836 */ /* 0x008fc40000000000 */
[----:B------:R-:W-:-:S04]  /*0170*/  IMAD.MOV R2, RZ, RZ, -R12 ;  /* 0x000000ffff027224 */ /* 0x000fc800078e0a0c */
[----:B------:R1:W3:Y:S02]  /*0180*/  F2I.FTZ.U32.TRUNC.NTZ R5, R4 ;  /* 0x0000000400057305 */ /* 0x0002e4000021f000 */
[----:B-1----:R-:W-:Y:S02]  /*0190*/  IMAD.MOV.U32 R4, RZ, RZ, RZ ;  /* 0x000000ffff047224 */ /* 0x002fe400078e00ff */
[----:B---3--:R-:W-:-:S04]  /*01a0*/  IMAD.MOV R8, RZ, RZ, -R5 ;  /* 0x000000ffff087224 */ /* 0x008fc800078e0a05 */
[----:B------:R-:W-:Y:S02]  /*01b0*/  IMAD R11, R8, R9, RZ ;  /* 0x00000009080b7224 */ /* 0x000fe400078e02ff */
[----:B------:R-:W-:Y:S02]  /*01c0*/  IMAD.MOV.U32 R8, RZ, RZ, R10 ;  /* 0x000000ffff087224 */ /* 0x000fe400078e000a */
[----:B------:R-:W-:-:S06]  /*01d0*/  IMAD.HI.U32 R5, R5, R11, R4 ;  /* 0x0000000b05057227 */ /* 0x000fcc00078e0004 */
[----:B------:R-:W-:-:S04]  /*01e0*/  IMAD.HI.U32 R5, R5, R8, RZ ;  /* 0x0000000805057227 */ /* 0x000fc800078e00ff */
[----:B------:R-:W-:-:S05]  /*01f0*/  IMAD R2, R5, R2, R8 ;  /* 0x0000000205027224 */ /* 0x000fca00078e0208 */
[----:B------:R-:W-:-:S13]  /*0200*/  ISETP.GT.U32.AND P1, PT, R9, R2, PT ;  /* 0x000000020900720c */ /* 0x000fda0003f24070 */
[----:B------:R-:W-:Y:S02]  /*0210*/  @!P1 IMAD.IADD R2, R2, 0x1, -R9 ;  /* 0x0000000102029824 */ /* 0x000fe400078e0a09 */
[----:B------:R-:W-:Y:S01]  /*0220*/  @!P1 VIADD R5, R5, 0x1 ;  /* 0x0000000105059836 */ /* 0x000fe20000000000 */
[----:B------:R-:W-:Y:S02]  /*0230*/  ISETP.NE.AND P1, PT, R0, RZ, PT ;  /* 0x000000ff0000720c */ /* 0x000fe40003f25270 */
[----:B------:R-:W-:Y:S02]  /*0240*/  ISETP.GE.U32.AND P0, PT, R2, R9, PT ;  /* 0x000000090200720c */ /* 0x000fe40003f06070 */
[----:B------:R-:W-:-:S04]  /*0250*/  LOP3.LUT R2, R3, R0, RZ, 0x3c, !PT ;  /* 0x0000000003027212 */ /* 0x000fc800078e3cff */
[----:B------:R-:W-:Y:S01]  /*0260*/  ISETP.GE.AND P2, PT, R2, RZ, PT ;  /* 0x000000ff0200720c */ /* 0x000fe20003f46270 */
[----:B------:R-:W-:-:S06]  /*0270*/  VIADD R2, R6, 0x1f ;  /* 0x0000001f06027836 */ /* 0x000fcc0000000000 */
[----:B------:R-:W-:-:S04]  /*0280*/  @P0 VIADD R5, R5, 0x1 ;  /* 0x0000000105050836 */ /* 0x000fc80000000000 */
[----:B------:R-:W-:Y:S01]  /*0290*/  IMAD.MOV.U32 R4, RZ, RZ, R5 ;  /* 0x000000ffff047224 */ /* 0x000fe200078e0005 */
[----:B------:R-:W-:-:S03]  /*02a0*/  SHF.R.S32.HI R5, RZ, 0x1f, R2 ;  /* 0x0000001fff057819 */ /* 0x000fc60000011402 */
[----:B------:R-:W-:Y:S01]  /*02b0*/  @!P2 IMAD.MOV R4, RZ, RZ, -R4 ;  /* 0x000000ffff04a224 */ /* 0x000fe200078e0a04 */
[----:B------:R-:W-:Y:S02]  /*02c0*/  @!P1 LOP3.LUT R4, RZ, R0, RZ, 0x33, !PT ;  /* 0x00000000ff049212 */ /* 0x000fe400078e33ff */
[----:B------:R-:W-:-:S03]  /*02d0*/  LEA.HI R5, R5, R2, RZ, 0x5 ;  /* 0x0000000205057211 */ /* 0x000fc600078f28ff */
[----:B------:R-:W-:Y:S02]  /*02e0*/  IMAD.SHL.U32 R2, R4, 0x8, RZ ;  /* 0x0000000804027824 */ /* 0x000fe400078e00ff */
[----:B------:R-:W-:-:S03]  /*02f0*/  IMAD.MOV R4, RZ, RZ, -R4 ;  /* 0x000000ffff047224 */ /* 0x000fc600078e0a04 */
[----:B------:R-:W-:Y:S01]  /*0300*/  LEA.HI.SX32 R5, R5, -R2, 0x1b ;  /* 0x8000000205057211 */ /* 0x000fe200078fdaff */
[----:B------:R-:W-:Y:S02]  /*0310*/  IMAD R13, R0, R4, R3 ;  /* 0x00000004000d7224 */ /* 0x000fe400078e0203 */
[----:B------:R-:W-:Y:S01]  /*0320*/  IMAD.MOV.U32 R4, RZ, RZ, RZ ;  /* 0x000000ffff047224 */ /* 0x000fe200078e00ff */
[----:B------:R-:W-:-:S04]  /*0330*/  VIMNMX R8, PT, PT, R5, 0x8, PT ;  /* 0x0000000805087848 */ /* 0x000fc80003fe0100 */
[-C--:B------:R-:W-:Y:S02]  /*0340*/  IABS R10, R8.reuse ;  /* 0x00000008000a7213 */ /* 0x080fe40000000000 */
[----:B------:R-:W-:Y:S02]  /*0350*/  IABS R0, R8 ;  /* 0x0000000800007213 */ /* 0x000fe40000000000 */
[----:B------:R-:W1:Y:S08]  /*0360*/  I2F.RP R9, R10 ;  /* 0x0000000a00097306 */ /* 0x000e700000209400 */
[----:B-1----:R-:W1:Y:S02]  /*0370*/  MUFU.RCP R9, R9 ;  /* 0x0000000900097308 */ /* 0x002e640000001000 */
[----:B-1----:R-:W-:-:S06]  /*0380*/  VIADD R5, R9, 0xffffffe ;  /* 0x0ffffffe09057836 */ /* 0x002fcc0000000000 */
[----:B------:R-:W1:Y:S02]  /*0390*/  F2I.FTZ.U32.TRUNC.NTZ R5, R5 ;  /* 0x0000000500057305 */ /* 0x000e64000021f000 */
[----:B-1----:R-:W-:-:S04]  /*03a0*/  IMAD.MOV R11, RZ, RZ, -R5 ;  /* 0x000000ffff0b7224 */ /* 0x002fc800078e0a05 */
[----:B------:R-:W-:Y:S01]  /*03b0*/  IMAD.MOV.U32 R3, RZ, RZ, R11 ;  /* 0x000000ffff037224 */ /* 0x000fe200078e000b */
[----:B------:R-:W-:-:S03]  /*03c0*/  IABS R11, R13 ;  /* 0x0000000d000b7213 */ /* 0x000fc60000000000 */
[----:B------:R-:W-:-:S04]  /*03d0*/  IMAD R3, R3, R10, RZ ;  /* 0x0000000a03037224 */ /* 0x000fc800078e02ff */
[----:B------:R-:W-:-:S04]  /*03e0*/  IMAD.HI.U32 R4, R5, R3, R4 ;  /* 0x0000000305047227 */ /* 0x000fc800078e0004 */
[----:B------:R-:W-:Y:S02]  /*03f0*/  IMAD.MOV R3, RZ, RZ, -R0 ;  /* 0x000000ffff037224 */ /* 0x000fe400078e0a00 */
[----:B------:R-:W-:Y:S01]  /*0400*/  IMAD.HI.U32 R0, R4, R11, RZ ;  /* 0x0000000b04007227 */ /* 0x000fe200078e00ff */
[----:B--2---:R-:W-:-:S03]  /*0410*/  SHF.R.U32.HI R4, RZ, 0x5, R14 ;  /* 0x00000005ff047819 */ /* 0x004fc6000001160e */
[----:B------:R-:W-:Y:S01]  /*0420*/  IMAD R3, R0, R3, R11 ;  /* 0x0000000300037224 */ /* 0x000fe200078e020b */
[----:B------:R-:W-:-:S04]  /*0430*/  SGXT.U32 R15, R4, 0x1 ;  /* 0x00000001040f781a */ /* 0x000fc80000000000 */
[----:B------:R-:W-:Y:S02]  /*0440*/  ISETP.GT.U32.AND P1, PT, R10, R3, PT ;  /* 0x000000030a00720c */ /* 0x000fe40003f24070 */
[C---:B------:R-:W-:Y:S02]  /*0450*/  LOP3.LUT R5, R15.reuse, 0x4, RZ, 0xfc, !PT ;  /* 0x000000040f057812 */ /* 0x040fe400078efcff */
[C---:B------:R-:W-:Y:S02]  /*0460*/  LOP3.LUT R4, R15.reuse, 0x6, RZ, 0xfc, !PT ;  /* 0x000000060f047812 */ /* 0x040fe400078efcff */
[C---:B------:R-:W-:Y:S02]  /*0470*/  LOP3.LUT R5, R15.reuse, 0xa, RZ, 0xfc, !PT ;  /* 0x0000000a0f057812 */ /* 0x040fe400078efcff */
[C---:B------:R-:W-:Y:S02]  /*0480*/  LOP3.LUT R4, R15.reuse, 0xc, RZ, 0xfc, !PT ;  /* 0x0000000c0f047812 */ /* 0x040fe400078efcff */
[----:B------:R-:W-:-:S02]  /*0490*/  LOP3.LUT R5, R15, 0x10, RZ, 0xfc, !PT ;  /* 0x000000100f057812 */ /* 0x000fc400078efcff */
[----:B------:R-:W-:Y:S01]  /*04a0*/  LOP3.LUT R4, R15, 0x12, RZ, 0xfc, !PT ;  /* 0x000000120f047812 */ /* 0x000fe200078efcff */
[----:B------:R-:W-:Y:S01]  /*04b0*/  @!P1 IMAD.IADD R3, R3, 0x1, -R10 ;  /* 0x0000000103039824 */ /* 0x000fe200078e0a0a */
[----:B------:R-:W-:Y:S01]  /*04c0*/  LOP3.LUT R5, R15, 0x16, RZ, 0xfc, !PT ;  /* 0x000000160f057812 */ /* 0x000fe200078efcff */
[----:B------:R-:W-:Y:S01]  /*04d0*/  @!P1 VIADD R0, R0, 0x1 ;  /* 0x0000000100009836 */ /* 0x000fe20000000000 */
[----:B------:R-:W-:Y:S02]  /*04e0*/  ISETP.NE.AND P1, PT, R8, RZ, PT ;  /* 0x000000ff0800720c */ /* 0x000fe40003f25270 */
[----:B------:R-:W-:Y:S02]  /*04f0*/  ISETP.GE.U32.AND P0, PT, R3, R10, PT ;  /* 0x0000000a0300720c */ /* 0x000fe40003f06070 */
[----:B------:R-:W-:Y:S02]  /*0500*/  LOP3.LUT R3, R13, R8, RZ, 0x3c, !PT ;  /* 0x000000080d037212 */ /* 0x000fe400078e3cff */
[----:B------:R-:W-:-:S02]  /*0510*/  LOP3.LUT R4, R15, 0x18, RZ, 0xfc, !PT ;  /* 0x000000180f047812 */ /* 0x000fc400078efcff */
[----:B------:R-:W-:Y:S02]  /*0520*/  ISETP.GE.AND P2, PT, R3, RZ, PT ;  /* 0x000000ff0300720c */ /* 0x000fe40003f46270 */
[C---:B------:R-:W-:Y:S02]  /*0530*/  LOP3.LUT R5, R15.reuse, 0x1c, RZ, 0xfc, !PT ;  /* 0x0000001c0f057812 */ /* 0x040fe400078efcff */
[C---:B------:R-:W-:Y:S02]  /*0540*/  LOP3.LUT R4, R15.reuse, 0x1e, RZ, 0xfc, !PT ;  /* 0x0000001e0f047812 */ /* 0x040fe400078efcff */
[C---:B------:R-:W-:Y:S01]  /*0550*/  LOP3.LUT R5, R15.reuse, 0x22, RZ, 0xfc, !PT ;  /* 0x000000220f057812 */ /* 0x040fe200078efcff */
[----:B------:R-:W-:Y:S01]  /*0560*/  @P0 VIADD R0, R0, 0x1 ;  /* 0x0000000100000836 */ /* 0x000fe20000000000 */
[C---:B------:R-:W-:Y:S02]  /*0570*/  LOP3.LUT R4, R15.reuse, 0x24, RZ, 0xfc, !PT ;  /* 0x000000240f047812 */ /* 0x040fe400078efcff */
[----:B------:R-:W-:-:S02]  /*0580*/  LOP3.LUT R5, R15, 0x28, RZ, 0xfc, !PT ;  /* 0x000000280f057812 */ /* 0x000fc400078efcff */
[C---:B------:R-:W-:Y:S01]  /*0590*/  LOP3.LUT R4, R15.reuse, 0x2a, RZ, 0xfc, !PT ;  /* 0x0000002a0f047812 */ /* 0x040fe200078efcff */
[----:B------:R-:W-:Y:S01]  /*05a0*/  @!P2 IMAD.MOV R0, RZ, RZ, -R0 ;  /* 0x000000ffff00a224 */ /* 0x000fe200078e0a00 */
[----:B------:R-:W-:Y:S02]  /*05b0*/  @!P1 LOP3.LUT R0, RZ, R8, RZ, 0x33, !PT ;  /* 0x00000008ff009212 */ /* 0x000fe400078e33ff */
[C---:B------:R-:W-:Y:S02]  /*05c0*/  LOP3.LUT R5, R15.reuse, 0x2e, RZ, 0xfc, !PT ;  /* 0x0000002e0f057812 */ /* 0x040fe400078efcff */
[C---:B------:R-:W-:Y:S01]  /*05d0*/  LOP3.LUT R4, R15.reuse, 0x30, RZ, 0xfc, !PT ;  /* 0x000000300f047812 */ /* 0x040fe200078efcff */
[----:B------:R-:W-:Y:S01]  /*05e0*/  IMAD.MOV R3, RZ, RZ, -R0 ;  /* 0x000000ffff037224 */ /* 0x000fe200078e0a00 */
[C---:B------:R-:W-:Y:S01]  /*05f0*/  LOP3.LUT R5, R15.reuse, 0x34, RZ, 0xfc, !PT ;  /* 0x000000340f057812 */ /* 0x040fe200078efcff */
[----:B------:R-:W-:Y:S01]  /*0600*/  IMAD.SHL.U32 R0, R0, 0x200, RZ ;  /* 0x0000020000007824 */ /* 0x000fe200078e00ff */
[C---:B------:R-:W-:Y:S01]  /*0610*/  LOP3.LUT R4, R15.reuse, 0x36, RZ, 0xfc, !PT ;  /* 0x000000360f047812 */ /* 0x040fe200078efcff */
[----:B------:R-:W-:Y:S01]  /*0620*/  IMAD R3, R8, R3, R13 ;  /* 0x0000000308037224 */ /* 0x000fe200078e020d */
[----:B------:R-:W-:-:S02]  /*0630*/  LOP3.LUT R5, R15, 0x3a, RZ, 0xfc, !PT ;  /* 0x0000003a0f057812 */ /* 0x000fc400078efcff */
[----:B------:R-:W-:Y:S01]  /*0640*/  LOP3.LUT R4, R15, 0x3c, RZ, 0xfc, !PT ;  /* 0x0000003c0f047812 */ /* 0x000fe200078efcff */
[----:B------:R-:W-:Y:S01]  /*0650*/  IMAD.IADD R3, R2, 0x1, R3 ;  /* 0x0000000102037824 */ /* 0x000fe200078e0203 */
[----:B------:R-:W-:-:S05]  /*0660*/  LOP3.LUT R2, R14, 0x1f, RZ, 0xc0, !PT ;  /* 0x0000001f0e027812 */ /* 0x000fca00078ec0ff */
[----:B------:R-:W-:Y:S01]  /*0670*/  IMAD R28, R3, 0x20, R2 ;  /* 0x00000020031c7824 */ /* 0x000fe200078e0202 */
[C---:B------:R-:W-:Y:S02]  /*0680*/  LOP3.LUT R3, R15.reuse, 0x2, RZ, 0xfc, !PT ;  /* 0x000000020f037812 */ /* 0x040fe400078efcff */
[C---:B------:R-:W-:Y:S02]  /*0690*/  LOP3.LUT R3, R15.reuse, 0x8, RZ, 0xfc, !PT ;  /* 0x000000080f037812 */ /* 0x040fe400078efcff */
[----:B------:R1:W-:Y:S01]  /*06a0*/  STL [R1+0x1ab0], R28 ;  /* 0x001ab01c01007387 */ /* 0x0003e20000100800 */
[C---:B------:R-:W-:Y:S02]  /*06b0*/  LOP3.LUT R3, R15.reuse, 0xe, RZ, 0xfc, !PT ;  /* 0x0000000e0f037812 */ /* 0x040fe400078efcff */
[C---:B------:R-:W-:Y:S02]  /*06c0*/  LOP3.LUT R3, R15.reuse, 0x14, RZ, 0xfc, !PT ;  /* 0x000000140f037812 */ /* 0x040fe400078efcff */
[----:B------:R-:W-:-:S02]  /*06d0*/  LOP3.LUT R3, R15, 0x1a, RZ, 0xfc, !PT ;  /* 0x0000001a0f037812 */ /* 0x000fc400078efcff */
[C---:B------:R-:W-:Y:S02]  /*06e0*/  LOP3.LUT R3, R15.reuse, 0x20, RZ, 0xfc, !PT ;  /* 0x000000200f037812 */ /* 0x040fe400078efcff */
[C---:B------:R-:W-:Y:S02]  /*06f0*/  LOP3.LUT R3, R15.reuse, 0x26, RZ, 0xfc, !PT ;  /* 0x000000260f037812 */ /* 0x040fe400078efcff */
[C---:B------:R-:W-:Y:S02]  /*0700*/  LOP3.LUT R3, R15.reuse, 0x2c, RZ, 0xfc, !PT ;  /* 0x0000002c0f037812 */ /* 0x040fe400078efcff */
[C---:B------:R-:W-:Y:S02]  /*0710*/  LOP3.LUT R3, R15.reuse, 0x32, RZ, 0xfc, !PT ;  /* 0x000000320f037812 */ /* 0x040fe400078efcff */
[----:B------:R-:W-:Y:S02]  /*0720*/  LOP3.LUT R3, R15, 0x38, RZ, 0xfc, !PT ;  /* 0x000000380f037812 */ /* 0x000fe400078efcff */
[----:B------:R-:W-:-:S02]  /*0730*/  LOP3.LUT R2, R14, 0x20, RZ, 0xc0, !PT ;  /* 0x000000200e027812 */ /* 0x000fc400078ec0ff */
[----:B------:R-:W-:Y:S01]  /*0740*/  LOP3.LUT R3, R15, 0x3e, RZ, 0xfc, !PT ;  /* 0x0000003e0f037812 */ /* 0x000fe200078efcff */
[----:B01----:R-:W-:Y:S06]  /*0750*/  BRA.U UP0, `(.L_x_0) ;  /* 0x0000000500e47547 */ /* 0x003fec000b800000 */
[----:B------:R-:W-:Y:S01]  /*0760*/  IMAD.SHL.U32 R3, R14, 0x8, RZ ;  /* 0x000000080e037824 */ /* 0x000fe200078e00ff */
[----:B------:R-:W-:Y:S01]  /*0770*/  CS2R R20, SRZ ;  /* 0x0000000000147805 */ /* 0x000fe2000001ff00 */
[----:B------:R-:W-:Y:S01]  /*0780*/  IMAD.SHL.U32 R2, R2, 0x20, RZ ;  /* 0x0000002002027824 */ /* 0x000fe200078e00ff */
[----:B------:R-:W-:Y:S02]  /*0790*/  CS2R R22, SRZ ;  /* 0x0000000000167805 */ /* 0x000fe4000001ff00 */
[----:B------:R-:W-:Y:S01]  /*07a0*/  CS2R R16, SRZ ;  /* 0x0000000000107805 */ /* 0x000fe2000001ff00 */
[----:B------:R0:W-:Y:S01]  /*07b0*/  STL [R1+0x1aac], R3 ;  /* 0x001aac0301007387 */ /* 0x0001e20000100800 */
[----:B------:R-:W-:Y:S02]  /*07c0*/  CS2R R18, SRZ ;  /* 0x0000000000127805 */ /* 0x000fe4000001ff00 */
[----:B------:R-:W-:Y:S02]  /*07d0*/  CS2R R12, SRZ ;  /* 0x00000000000c7805 */ /* 0x000fe4000001ff00 */
[----:B------:R-:W-:Y:S01]  /*07e0*/  CS2R R14, SRZ ;  /* 0x00000000000e7805 */ /* 0x000fe2000001ff00 */
[----:B------:R0:W-:Y:S01]  /*07f0*/  STL [R1+0x1aa8], R2 ;  /* 0x001aa80201007387 */ /* 0x0001e20000100800 */
[----:B------:R-:W-:-:S02]  /*0800*/  CS2R R8, SRZ ;  /* 0x0000000000087805 */ /* 0x000fc4000001ff00 */
[----:B------:R-:W-:Y:S02]  /*0810*/  CS2R R10, SRZ ;  /* 0x00000000000a7805 */ /* 0x000fe4000001ff00 */
[----:B------:R-:W-:Y:S01]  /*0820*/  CS2R R4, SRZ ;  /* 0x0000000000047805 */ /* 0x000fe2000001ff00 */
[----:B------:R0:W-:Y:S01]  /*0830*/  STL [R1], RZ ;  /* 0x000000ff01007387 */ /* 0x0001e20000100800 */
[----:B------:R-:W-:Y:S02]  /*0840*/  CS2R R6, SRZ ;  /* 0x0000000000067805 */ /* 0x000fe4000001ff00 */
[----:B------:R-:W-:Y:S02]  /*0850*/  CS2R R24, SRZ ;  /* 0x0000000000187805 */ /* 0x000fe4000001ff00 */
[----:B------:R-:W-:Y:S01]  /*0860*/  CS2R R26, SRZ ;  /* 0x00000000001a7805 */ /* 0x000fe2000001ff00 */
[----:B------:R0:W-:Y:S04]  /*0870*/  STL [R1+0x4], RZ ;  /* 0x000004ff01007387 */ /* 0x0001e80000100800 */
        /* <DEDUP_REMOVED lines=101> */
[----:B------:R0:W-:Y:S01]  /*0ed0*/  STL [R1+0x19c], RZ ;  /* 0x00019cff01007387 */ /* 0x0001e20000100800 */
[----:B------:R-:W-:Y:S05]  /*0ee0*/  BRA `(.L_x_1) ;  /* 0x000006b400e07947 */ /* 0x000fea0003800000 */
.L_x_0:
[----:B------:R-:W-:Y:S01]  /*0ef0*/  IABS R3, R7 ;  /* 0x0000000700037213 */ /* 0x000fe20000000000 */
[C---:B------:R-:W-:Y:S01]  /*0f00*/  VIADD R11, R0.reuse, 0x1fe ;  /* 0x000001fe000b7836 */ /* 0x040fe20000000000 */
[----:B------:R-:W0:Y:S01]  /*0f10*/  LDCU UR6, c[0x0][0x3a8] ;  /* 0x00007500ff0677ac */ /* 0x000e220008000800 */
[----:B------:R-:W-:Y:S01]  /*0f20*/  IMAD.MOV.U32 R4, RZ, RZ, RZ ;  /* 0x000000ffff047224 */ /* 0x000fe200078e00ff */
[----:B------:R-:W1:Y:S01]  /*0f30*/  I2F.RP R2, R3 ;  /* 0x0000000300027306 */ /* 0x000e620000209400 */
[C---:B------:R-:W-:Y:S01]  /*0f40*/  VIADD R10, R0.reuse, 0x1ff ;  /* 0x000001ff000a7836 */ /* 0x040fe20000000000 */
[----:B------:R-:W-:Y:S01]  /*0f50*/  ISETP.GE.AND P2, PT, R11, RZ, PT ;  /* 0x000000ff0b00720c */ /* 0x000fe20003f46270 */
[C---:B------:R-:W-:Y:S01]  /*0f60*/  VIADD R12, R0.reuse, 0x1fc ;  /* 0x000001fc000c7836 */ /* 0x040fe20000000000 */
[----:B------:R-:W2:Y:S01]  /*0f70*/  LDCU UR7, c[0x0][0x3ac] ;  /* 0x00007580ff0777ac */ /* 0x000ea20008000800 */
[----:B------:R-:W-:Y:S01]  /*0f80*/  VIADD R16, R0, 0x1f8 ;  /* 0x000001f800107836 */ /* 0x000fe20000000000 */
[----:B------:R-:W-:-:S02]  /*0f90*/  ISETP.GE.AND P0, PT, R10, RZ, PT ;  /* 0x000000ff0a00720c */ /* 0x000fc40003f06270 */
[----:B------:R-:W-:Y:S01]  /*0fa0*/  IABS R14, R12 ;  /* 0x0000000c000e7213 */ /* 0x000fe20000000000 */
[----:B------:R-:W3:Y:S01]  /*0fb0*/  LDCU.64 UR8, c[0x0][0x388] ;  /* 0x00007100ff0877ac */ /* 0x000ee20008000a00 */
[----:B------:R-:W4:Y:S01]  /*0fc0*/  LDCU UR12, c[0x0][0x3b0] ;  /* 0x00007600ff0c77ac */ /* 0x000f220008000800 */
[----:B-1----:R-:W1:Y:S01]  /*0fd0*/  MUFU.RCP R2, R2 ;  /* 0x0000000200027308 */ /* 0x002e620000001000 */
[----:B------:R-:W0:Y:S01]  /*0fe0*/  LDCU UR13, c[0x0][0x3a4] ;  /* 0x00007480ff0d77ac */ /* 0x000e220008000800 */
[----:B------:R-:W0:Y:S01]  /*0ff0*/  LDCU UR14, c[0x0][0x3a0] ;  /* 0x00007400ff0e77ac */ /* 0x000e220008000800 */
[----:B-1----:R-:W-:-:S05]  /*1000*/  VIADD R2, R2, 0xffffffe ;  /* 0x0ffffffe02027836 */ /* 0x002fca0000000000 */
[----:B------:R1:W0:Y:S02]  /*1010*/  F2I.FTZ.U32.TRUNC.NTZ R5, R2 ;  /* 0x0000000200057305 */ /* 0x000224000021f000 */
[----:B-1----:R-:W-:-:S05]  /*1020*/  VIADD R2, R0, 0x1fd ;  /* 0x000001fd00027836 */ /* 0x002fca0000000000 */
[----:B------:R-:W-:Y:S01]  /*1030*/  IABS R9, R2 ;  /* 0x0000000200097213 */ /* 0x000fe20000000000 */
[----:B0-----:R-:W-:Y:S01]  /*1040*/  IMAD.MOV R8, RZ, RZ, -R5 ;  /* 0x000000ffff087224 */ /* 0x001fe200078e0a05 */
[----:B------:R-:W-:-:S03]  /*1050*/  ISETP.GE.AND P1, PT, R2, RZ, PT ;  /* 0x000000ff0200720c */ /* 0x000fc60003f26270 */
[----:B------:R-:W-:-:S04]  /*1060*/  IMAD R8, R8, R3, RZ ;  /* 0x0000000308087224 */ /* 0x000fc800078e02ff */
[----:B------:R-:W-:Y:S01]  /*1070*/  IMAD.HI.U32 R4, R5, R8, R4 ;  /* 0x0000000805047227 */ /* 0x000fe200078e0004 */
[----:B------:R-:W-:Y:S02]  /*1080*/  IABS R5, R11 ;  /* 0x0000000b00057213 */ /* 0x000fe40000000000 */
[----:B------:R-:W-:-:S03]  /*1090*/  IABS R8, R10 ;  /* 0x0000000a00087213 */ /* 0x000fc60000000000 */
[----:B------:R-:W-:-:S04]  /*10a0*/  IMAD.HI.U32 R15, R4, R5, RZ ;  /* 0x00000005040f7227 */ /* 0x000fc800078e00ff */
[----:B------:R-:W-:Y:S02]  /*10b0*/  IMAD.MOV R11, RZ, RZ, -R15 ;  /* 0x000000ffff0b7224 */ /* 0x000fe400078e0a0f */
[----:B------:R-:W-:-:S04]  /*10c0*/  IMAD.HI.U32 R13, R4, R8, RZ ;  /* 0x00000008040d7227 */ /* 0x000fc800078e00ff */
[C---:B------:R-:W-:Y:S02]  /*10d0*/  IMAD R5, R3.reuse, R11, R5 ;  /* 0x0000000b03057224 */ /* 0x040fe400078e0205 */
[----:B------:R-:W-:Y:S02]  /*10e0*/  IMAD.MOV R13, RZ, RZ, -R13 ;  /* 0x000000ffff0d7224 */ /* 0x000fe400078e0a0d */
[----:B------:R-:W-:Y:S01]  /*10f0*/  IMAD.HI.U32 R10, R4, R9, RZ ;  /* 0x00000009040a7227 */ /* 0x000fe200078e00ff */
[----:B------:R-:W-:-:S03]  /*1100*/  ISETP.GT.U32.AND P5, PT, R3, R5, PT ;  /* 0x000000050300720c */ /* 0x000fc60003fa4070 */
[C---:B------:R-:W-:Y:S02]  /*1110*/  IMAD R8, R3.reuse, R13, R8 ;  /* 0x0000000d03087224 */ /* 0x040fe400078e0208 */
[----:B------:R-:W-:Y:S02]  /*1120*/  IMAD.MOV R10, RZ, RZ, -R10 ;  /* 0x000000ffff0a7224 */ /* 0x000fe400078e0a0a */
[----:B------:R-:W-:Y:S01]  /*1130*/  IMAD.HI.U32 R2, R4, R14, RZ ;  /* 0x0000000e04027227 */ /* 0x000fe200078e00ff */
[----:B------:R-:W-:-:S03]  /*1140*/  ISETP.GT.U32.AND P4, PT, R3, R8, PT ;  /* 0x000000080300720c */ /* 0x000fc60003f84070 */
[C---:B------:R-:W-:Y:S02]  /*1150*/  IMAD R9, R3.reuse, R10, R9 ;  /* 0x0000000a03097224 */ /* 0x040fe400078e0209 */
[C---:B------:R-:W-:Y:S02]  /*1160*/  VIADD R10, R0.reuse, 0x1fb ;  /* 0x000001fb000a7836 */ /* 0x040fe40000000000 */
[----:B------:R-:W-:Y:S01]  /*1170*/  IMAD.MOV R2, RZ, RZ, -R2 ;  /* 0x000000ffff027224 */ /* 0x000fe200078e0a02 */
[----:B------:R-:W-:Y:S01]  /*1180*/  ISETP.GT.U32.AND P3, PT, R3, R9, PT ;  /* 0x000000090300720c */ /* 0x000fe20003f64070 */
[----:B------:R-:W-:Y:S01]  /*1190*/  @!P5 IMAD.IADD R5, R5, 0x1, -R3 ;  /* 0x000000010505d824 */ /* 0x000fe200078e0a03 */
[----:B------:R-:W-:Y:S01]  /*11a0*/  IABS R15, R10 ;  /* 0x0000000a000f7213 */ /* 0x000fe20000000000 */
[----:B------:R-:W-:Y:S02]  /*11b0*/  VIADD R11, R0, 0x1fa ;  /* 0x000001fa000b7836 */ /* 0x000fe40000000000 */
[C---:B------:R-:W-:Y:S01]  /*11c0*/  IMAD R14, R3.reuse, R2, R14 ;  /* 0x00000002030e7224 */ /* 0x040fe200078e020e */
[----:B------:R-:W-:Y:S01]  /*11d0*/  ISETP.GT.U32.AND P6, PT, R3, R5, PT ;  /* 0x000000050300720c */ /* 0x000fe20003fc4070 */
[----:B------:R-:W-:Y:S01]  /*11e0*/  IMAD.HI.U32 R19, R4, R15, RZ ;  /* 0x0000000f04137227 */ /* 0x000fe200078e00ff */
[----:B------:R-:W-:-:S03]  /*11f0*/  IABS R17, R11 ;  /* 0x0000000b00117213 */ /* 0x000fc60000000000 */
[----:B------:R-:W-:Y:S01]  /*1200*/  @!P4 IMAD.IADD R8, R8, 0x1, -R3 ;  /* 0x000000010808c824 */ /* 0x000fe200078e0a03 */
[C---:B------:R-:W-:Y:S01]  /*1210*/  ISETP.GT.U32.AND P4, PT, R3.reuse, R14, PT ;  /* 0x0000000e0300720c */ /* 0x040fe20003f84070 */
[----:B------:R-:W-:Y:S02]  /*1220*/  VIADD R2, R0, 0x1f9 ;  /* 0x000001f900027836 */ /* 0x000fe40000000000 */
[----:B------:R-:W-:Y:S01]  /*1230*/  IMAD.MOV R19, RZ, RZ, -R19 ;  /* 0x000000ffff137224 */ /* 0x000fe200078e0a13 */
[----:B------:R-:W-:Y:S01]  /*1240*/  ISETP.GT.U32.AND P5, PT, R3, R8, PT ;  /* 0x000000080300720c */ /* 0x000fe20003fa4070 */
[----:B------:R-:W-:Y:S01]  /*1250*/  IMAD.HI.U32 R18, R4, R17, RZ ;  /* 0x0000001104127227 */ /* 0x000fe200078e00ff */
[----:B------:R-:W-:-:S03]  /*1260*/  IABS R13, R2 ;  /* 0x00000002000d7213 */ /* 0x000fc60000000000 */
[----:B------:R-:W-:Y:S02]  /*1270*/  IMAD R15, R3, R19, R15 ;  /* 0x00000013030f7224 */ /* 0x000fe400078e020f */
[----:B------:R-:W-:Y:S02]  /*1280*/  IMAD.MOV R18, RZ, RZ, -R18 ;  /* 0x000000ffff127224 */ /* 0x000fe400078e0a12 */
[----:B------:R-:W-:Y:S01]  /*1290*/  @!P6 IMAD.IADD R5, R5, 0x1, -R3 ;  /* 0x000000010505e824 */ /* 0x000fe200078e0a03 */
[C---:B------:R-:W-:Y:S01]  /*12a0*/  ISETP.GT.U32.AND P6, PT, R3.reuse, R15, PT ;  /* 0x0000000f0300720c */ /* 0x040fe20003fc4070 */
[----:B------:R-:W-:Y:S02]  /*12b0*/  IMAD R17, R3, R18, R17 ;  /* 0x0000001203117224 */ /* 0x000fe400078e0211 */
[----:B------:R-:W-:Y:S01]  /*12c0*/  @!P3 IMAD.IADD R9, R9, 0x1, -R3 ;  /* 0x000000010909b824 */ /* 0x000fe200078e0a03 */
[----:B------:R-:W-:Y:S01]  /*12d0*/  ISETP.GE.AND P3, PT, R12, RZ, PT ;  /* 0x000000ff0c00720c */ /* 0x000fe20003f66270 */
[----:B------:R-:W-:Y:S01]  /*12e0*/  IMAD.HI.U32 R18, R4, R13, RZ ;  /* 0x0000000d04127227 */ /* 0x000fe200078e00ff */
[----:B------:R-:W-:-:S03]  /*12f0*/  IABS R12, R16 ;  /* 0x00000010000c7213 */ /* 0x000fc60000000000 */
[----:B------:R-:W-:Y:S01]  /*1300*/  @!P4 IMAD.IADD R14, R14, 0x1, -R3 ;  /* 0x000000010e0ec824 */ /* 0x000fe200078e0a03 */
[C---:B------:R-:W-:Y:S01]  /*1310*/  ISETP.GT.U32.AND P4, PT, R3.reuse, R9, PT ;  /* 0x000000090300720c */ /* 0x040fe20003f84070 */
[----:B------:R-:W-:Y:S02]  /*1320*/  IMAD.MOV.U32 R20, RZ, RZ, R5 ;  /* 0x000000ffff147224 */ /* 0x000fe400078e0005 */
[----:B------:R-:W-:Y:S02]  /*1330*/  IMAD.MOV R18, RZ, RZ, -R18 ;  /* 0x000000ffff127224 */ /* 0x000fe400078e0a12 */
[----:B------:R-:W-:Y:S01]  /*1340*/  @!P5 IMAD.IADD R8, R8, 0x1, -R3 ;  /* 0x000000010808d824 */ /* 0x000fe200078e0a03 */
[C---:B------:R-:W-:Y:S01]  /*1350*/  ISETP.GT.U32.AND P5, PT, R3.reuse, R14, PT ;  /* 0x0000000e0300720c */ /* 0x040fe20003fa4070 */
[----:B------:R-:W-:Y:S01]  /*1360*/  @!P2 IMAD.MOV R20, RZ, RZ, -R20 ;  /* 0x000000ffff14a224 */ /* 0x000fe200078e0a14 */
[C---:B------:R-:W-:Y:S01]  /*1370*/  ISETP.GT.U32.AND P2, PT, R3.reuse, R17, PT ;  /* 0x000000110300720c */ /* 0x040fe20003f44070 */
[----:B------:R-:W-:-:S02]  /*1380*/  IMAD R13, R3, R18, R13 ;  /* 0x00000012030d7224 */ /* 0x000fc400078e020d */
[----:B------:R-:W-:Y:S02]  /*1390*/  IMAD.MOV.U32 R21, RZ, RZ, R8 ;  /* 0x000000ffff157224 */ /* 0x000fe400078e0008 */
[----:B------:R-:W-:Y:S01]  /*13a0*/  @!P6 IMAD.IADD R15, R15, 0x1, -R3 ;  /* 0x000000010f0fe824 */ /* 0x000fe200078e0a03 */
[----:B------:R-:W-:Y:S01]  /*13b0*/  ISETP.GT.U32.AND P6, PT, R3, R13, PT ;  /* 0x0000000d0300720c */ /* 0x000fe20003fc4070 */
[----:B------:R-:W-:-:S04]  /*13c0*/  IMAD.HI.U32 R8, R4, R12, RZ ;  /* 0x0000000c04087227 */ /* 0x000fc800078e00ff */
[----:B------:R-:W-:Y:S02]  /*13d0*/  IMAD.MOV R8, RZ, RZ, -R8 ;  /* 0x000000ffff087224 */ /* 0x000fe400078e0a08 */
[--C-:B------:R-:W-:Y:S01]  /*13e0*/  @!P4 IMAD.IADD R9, R9, 0x1, -R3.reuse ;  /* 0x000000010909c824 */ /* 0x100fe200078e0a03 */
[----:B------:R-:W-:Y:S01]  /*13f0*/  ISETP.GE.AND P4, PT, R11, RZ, PT ;  /* 0x000000ff0b00720c */ /* 0x000fe20003f86270 */
[--C-:B------:R-:W-:Y:S01]  /*1400*/  @!P5 IMAD.IADD R14, R14, 0x1, -R3.reuse ;  /* 0x000000010e0ed824 */ /* 0x100fe200078e0a03 */
[----:B------:R-:W-:Y:S01]  /*1410*/  ISETP.GE.AND P5, PT, R2, RZ, PT ;  /* 0x000000ff0200720c */ /* 0x000fe20003fa6270 */
[----:B------:R-:W-:Y:S02]  /*1420*/  @!P2 IMAD.IADD R17, R17, 0x1, -R3 ;  /* 0x000000011111a824 */ /* 0x000fe400078e0a03 */
[C---:B------:R-:W-:Y:S02]  /*1430*/  IMAD R2, R3.reuse, R8, R12 ;  /* 0x0000000803027224 */ /* 0x040fe400078e020c */
[----:B------:R-:W-:Y:S01]  /*1440*/  VIADD R8, R0, 0x1f7 ;  /* 0x000001f700087836 */ /* 0x000fe20000000000 */
[----:B------:R-:W-:Y:S01]  /*1450*/  ISETP.GT.U32.AND P2, PT, R3, R17, PT ;  /* 0x000000110300720c */ /* 0x000fe20003f44070 */
[----:B------:R-:W-:-:S02]  /*1460*/  IMAD.MOV.U32 R19, RZ, RZ, R9 ;  /* 0x000000ffff137224 */ /* 0x000fc400078e0009 */
[----:B------:R-:W-:Y:S01]  /*1470*/  @!P0 IMAD.MOV R21, RZ, RZ, -R21 ;  /* 0x000000ffff158224 */ /* 0x000fe200078e0a15 */
[----:B------:R-:W-:Y:S01]  /*1480*/  IABS R18, R8 ;  /* 0x0000000800127213 */ /* 0x000fe20000000000 */
[----:B------:R-:W-:Y:S01]  /*1490*/  @!P1 IMAD.MOV R19, RZ, RZ, -R19 ;  /* 0x000000ffff139224 */ /* 0x000fe200078e0a13 */
[----:B------:R-:W-:Y:S01]  /*14a0*/  ISETP.GT.U32.AND P1, PT, R3, R15, PT ;  /* 0x0000000f0300720c */ /* 0x000fe20003f24070 */
[--C-:B------:R-:W-:Y:S01]  /*14b0*/  @!P6 IMAD.IADD R13, R13, 0x1, -R3.reuse ;  /* 0x000000010d0de824 */ /* 0x100fe200078e0a03 */
[----:B------:R-:W-:Y:S01]  /*14c0*/  STL [R1+0x7b8], R21 ;  /* 0x0007b81501007387 */ /* 0x000fe20000100800 */
[----:B------:R-:W-:Y:S01]  /*14d0*/  ISETP.GE.AND P0, PT, R10, RZ, PT ;  /* 0x000000ff0a00720c */ /* 0x000fe20003f06270 */
[----:B------:R-:W-:Y:S02]  /*14e0*/  VIADD R10, R0, 0x1f5 ;  /* 0x000001f5000a7836 */ /* 0x000fe40000000000 */
[----:B------:R0:W-:Y:S01]  /*14f0*/  STL [R1+0x7b4], R20 ;  /* 0x0007b41401007387 */ /* 0x0001e20000100800 */
[----:B------:R-:W-:Y:S01]  /*1500*/  ISETP.GT.U32.AND P6, PT, R3, R13, PT ;  /* 0x0000000d0300720c */ /* 0x000fe20003fc4070 */
[--C-:B------:R-:W-:Y:S01]  /*1510*/  @!P2 IMAD.IADD R17, R17, 0x1, -R3.reuse ;  /* 0x000000011111a824 */ /* 0x100fe200078e0a03 */
[----:B------:R-:W-:Y:S01]  /*1520*/  ISETP.GE.AND P2, PT, R16, RZ, PT ;  /* 0x000000ff1000720c */ /* 0x000fe20003f46270 */
[C---:B------:R-:W-:Y:S01]  /*1530*/  VIADD R11, R0.reuse, 0x1f4 ;  /* 0x000001f4000b7836 */ /* 0x040fe20000000000 */
[----:B------:R-:W-:Y:S01]  /*1540*/  IABS R9, R10 ;  /* 0x0000000a00097213 */ /* 0x000fe20000000000 */
[----:B------:R-:W-:Y:S01]  /*1550*/  VIADD R5, R0, 0x1f6 ;  /* 0x000001f600057836 */ /* 0x000fe20000000000 */
[----:B------:R1:W-:Y:S01]  /*1560*/  STL [R1+0x7b0], R19 ;  /* 0x0007b01301007387 */ /* 0x0003e20000100800 */
[----:B------:R-:W-:Y:S01]  /*1570*/  @!P1 IMAD.IADD R15, R15, 0x1, -R3 ;  /* 0x000000010f0f9824 */ /* 0x000fe200078e0a03 */
[----:B------:R-:W-:Y:S01]  /*1580*/  ISETP.GT.U32.AND P1, PT, R3, R2, PT ;  /* 0x000000020300720c */ /* 0x000fe20003f24070 */
[----:B0-----:R-:W-:Y:S01]  /*1590*/  IMAD.HI.U32 R20, R4, R18, RZ ;  /* 0x0000001204147227 */ /* 0x001fe200078e00ff */
[----:B------:R-:W-:-:S03]  /*15a0*/  IABS R12, R11 ;  /* 0x0000000b000c7213 */ /* 0x000fc60000000000 */
[----:B------:R-:W-:Y:S02]  /*15b0*/  IMAD.MOV R20, RZ, RZ, -R20 ;  /* 0x000000ffff147224 */ /* 0x000fe400078e0a14 */
[----:B------:R-:W-:Y:S01]  /*15c0*/  @!P6 IMAD.IADD R13, R13, 0x1, -R3 ;  /* 0x000000010d0de824 */ /* 0x000fe200078e0a03 */
[----:B-1----:R-:W-:Y:S01]  /*15d0*/  IABS R19, R5 ;  /* 0x0000000500137213 */ /* 0x002fe20000000000 */
[----:B------:R-:W-:Y:S02]  /*15e0*/  IMAD R16, R3, R20, R18 ;  /* 0x0000001403107224 */ /* 0x000fe400078e0212 */
[----:B------:R-:W-:-:S03]  /*15f0*/  IMAD.HI.U32 R21, R4, R9, RZ ;  /* 0x0000000904157227 */ /* 0x000fc600078e00ff */
[----:B------:R-:W-:Y:S01]  /*1600*/  ISETP.GT.U32.AND P6, PT, R3, R16, PT ;  /* 0x000000100300720c */ /* 0x000fe20003fc4070 */
[----:B------:R-:W-:Y:S01]  /*1610*/  @!P1 IMAD.IADD R2, R2, 0x1, -R3 ;  /* 0x0000000102029824 */ /* 0x000fe200078e0a03 */
[----:B------:R-:W-:Y:S01]  /*1620*/  ISETP.GE.AND P1, PT, R8, RZ, PT ;  /* 0x000000ff0800720c */ /* 0x000fe20003f26270 */
[----:B------:R-:W-:-:S04]  /*1630*/  IMAD.HI.U32 R20, R4, R12, RZ ;  /* 0x0000000c04147227 */ /* 0x000fc800078e00ff */
[----:B------:R-:W-:Y:S02]  /*1640*/  IMAD.MOV R21, RZ, RZ, -R21 ;  /* 0x000000ffff157224 */ /* 0x000fe400078e0a15 */
[----:B------:R-:W-:-:S04]  /*1650*/  IMAD.HI.U32 R18, R4, R19, RZ ;  /* 0x0000001304127227 */ /* 0x000fc800078e00ff */
[----:B------:R-:W-:Y:S01]  /*1660*/  @!P6 IMAD.IADD R16, R16, 0x1, -R3 ;  /* 0x000000011010e824 */ /* 0x000fe200078e0a03 */
[C---:B------:R-:W-:Y:S01]  /*1670*/  ISETP.GT.U32.AND P6, PT, R3.reuse, R2, PT ;  /* 0x000000020300720c */ /* 0x040fe20003fc4070 */
[----:B------:R-:W-:Y:S02]  /*1680*/  IMAD.MOV R20, RZ, RZ, -R20 ;  /* 0x000000ffff147224 */ /* 0x000fe400078e0a14 */
[C---:B------:R-:W-:Y:S02]  /*1690*/  IMAD R9, R3.reuse, R21, R9 ;  /* 0x0000001503097224 */ /* 0x040fe400078e0209 */
[----:B------:R-:W-:Y:S02]  /*16a0*/  IMAD.MOV R18, RZ, RZ, -R18 ;  /* 0x000000ffff127224 */ /* 0x000fe400078e0a12 */
[C---:B------:R-:W-:Y:S02]  /*16b0*/  IMAD R12, R3.reuse, R20, R12 ;  /* 0x00000014030c7224 */ /* 0x040fe400078e020c */
[----:B------:R-:W-:Y:S01]  /*16c0*/  @!P4 IMAD.MOV R17, RZ, RZ, -R17 ;  /* 0x000000ffff11c224 */ /* 0x000fe200078e0a11 */
[C---:B------:R-:W-:Y:S01]  /*16d0*/  ISETP.GT.U32.AND P4, PT, R3.reuse, R9, PT ;  /* 0x000000090300720c */ /* 0x040fe20003f84070 */
[----:B------:R-:W-:-:S02]  /*16e0*/  IMAD R18, R3, R18, R19 ;  /* 0x0000001203127224 */ /* 0x000fc400078e0213 */
[----:B------:R-:W-:Y:S02]  /*16f0*/  IMAD.MOV.U32 R23, RZ, RZ, R14 ;  /* 0x000000ffff177224 */ /* 0x000fe400078e000e */
[----:B------:R-:W-:Y:S02]  /*1700*/  IMAD.MOV.U32 R22, RZ, RZ, R15 ;  /* 0x000000ffff167224 */ /* 0x000fe400078e000f */
[----:B------:R-:W-:Y:S01]  /*1710*/  @!P6 IMAD.IADD R2, R2, 0x1, -R3 ;  /* 0x000000010202e824 */ /* 0x000fe200078e0a03 */
[C---:B------:R-:W-:Y:S01]  /*1720*/  ISETP.GT.U32.AND P6, PT, R3.reuse, R12, PT ;  /* 0x0000000c0300720c */ /* 0x040fe20003fc4070 */
[----:B------:R-:W-:Y:S01]  /*1730*/  @!P3 IMAD.MOV R23, RZ, RZ, -R23 ;  /* 0x000000ffff17b224 */ /* 0x000fe200078e0a17 */
[C---:B------:R-:W-:Y:S01]  /*1740*/  ISETP.GT.U32.AND P3, PT, R3.reuse, R18, PT ;  /* 0x000000120300720c */ /* 0x040fe20003f64070 */
[C---:B------:R-:W-:Y:S02]  /*1750*/  VIADD R8, R0.reuse, 0x1f3 ;  /* 0x000001f300087836 */ /* 0x040fe40000000000 */
[----:B------:R-:W-:Y:S01]  /*1760*/  @!P0 IMAD.MOV R22, RZ, RZ, -R22 ;  /* 0x000000ffff168224 */ /* 0x000fe200078e0a16 */
[----:B------:R-:W-:Y:S01]  /*1770*/  ISETP.GT.U32.AND P0, PT, R3, R16, PT ;  /* 0x000000100300720c */ /* 0x000fe20003f04070 */
[----:B------:R-:W-:Y:S01]  /*1780*/  VIADD R19, R0, 0x1f2 ;  /* 0x000001f200137836 */ /* 0x000fe20000000000 */
[----:B------:R-:W-:Y:S01]  /*1790*/  IABS R14, R8 ;  /* 0x00000008000e7213 */ /* 0x000fe20000000000 */
[----:B------:R-:W-:Y:S01]  /*17a0*/  IMAD.MOV.U32 R20, RZ, RZ, R13 ;  /* 0x000000ffff147224 */ /* 0x000fe200078e000d */
[----:B------:R-:W-:Y:S01]  /*17b0*/  STL [R1+0x7ac], R23 ;  /* 0x0007ac1701007387 */ /* 0x000fe20000100800 */
[--C-:B------:R-:W-:Y:S01]  /*17c0*/  @!P4 IMAD.IADD R9, R9, 0x1, -R3.reuse ;  /* 0x000000010909c824 */ /* 0x100fe200078e0a03 */
[----:B------:R-:W-:Y:S01]  /*17d0*/  IABS R15, R19 ;  /* 0x00000013000f7213 */ /* 0x000fe20000000000 */
[----:B------:R-:W-:Y:S01]  /*17e0*/  IMAD.HI.U32 R13, R4, R14, RZ ;  /* 0x0000000e040d7227 */ /* 0x000fe200078e00ff */
[----:B------:R-:W-:Y:S03]  /*17f0*/  STL [R1+0x7a8], R22 ;  /* 0x0007a81601007387 */ /* 0x000fe60000100800 */
[----:B------:R-:W-:Y:S01]  /*1800*/  @!P5 IMAD.MOV R20, RZ, RZ, -R20 ;  /* 0x000000ffff14d224 */ /* 0x000fe200078e0a14 */
[----:B------:R-:W-:Y:S01]  /*1810*/  ISETP.GE.AND P5, PT, R5, RZ, PT ;  /* 0x000000ff0500720c */ /* 0x000fe20003fa6270 */
[--C-:B------:R-:W-:Y:S01]  /*1820*/  @!P6 IMAD.IADD R12, R12, 0x1, -R3.reuse ;  /* 0x000000010c0ce824 */ /* 0x100fe200078e0a03 */
[----:B------:R-:W-:Y:S01]  /*1830*/  ISETP.GT.U32.AND P6, PT, R3, R9, PT ;  /* 0x000000090300720c */ /* 0x000fe20003fc4070 */
[----:B------:R-:W-:Y:S01]  /*1840*/  @!P3 IMAD.IADD R18, R18, 0x1, -R3 ;  /* 0x000000011212b824 */ /* 0x000fe200078e0a03 */
[----:B------:R-:W-:Y:S01]  /*1850*/  ISETP.GE.AND P3, PT, R11, RZ, PT ;  /* 0x000000ff0b00720c */ /* 0x000fe20003f66270 */
[----:B------:R-:W-:Y:S01]  /*1860*/  IMAD.HI.U32 R5, R4, R15, RZ ;  /* 0x0000000f04057227 */ /* 0x000fe200078e00ff */
[----:B------:R0:W-:Y:S02]  /*1870*/  STL [R1+0x28], R17 ;  /* 0x0000281101007387 */ /* 0x0001e40000100800 */
[----:B------:R-:W-:Y:S01]  /*1880*/  ISETP.GT.U32.AND P4, PT, R3, R18, PT ;  /* 0x000000120300720c */ /* 0x000fe20003f84070 */
[----:B------:R-:W-:Y:S01]  /*1890*/  IMAD.MOV R13, RZ, RZ, -R13 ;  /* 0x000000ffff0d7224 */ /* 0x000fe200078e0a0d */
[----:B------:R-:W-:Y:S01]  /*18a0*/  STL [R1+0x38], R20 ;  /* 0x0000381401007387 */ /* 0x000fe20000100800 */
[----:B------:R-:W-:Y:S01]  /*18b0*/  @!P0 IMAD.IADD R16, R16, 0x1, -R3 ;  /* 0x0000000110108824 */ /* 0x000fe200078e0a03 */
[----:B------:R-:W-:Y:S01]  /*18c0*/  ISETP.GE.AND P0, PT, R10, RZ, PT ;  /* 0x000000ff0a00720c */ /* 0x000fe20003f06270 */
[----:B------:R-:W-:-:S02]  /*18d0*/  IMAD.MOV R5, RZ, RZ, -R5 ;  /* 0x000000ffff057224 */ /* 0x000fc400078e0a05 */
[C---:B------:R-:W-:Y:S02]  /*18e0*/  IMAD R14, R3.reuse, R13, R14 ;  /* 0x0000000d030e7224 */ /* 0x040fe400078e020e */
[----:B------:R-:W-:Y:S02]  /*18f0*/  IMAD.MOV.U32 R11, RZ, RZ, R16 ;  /* 0x000000ffff0b7224 */ /* 0x000fe400078e0010 */
[C---:B------:R-:W-:Y:S02]  /*1900*/  IMAD R15, R3.reuse, R5, R15 ;  /* 0x00000005030f7224 */ /* 0x040fe400078e020f */
[----:B0-----:R-:W-:Y:S02]  /*1910*/  IMAD.MOV.U32 R17, RZ, RZ, R2 ;  /* 0x000000ffff117224 */ /* 0x001fe400078e0002 */
[C---:B------:R-:W-:Y:S02]  /*1920*/  VIADD R2, R0.reuse, 0x1f1 ;  /* 0x000001f100027836 */ /* 0x040fe40000000000 */
[----:B------:R-:W-:Y:S01]  /*1930*/  @!P1 IMAD.MOV R11, RZ, RZ, -R11 ;  /* 0x000000ffff0b9224 */ /* 0x000fe200078e0a0b */
[----:B------:R-:W-:Y:S01]  /*1940*/  ISETP.GT.U32.AND P1, PT, R3, R14, PT ;  /* 0x0000000e0300720c */ /* 0x000fe20003f24070 */
[----:B------:R-:W-:Y:S01]  /*1950*/  @!P6 IMAD.IADD R9, R9, 0x1, -R3 ;  /* 0x000000010909e824 */ /* 0x000fe200078e0a03 */
[C---:B------:R-:W-:Y:S01]  /*1960*/  ISETP.GT.U32.AND P6, PT, R3.reuse, R15, PT ;  /* 0x0000000f0300720c */ /* 0x040fe20003fc4070 */
[----:B------:R-:W-:Y:S01]  /*1970*/  @!P2 IMAD.MOV R17, RZ, RZ, -R17 ;  /* 0x000000ffff11a224 */ /* 0x000fe200078e0a11 */
[----:B------:R-:W-:Y:S01]  /*1980*/  IABS R10, R2 ;  /* 0x00000002000a7213 */ /* 0x000fe20000000000 */
[----:B------:R-:W-:Y:S01]  /*1990*/  VIADD R5, R0, 0x1f0 ;  /* 0x000001f000057836 */ /* 0x000fe20000000000 */
[----:B------:R-:W-:Y:S01]  /*19a0*/  ISETP.GT.U32.AND P2, PT, R3, R12, PT ;  /* 0x0000000c0300720c */ /* 0x000fe20003f44070 */
[----:B------:R-:W-:Y:S01]  /*19b0*/  @!P4 IMAD.IADD R18, R18, 0x1, -R3 ;  /* 0x000000011212c824 */ /* 0x000fe200078e0a03 */
[----:B------:R-:W-:Y:S01]  /*19c0*/  ISETP.GE.AND P4, PT, R8, RZ, PT ;  /* 0x000000ff0800720c */ /* 0x000fe20003f86270 */
[----:B------:R0:W-:Y:S01]  /*19d0*/  STL [R1+0x40], R17 ;  /* 0x0000401101007387 */ /* 0x0001e20000100800 */
[----:B------:R-:W-:-:S02]  /*19e0*/  IMAD.MOV.U32 R8, RZ, RZ, R10 ;  /* 0x000000ffff087224 */ /* 0x000fc400078e000a */
[----:B------:R-:W-:Y:S01]  /*19f0*/  @!P0 IMAD.MOV R9, RZ, RZ, -R9 ;  /* 0x000000ffff098224 */ /* 0x000fe200078e0a09 */
[----:B------:R1:W-:Y:S01]  /*1a00*/  STL [R1+0x58], R11 ;  /* 0x0000580b01007387 */ /* 0x0003e20000100800 */
[----:B------:R-:W-:-:S04]  /*1a10*/  IMAD.HI.U32 R16, R4, R8, RZ ;  /* 0x0000000804107227 */ /* 0x000fc800078e00ff */
[--C-:B------:R-:W-:Y:S01]  /*1a20*/  @!P1 IMAD.IADD R14, R14, 0x1, -R3.reuse ;  /* 0x000000010e0e9824 */ /* 0x100fe200078e0a03 */
[----:B------:R-:W-:Y:S01]  /*1a30*/  ISETP.GE.AND P1, PT, R2, RZ, PT ;  /* 0x000000ff0200720c */ /* 0x000fe20003f26270 */
[----:B0-----:R-:W-:Y:S02]  /*1a40*/  IMAD.MOV.U32 R17, RZ, RZ, R18 ;  /* 0x000000ffff117224 */ /* 0x001fe400078e0012 */
[----:B------:R-:W-:Y:S01]  /*1a50*/  @!P6 IMAD.IADD R15, R15, 0x1, -R3 ;  /* 0x000000010f0fe824 */ /* 0x000fe200078e0a03 */
[----:B-1----:R-:W-:Y:S01]  /*1a60*/  IABS R11, R5 ;  /* 0x00000005000b7213 */ /* 0x002fe20000000000 */
[----:B------:R-:W-:Y:S02]  /*1a70*/  IMAD.MOV R16, RZ, RZ, -R16 ;  /* 0x000000ffff107224 */ /* 0x000fe400078e0a10 */
[----:B------:R-:W-:Y:S01]  /*1a80*/  @!P5 IMAD.MOV R17, RZ, RZ, -R17 ;  /* 0x000000ffff11d224 */ /* 0x000fe200078e0a11 */
[C---:B------:R-:W-:Y:S01]  /*1a90*/  ISETP.GT.U32.AND P5, PT, R3.reuse, R14, PT ;  /* 0x0000000e0300720c */ /* 0x040fe20003fa4070 */
[----:B------:R-:W-:Y:S01]  /*1aa0*/  IMAD.MOV.U32 R10, RZ, RZ, R11 ;  /* 0x000000ffff0a7224 */ /* 0x000fe200078e000b */
[C---:B------:R-:W-:Y:S01]  /*1ab0*/  ISETP.GT.U32.AND P6, PT, R3.reuse, R15, PT ;  /* 0x0000000f0300720c */ /* 0x040fe20003fc4070 */
[----:B------:R-:W-:Y:S01]  /*1ac0*/  VIADD R11, R0, 0x1ef ;  /* 0x000001ef000b7836 */ /* 0x000fe20000000000 */
[----:B------:R0:W-:Y:S01]  /*1ad0*/  STL [R1+0x60], R17 ;  /* 0x0000601101007387 */ /* 0x0001e20000100800 */
[----:B------:R-:W-:-:S02]  /*1ae0*/  IMAD R8, R3, R16, R8 ;  /* 0x0000001003087224 */ /* 0x000fc400078e0208 */
[--C-:B------:R-:W-:Y:S01]  /*1af0*/  @!P2 IMAD.IADD R12, R12, 0x1, -R3.reuse ;  /* 0x000000010c0ca824 */ /* 0x100fe200078e0a03 */
[----:B------:R-:W-:Y:S01]  /*1b00*/  IABS R2, R11 ;  /* 0x0000000b00027213 */ /* 0x000fe20000000000 */
[----:B------:R-:W-:Y:S01]  /*1b10*/  IMAD.HI.U32 R13, R4, R10, RZ ;  /* 0x0000000a040d7227 */ /* 0x000fe200078e00ff */
[----:B------:R-:W-:Y:S01]  /*1b20*/  ISETP.GT.U32.AND P0, PT, R3, R8, PT ;  /* 0x000000080300720c */ /* 0x000fe20003f04070 */
[----:B------:R1:W-:Y:S01]  /*1b30*/  STL [R1+0x68], R9 ;  /* 0x0000680901007387 */ /* 0x0003e20000100800 */
[----:B------:R-:W-:Y:S01]  /*1b40*/  ISETP.GE.AND P2, PT, R19, RZ, PT ;  /* 0x000000ff1300720c */ /* 0x000fe20003f46270 */
[----:B------:R-:W-:Y:S02]  /*1b50*/  @!P5 IMAD.IADD R14, R14, 0x1, -R3 ;  /* 0x000000010e0ed824 */ /* 0x000fe400078e0a03 */
[----:B0-----:R-:W-:Y:S02]  /*1b60*/  IMAD.MOV.U32 R17, RZ, RZ, R12 ;  /* 0x000000ffff117224 */ /* 0x001fe400078e000c */
[----:B------:R-:W-:-:S04]  /*1b70*/  IMAD.HI.U32 R12, R4, R2, RZ ;  /* 0x00000002040c7227 */ /* 0x000fc800078e00ff */
[----:B------:R-:W-:Y:S02]  /*1b80*/  IMAD.MOV R12, RZ, RZ, -R12 ;  /* 0x000000ffff0c7224 */ /* 0x000fe400078e0a0c */
[----:B------:R-:W-:Y:S02]  /*1b90*/  IMAD.MOV R13, RZ, RZ, -R13 ;  /* 0x000000ffff0d7224 */ /* 0x000fe400078e0a0d */
[----:B------:R-:W-:Y:S01]  /*1ba0*/  @!P6 IMAD.IADD R15, R15, 0x1, -R3 ;  /* 0x000000010f0fe824 */ /* 0x000fe200078e0a03 */
[----:B------:R-:W-:Y:S01]  /*1bb0*/  ISETP.GE.AND P6, PT, R11, RZ, PT ;  /* 0x000000ff0b00720c */ /* 0x000fe20003fc6270 */
[C---:B------:R-:W-:Y:S02]  /*1bc0*/  IMAD R11, R3.reuse, R12, R2 ;  /* 0x0000000c030b7224 */ /* 0x040fe400078e0202 */
[----:B------:R-:W-:Y:S02]  /*1bd0*/  IMAD.MOV.U32 R16, RZ, RZ, R14 ;  /* 0x000000ffff107224 */ /* 0x000fe400078e000e */
[----:B------:R-:W-:-:S02]  /*1be0*/  IMAD R10, R3, R13, R10 ;  /* 0x0000000d030a7224 */ /* 0x000fc400078e020a */
[----:B------:R-:W-:Y:S02]  /*1bf0*/  @!P0 IMAD.IADD R8, R8, 0x1, -R3 ;  /* 0x0000000108088824 */ /* 0x000fe400078e0a03 */
[----:B------:R-:W-:Y:S01]  /*1c00*/  @!P4 IMAD.MOV R16, RZ, RZ, -R16 ;  /* 0x000000ffff10c224 */ /* 0x000fe200078e0a10 */
[C---:B------:R-:W-:Y:S01]  /*1c10*/  ISETP.GT.U32.AND P4, PT, R3.reuse, R11, PT ;  /* 0x0000000b0300720c */ /* 0x040fe20003f84070 */
[----:B------:R-:W-:Y:S01]  /*1c20*/  @!P3 IMAD.MOV R17, RZ, RZ, -R17 ;  /* 0x000000ffff11b224 */ /* 0x000fe200078e0a11 */
[----:B------:R-:W-:Y:S01]  /*1c30*/  ISETP.GT.U32.AND P5, PT, R3, R10, PT ;  /* 0x0000000a0300720c */ /* 0x000fe20003fa4070 */
[----:B------:R-:W-:Y:S01]  /*1c40*/  IMAD.MOV.U32 R13, RZ, RZ, R15 ;  /* 0x000000ffff0d7224 */ /* 0x000fe200078e000f */
[----:B------:R-:W-:Y:S01]  /*1c50*/  ISETP.GE.AND P3, PT, R5, RZ, PT ;  /* 0x000000ff0500720c */ /* 0x000fe20003f66270 */
[C---:B------:R-:W-:Y:S01]  /*1c60*/  VIADD R5, R0.reuse, 0x1ee ;  /* 0x000001ee00057836 */ /* 0x040fe20000000000 */
[----:B------:R-:W-:Y:S01]  /*1c70*/  ISETP.GT.U32.AND P0, PT, R3, R8, PT ;  /* 0x000000080300720c */ /* 0x000fe20003f04070 */
[----:B------:R-:W-:Y:S01]  /*1c80*/  @!P2 IMAD.MOV R13, RZ, RZ, -R13 ;  /* 0x000000ffff0da224 */ /* 0x000fe200078e0a0d */
[----:B------:R-:W-:Y:S01]  /*1c90*/  STL [R1+0x70], R17 ;  /* 0x0000701101007387 */ /* 0x000fe20000100800 */
[C---:B-1----:R-:W-:Y:S01]  /*1ca0*/  VIADD R9, R0.reuse, 0x1ed ;  /* 0x000001ed00097836 */ /* 0x042fe20000000000 */
[----:B------:R-:W-:Y:S01]  /*1cb0*/  IABS R21, R5 ;  /* 0x0000000500157213 */ /* 0x000fe20000000000 */
[----:B------:R-:W-:Y:S01]  /*1cc0*/  VIADD R12, R0, 0x1ec ;  /* 0x000001ec000c7836 */ /* 0x000fe20000000000 */
[----:B------:R-:W-:Y:S01]  /*1cd0*/  STL [R1+0x8c], R16 ;  /* 0x00008c1001007387 */ /* 0x000fe20000100800 */
[--C-:B------:R-:W-:Y:S01]  /*1ce0*/  @!P4 IMAD.IADD R11, R11, 0x1, -R3.reuse ;  /* 0x000000010b0bc824 */ /* 0x100fe200078e0a03 */
[----:B------:R-:W-:Y:S01]  /*1cf0*/  IABS R22, R9 ;  /* 0x0000000900167213 */ /* 0x000fe20000000000 */
[--C-:B------:R-:W-:Y:S01]  /*1d00*/  @!P5 IMAD.IADD R10, R10, 0x1, -R3.reuse ;  /* 0x000000010a0ad824 */ /* 0x100fe200078e0a03 */
[----:B------:R0:W-:Y:S01]  /*1d10*/  STL [R1+0x94], R13 ;  /* 0x0000940d01007387 */ /* 0x0001e20000100800 */
[----:B------:R-:W-:Y:S01]  /*1d20*/  IABS R2, R12 ;  /* 0x0000000c00027213 */ /* 0x000fe20000000000 */
[----:B------:R-:W-:Y:S01]  /*1d30*/  VIADD R18, R0, 0x1e9 ;  /* 0x000001e900127836 */ /* 0x000fe20000000000 */
[C---:B------:R-:W-:Y:S01]  /*1d40*/  ISETP.GT.U32.AND P4, PT, R3.reuse, R11, PT ;  /* 0x0000000b0300720c */ /* 0x040fe20003f84070 */
[----:B------:R-:W-:Y:S01]  /*1d50*/  @!P0 IMAD.IADD R8, R8, 0x1, -R3 ;  /* 0x0000000108088824 */ /* 0x000fe200078e0a03 */
[----:B------:R-:W-:Y:S01]  /*1d60*/  ISETP.GT.U32.AND P5, PT, R3, R10, PT ;  /* 0x0000000a0300720c */ /* 0x000fe20003fa4070 */
[----:B------:R-:W-:Y:S01]  /*1d70*/  IMAD.HI.U32 R14, R4, R22, RZ ;  /* 0x00000016040e7227 */ /* 0x000fe200078e00ff */
[----:B------:R-:W-:-:S02]  /*1d80*/  ISETP.GE.AND P0, PT, R9, RZ, PT ;  /* 0x000000ff0900720c */ /* 0x000fc40003f06270 */
[----:B------:R-:W-:Y:S01]  /*1d90*/  ISETP.GE.AND P2, PT, R5, RZ, PT ;  /* 0x000000ff0500720c */ /* 0x000fe20003f46270 */
[----:B0-----:R-:W-:-:S04]  /*1da0*/  IMAD.HI.U32 R13, R4, R21, RZ ;  /* 0x00000015040d7227 */ /* 0x001fc800078e00ff */
[----:B------:R-:W-:Y:S02]  /*1db0*/  IMAD.MOV R13, RZ, RZ, -R13 ;  /* 0x000000ffff0d7224 */ /* 0x000fe400078e0a0d */
[----:B------:R-:W-:Y:S02]  /*1dc0*/  IMAD.MOV.U32 R16, RZ, RZ, R8 ;  /* 0x000000ffff107224 */ /* 0x000fe400078e0008 */
[C---:B------:R-:W-:Y:S02]  /*1dd0*/  IMAD R21, R3.reuse, R13, R21 ;  /* 0x0000000d03157224 */ /* 0x040fe400078e0215 */
[----:B------:R-:W-:Y:S02]  /*1de0*/  IMAD.MOV R9, RZ, RZ, -R14 ;  /* 0x000000ffff097224 */ /* 0x000fe400078e0a0e */
[----:B------:R-:W-:Y:S01]  /*1df0*/  @!P1 IMAD.MOV R16, RZ, RZ, -R16 ;  /* 0x000000ffff109224 */ /* 0x000fe200078e0a10 */
[C---:B------:R-:W-:Y:S01]  /*1e00*/  ISETP.GT.U32.AND P1, PT, R3.reuse, R21, PT ;  /* 0x000000150300720c */ /* 0x040fe20003f24070 */
[----:B------:R-:W-:Y:S01]  /*1e10*/  IMAD R22, R3, R9, R22 ;  /* 0x0000000903167224 */ /* 0x000fe200078e0216 */
[----:B------:R-:W-:Y:S01]  /*1e20*/  IABS R9, R18 ;  /* 0x0000001200097213 */ /* 0x000fe20000000000 */
[----:B------:R-:W-:Y:S01]  /*1e30*/  @!P4 IMAD.IADD R11, R11, 0x1, -R3 ;  /* 0x000000010b0bc824 */ /* 0x000fe200078e0a03 */
[----:B------:R-:W-:Y:S01]  /*1e40*/  STL [R1+0x9c], R16 ;  /* 0x00009c1001007387 */ /* 0x000fe20000100800 */
[----:B------:R-:W-:Y:S01]  /*1e50*/  IMAD.HI.U32 R5, R4, R2, RZ ;  /* 0x0000000204057227 */ /* 0x000fe200078e00ff */
[----:B------:R-:W-:-:S03]  /*1e60*/  ISETP.GT.U32.AND P4, PT, R3, R22, PT ;  /* 0x000000160300720c */ /* 0x000fc60003f84070 */
[----:B------:R-:W-:Y:S01]  /*1e70*/  @!P5 IMAD.IADD R10, R10, 0x1, -R3 ;  /* 0x000000010a0ad824 */ /* 0x000fe200078e0a03 */
[----:B------:R-:W-:Y:S01]  /*1e80*/  ISETP.GE.AND P5, PT, R12, RZ, PT ;  /* 0x000000ff0c00720c */ /* 0x000fe20003fa6270 */
[----:B------:R-:W-:Y:S02]  /*1e90*/  IMAD.MOV R5, RZ, RZ, -R5 ;  /* 0x000000ffff057224 */ /* 0x000fe400078e0a05 */
[----:B------:R-:W-:Y:S02]  /*1ea0*/  IMAD.MOV.U32 R15, RZ, RZ, R10 ;  /* 0x000000ffff0f7224 */ /* 0x000fe400078e000a */
[----:B------:R-:W-:Y:S02]  /*1eb0*/  @!P1 IMAD.IADD R21, R21, 0x1, -R3 ;  /* 0x0000000115159824 */ /* 0x000fe400078e0a03 */
[C---:B------:R-:W-:Y:S02]  /*1ec0*/  IMAD R2, R3.reuse, R5, R2 ;  /* 0x0000000503027224 */ /* 0x040fe400078e0202 */
[----:B------:R-:W-:Y:S01]  /*1ed0*/  VIADD R13, R0, 0x1eb ;  /* 0x000001eb000d7836 */ /* 0x000fe20000000000 */
[----:B------:R-:W-:Y:S01]  /*1ee0*/  ISETP.GT.U32.AND P1, PT, R3, R21, PT ;  /* 0x000000150300720c */ /* 0x000fe20003f24070 */
[----:B------:R-:W-:-:S02]  /*1ef0*/  @!P3 IMAD.MOV R15, RZ, RZ, -R15 ;  /* 0x000000ffff0fb224 */ /* 0x000fc400078e0a0f */
[----:B------:R-:W-:Y:S01]  /*1f00*/  VIADD R5, R0, 0x1ea ;  /* 0x000001ea00057836 */ /* 0x000fe20000000000 */
[----:B------:R-:W-:Y:S01]  /*1f10*/  ISETP.GE.AND P3, PT, R13, RZ, PT ;  /* 0x000000ff0d00720c */ /* 0x000fe20003f66270 */
[----:B------:R-:W-:Y:S01]  /*1f20*/  @!P4 IMAD.IADD R22, R22, 0x1, -R3 ;  /* 0x000000011616c824 */ /* 0x000fe200078e0a03 */
[----:B------:R0:W-:Y:S01]  /*1f30*/  STL [R1+0xa4], R15 ;  /* 0x0000a40f01007387 */ /* 0x0001e20000100800 */
[----:B------:R-:W-:Y:S01]  /*1f40*/  IMAD.MOV.U32 R19, RZ, RZ, R11 ;  /* 0x000000ffff137224 */ /* 0x000fe200078e000b */
[----:B------:R-:W-:Y:S01]  /*1f50*/  IABS R13, R13 ;  /* 0x0000000d000d7213 */ /* 0x000fe20000000000 */
[----:B------:R-:W-:Y:S01]  /*1f60*/  VIADD R10, R0, 0x1e8 ;  /* 0x000001e8000a7836 */ /* 0x000fe20000000000 */
[C---:B------:R-:W-:Y:S01]  /*1f70*/  ISETP.GT.U32.AND P4, PT, R3.reuse, R22, PT ;  /* 0x000000160300720c */ /* 0x040fe20003f84070 */
[----:B------:R-:W-:Y:S01]  /*1f80*/  @!P6 IMAD.MOV R19, RZ, RZ, -R19 ;  /* 0x000000ffff13e224 */ /* 0x000fe200078e0a13 */
[----:B------:R-:W-:Y:S01]  /*1f90*/  ISETP.GT.U32.AND P6, PT, R3, R2, PT ;  /* 0x000000020300720c */ /* 0x000fe20003fc4070 */
[----:B------:R-:W-:Y:S01]  /*1fa0*/  IMAD.HI.U32 R14, R4, R13, RZ ;  /* 0x0000000d040e7227 */ /* 0x000fe200078e00ff */
[----:B------:R-:W-:-:S02]  /*1fb0*/  IABS R17, R10 ;  /* 0x0000000a00117213 */ /* 0x000fc40000000000 */
[----:B0-----:R-:W-:Y:S01]  /*1fc0*/  IABS R15, R5 ;  /* 0x00000005000f7213 */ /* 0x001fe20000000000 */
[----:B------:R-:W-:Y:S01]  /*1fd0*/  IMAD.MOV R14, RZ, RZ, -R14 ;  /* 0x000000ffff0e7224 */ /* 0x000fe200078e0a0e */
[----:B------:R0:W-:Y:S01]  /*1fe0*/  STL [R1+0xac], R19 ;  /* 0x0000ac1301007387 */ /* 0x0001e20000100800 */
[----:B------:R-:W-:Y:S01]  /*1ff0*/  @!P1 IMAD.IADD R21, R21, 0x1, -R3 ;  /* 0x0000000115159824 */ /* 0x000fe200078e0a03 */
[----:B------:R-:W-:Y:S01]  /*2000*/  ISETP.GE.AND P1, PT, R5, RZ, PT ;  /* 0x000000ff0500720c */ /* 0x000fe20003f26270 */
[----:B------:R-:W-:-:S04]  /*2010*/  IMAD.HI.U32 R12, R4, R15, RZ ;  /* 0x0000000f040c7227 */ /* 0x000fc800078e00ff */
[----:B------:R-:W-:Y:S02]  /*2020*/  IMAD.MOV R12, RZ, RZ, -R12 ;  /* 0x000000ffff0c7224 */ /* 0x000fe400078e0a0c */
[C---:B------:R-:W-:Y:S02]  /*2030*/  IMAD R5, R3.reuse, R14, R13 ;  /* 0x0000000e03057224 */ /* 0x040fe400078e020d */
[C---:B------:R-:W-:Y:S02]  /*2040*/  IMAD R15, R3.reuse, R12, R15 ;  /* 0x0000000c030f7224 */ /* 0x040fe400078e020f */
[--C-:B------:R-:W-:Y:S01]  /*2050*/  @!P4 IMAD.IADD R22, R22, 0x1, -R3.reuse ;  /* 0x000000011616c824 */ /* 0x100fe200078e0a03 */
[C---:B------:R-:W-:Y:S01]  /*2060*/  ISETP.GT.U32.AND P4, PT, R3.reuse, R5, PT ;  /* 0x000000050300720c */ /* 0x040fe20003f84070 */
[----:B------:R-:W-:Y:S01]  /*2070*/  @!P6 IMAD.IADD R2, R2, 0x1, -R3 ;  /* 0x000000010202e824 */ /* 0x000fe200078e0a03 */
[----:B------:R-:W-:Y:S01]  /*2080*/  ISETP.GT.U32.AND P6, PT, R3, R15, PT ;  /* 0x0000000f0300720c */ /* 0x000fe20003fc4070 */
[----:B------:R-:W-:-:S04]  /*2090*/  IMAD.HI.U32 R16, R4, R9, RZ ;  /* 0x0000000904107227 */ /* 0x000fc800078e00ff */
[----:B------:R-:W-:-:S04]  /*20a0*/  IMAD.HI.U32 R8, R4, R17, RZ ;  /* 0x0000001104087227 */ /* 0x000fc800078e00ff */
[----:B------:R-:W-:Y:S02]  /*20b0*/  IMAD.MOV R11, RZ, RZ, -R16 ;  /* 0x000000ffff0b7224 */ /* 0x000fe400078e0a10 */
[----:B------:R-:W-:Y:S02]  /*20c0*/  IMAD.MOV R8, RZ, RZ, -R8 ;  /* 0x000000ffff087224 */ /* 0x000fe400078e0a08 */
[C---:B------:R-:W-:Y:S02]  /*20d0*/  IMAD R9, R3.reuse, R11, R9 ;  /* 0x0000000b03097224 */ /* 0x040fe400078e0209 */
[C---:B------:R-:W-:Y:S02]  /*20e0*/  VIADD R11, R0.reuse, 0x1e6 ;  /* 0x000001e6000b7836 */ /* 0x040fe40000000000 */
[----:B------:R-:W-:Y:S02]  /*20f0*/  IMAD R17, R3, R8, R17 ;  /* 0x0000000803117224 */ /* 0x000fe400078e0211 */
[----:B------:R-:W-:Y:S01]  /*2100*/  VIADD R8, R0, 0x1e7 ;  /* 0x000001e700087836 */ /* 0x000fe20000000000 */
[----:B0-----:R-:W-:Y:S01]  /*2110*/  IABS R19, R11 ;  /* 0x0000000b00137213 */ /* 0x001fe20000000000 */
[--C-:B------:R-:W-:Y:S01]  /*2120*/  @!P4 IMAD.IADD R5, R5, 0x1, -R3.reuse ;  /* 0x000000010505c824 */ /* 0x100fe200078e0a03 */
[----:B------:R-:W-:Y:S01]  /*2130*/  ISETP.GT.U32.AND P4, PT, R3, R2, PT ;  /* 0x000000020300720c */ /* 0x000fe20003f84070 */
[----:B------:R-:W-:Y:S01]  /*2140*/  @!P6 IMAD.IADD R15, R15, 0x1, -R3 ;  /* 0x000000010f0fe824 */ /* 0x000fe200078e0a03 */
[----:B------:R-:W-:Y:S01]  /*2150*/  IABS R16, R8 ;  /* 0x0000000800107213 */ /* 0x000fe20000000000 */
[----:B------:R-:W-:-:S02]  /*2160*/  IMAD.MOV.U32 R24, RZ, RZ, R21 ;  /* 0x000000ffff187224 */ /* 0x000fc400078e0015 */
[----:B------:R-:W-:Y:S01]  /*2170*/  IMAD.HI.U32 R21, R4, R19, RZ ;  /* 0x0000001304157227 */ /* 0x000fe200078e00ff */
[----:B------:R-:W-:-:S03]  /*2180*/  ISETP.GT.U32.AND P6, PT, R3, R15, PT ;  /* 0x0000000f0300720c */ /* 0x000fc60003fc4070 */
[----:B------:R-:W-:Y:S01]  /*2190*/  @!P2 IMAD.MOV R24, RZ, RZ, -R24 ;  /* 0x000000ffff18a224 */ /* 0x000fe200078e0a18 */
[----:B------:R-:W-:Y:S01]  /*21a0*/  ISETP.GT.U32.AND P2, PT, R3, R5, PT ;  /* 0x000000050300720c */ /* 0x000fe20003f44070 */
[----:B------:R-:W-:-:S03]  /*21b0*/  IMAD.HI.U32 R23, R4, R16, RZ ;  /* 0x0000001004177227 */ /* 0x000fc600078e00ff */
[----:B------:R-:W-:Y:S01]  /*21c0*/  STL [R1+0xd0], R24 ;  /* 0x0000d01801007387 */ /* 0x000fe20000100800 */
[----:B------:R-:W-:Y:S02]  /*21d0*/  IMAD.MOV R21, RZ, RZ, -R21 ;  /* 0x000000ffff157224 */ /* 0x000fe400078e0a15 */
[----:B------:R-:W-:Y:S02]  /*21e0*/  IMAD.MOV R23, RZ, RZ, -R23 ;  /* 0x000000ffff177224 */ /* 0x000fe400078e0a17 */
[----:B------:R-:W-:Y:S01]  /*21f0*/  @!P4 IMAD.IADD R2, R2, 0x1, -R3 ;  /* 0x000000010202c824 */ /* 0x000fe200078e0a03 */
[C---:B------:R-:W-:Y:S01]  /*2200*/  ISETP.GT.U32.AND P4, PT, R3.reuse, R17, PT ;  /* 0x000000110300720c */ /* 0x040fe20003f84070 */
[C---:B------:R-:W-:Y:S02]  /*2210*/  IMAD R19, R3.reuse, R21, R19 ;  /* 0x0000001503137224 */ /* 0x040fe400078e0213 */
[----:B------:R-:W-:Y:S01]  /*2220*/  @!P0 IMAD.MOV R22, RZ, RZ, -R22 ;  /* 0x000000ffff168224 */ /* 0x000fe200078e0a16 */
[C---:B------:R-:W-:Y:S01]  /*2230*/  ISETP.GT.U32.AND P0, PT, R3.reuse, R9, PT ;  /* 0x000000090300720c */ /* 0x040fe20003f04070 */
[----:B------:R-:W-:-:S02]  /*2240*/  IMAD R16, R3, R23, R16 ;  /* 0x0000001703107224 */ /* 0x000fc400078e0210 */
[--C-:B------:R-:W-:Y:S01]  /*2250*/  @!P6 IMAD.IADD R15, R15, 0x1, -R3.reuse ;  /* 0x000000010f0fe824 */ /* 0x100fe200078e0a03 */
[----:B------:R-:W-:Y:S01]  /*2260*/  ISETP.GT.U32.AND P6, PT, R3, R19, PT ;  /* 0x000000130300720c */ /* 0x000fe20003fc4070 */
[--C-:B------:R-:W-:Y:S01]  /*2270*/  @!P2 IMAD.IADD R5, R5, 0x1, -R3.reuse ;  /* 0x000000010505a824 */ /* 0x100fe200078e0a03 */
[----:B------:R-:W-:Y:S01]  /*2280*/  ISETP.GT.U32.AND P2, PT, R3, R16, PT ;  /* 0x000000100300720c */ /* 0x000fe20003f44070 */
[C---:B------:R-:W-:Y:S01]  /*2290*/  VIADD R12, R0.reuse, 0x1e4 ;  /* 0x000001e4000c7836 */ /* 0x040fe20000000000 */
[----:B------:R0:W-:Y:S01]  /*22a0*/  STL [R1+0xd8], R22 ;  /* 0x0000d81601007387 */ /* 0x0001e20000100800 */
[----:B------:R-:W-:Y:S02]  /*22b0*/  VIADD R14, R0, 0x1e5 ;  /* 0x000001e5000e7836 */ /* 0x000fe40000000000 */
[--C-:B------:R-:W-:Y:S01]  /*22c0*/  @!P4 IMAD.IADD R17, R17, 0x1, -R3.reuse ;  /* 0x000000011111c824 */ /* 0x100fe200078e0a03 */
[----:B------:R-:W-:Y:S01]  /*22d0*/  IABS R13, R12 ;  /* 0x0000000c000d7213 */ /* 0x000fe20000000000 */
[--C-:B------:R-:W-:Y:S01]  /*22e0*/  @!P0 IMAD.IADD R9, R9, 0x1, -R3.reuse ;  /* 0x0000000109098824 */ /* 0x100fe200078e0a03 */
[----:B------:R-:W-:Y:S01]  /*22f0*/  IABS R20, R14 ;  /* 0x0000000e00147213 */ /* 0x000fe20000000000 */
[----:B------:R-:W-:Y:S01]  /*2300*/  IMAD.MOV.U32 R25, RZ, RZ, R2 ;  /* 0x000000ffff197224 */ /* 0x000fe200078e0002 */
[----:B------:R-:W-:Y:S01]  /*2310*/  ISETP.GE.AND P4, PT, R10, RZ, PT ;  /* 0x000000ff0a00720c */ /* 0x000fe20003f86270 */
[----:B------:R-:W-:Y:S01]  /*2320*/  @!P6 IMAD.IADD R19, R19, 0x1, -R3 ;  /* 0x000000011313e824 */ /* 0x000fe200078e0a03 */
[----:B------:R-:W-:Y:S01]  /*2330*/  ISETP.GT.U32.AND P6, PT, R3, R17, PT ;  /* 0x000000110300720c */ /* 0x000fe20003fc4070 */
[----:B------:R-:W-:Y:S01]  /*2340*/  IMAD.HI.U32 R23, R4, R13, RZ ;  /* 0x0000000d04177227 */ /* 0x000fe200078e00ff */
[----:B------:R-:W-:-:S03]  /*2350*/  ISETP.GE.AND P0, PT, R18, RZ, PT ;  /* 0x000000ff1200720c */ /* 0x000fc60003f06270 */
[----:B0-----:R-:W-:-:S04]  /*2360*/  IMAD.HI.U32 R22, R4, R20, RZ ;  /* 0x0000001404167227 */ /* 0x001fc800078e00ff */
[----:B------:R-:W-:Y:S01]  /*2370*/  @!P2 IMAD.IADD R16, R16, 0x1, -R3 ;  /* 0x000000011010a824 */ /* 0x000fe200078e0a03 */
[C---:B------:R-:W-:Y:S01]  /*2380*/  ISETP.GT.U32.AND P2, PT, R3.reuse, R9, PT ;  /* 0x000000090300720c */ /* 0x040fe20003f44070 */
[----:B------:R-:W-:Y:S02]  /*2390*/  IMAD.MOV R23, RZ, RZ, -R23 ;  /* 0x000000ffff177224 */ /* 0x000fe400078e0a17 */
[----:B------:R-:W-:Y:S02]  /*23a0*/  IMAD.MOV R22, RZ, RZ, -R22 ;  /* 0x000000ffff167224 */ /* 0x000fe400078e0a16 */
[----:B------:R-:W-:Y:S01]  /*23b0*/  @!P5 IMAD.MOV R25, RZ, RZ, -R25 ;  /* 0x000000ffff19d224 */ /* 0x000fe200078e0a19 */
[C---:B------:R-:W-:Y:S01]  /*23c0*/  ISETP.GT.U32.AND P5, PT, R3.reuse, R16, PT ;  /* 0x000000100300720c */ /* 0x040fe20003fa4070 */
[----:B------:R-:W-:Y:S02]  /*23d0*/  IMAD R13, R3, R23, R13 ;  /* 0x00000017030d7224 */ /* 0x000fe400078e020d */
[----:B------:R-:W-:Y:S01]  /*23e0*/  VIADD R10, R0, 0x1e3 ;  /* 0x000001e3000a7836 */ /* 0x000fe20000000000 */
[----:B------:R-:W-:Y:S01]  /*23f0*/  STL [R1+0x160], R25 ;  /* 0x0001601901007387 */ /* 0x000fe20000100800 */
[----:B------:R-:W-:-:S02]  /*2400*/  IMAD.MOV.U32 R24, RZ, RZ, R5 ;  /* 0x000000ffff187224 */ /* 0x000fc400078e0005 */
[C---:B------:R-:W-:Y:S01]  /*2410*/  IMAD R20, R3.reuse, R22, R20 ;  /* 0x0000001603147224 */ /* 0x040fe200078e0214 */
[----:B------:R-:W-:Y:S01]  /*2420*/  IABS R2, R10 ;  /* 0x0000000a00027213 */ /* 0x000fe20000000000 */
[----:B------:R-:W-:Y:S02]  /*2430*/  VIADD R18, R0, 0x1e2 ;  /* 0x000001e200127836 */ /* 0x000fe40000000000 */
[----:B------:R-:W-:Y:S01]  /*2440*/  @!P3 IMAD.MOV R24, RZ, RZ, -R24 ;  /* 0x000000ffff18b224 */ /* 0x000fe200078e0a18 */
[----:B------:R-:W-:Y:S01]  /*2450*/  ISETP.GT.U32.AND P3, PT, R3, R19, PT ;  /* 0x000000130300720c */ /* 0x000fe20003f64070 */
[----:B------:R-:W-:Y:S01]  /*2460*/  @!P6 IMAD.IADD R17, R17, 0x1, -R3 ;  /* 0x000000011111e824 */ /* 0x000fe200078e0a03 */
[C---:B------:R-:W-:Y:S01]  /*2470*/  ISETP.GT.U32.AND P6, PT, R3.reuse, R13, PT ;  /* 0x0000000d0300720c */ /* 0x040fe20003fc4070 */
[----:B------:R-:W-:Y:S01]  /*2480*/  @!P1 IMAD.MOV R15, RZ, RZ, -R15 ;  /* 0x000000ffff0f9224 */ /* 0x000fe200078e0a0f */
[----:B------:R-:W-:Y:S01]  /*2490*/  ISETP.GT.U32.AND P1, PT, R3, R20, PT ;  /* 0x000000140300720c */ /* 0x000fe20003f24070 */
[--C-:B------:R-:W-:Y:S01]  /*24a0*/  @!P2 IMAD.IADD R9, R9, 0x1, -R3.reuse ;  /* 0x000000010909a824 */ /* 0x100fe200078e0a03 */
[----:B------:R-:W-:Y:S01]  /*24b0*/  IABS R5, R18 ;  /* 0x0000001200057213 */ /* 0x000fe20000000000 */
[----:B------:R-:W-:Y:S01]  /*24c0*/  @!P5 IMAD.IADD R16, R16, 0x1, -R3 ;  /* 0x000000011010d824 */ /* 0x000fe200078e0a03 */
[----:B------:R-:W-:Y:S01]  /*24d0*/  ISETP.GE.AND P2, PT, R8, RZ, PT ;  /* 0x000000ff0800720c */ /* 0x000fe20003f46270 */
[C---:B------:R-:W-:Y:S01]  /*24e0*/  IMAD.HI.U32 R8, R4.reuse, R2, RZ ;  /* 0x0000000204087227 */ /* 0x040fe200078e00ff */
[----:B------:R-:W-:Y:S01]  /*24f0*/  ISETP.GE.AND P5, PT, R11, RZ, PT ;  /* 0x000000ff0b00720c */ /* 0x000fe20003fa6270 */
[----:B------:R-:W-:Y:S02]  /*2500*/  STL [R1+0x188], R24 ;  /* 0x0001881801007387 */ /* 0x000fe40000100800 */
[----:B------:R-:W-:-:S02]  /*2510*/  IMAD.HI.U32 R11, R4, R5, RZ ;  /* 0x00000005040b7227 */ /* 0x000fc400078e00ff */
[----:B------:R0:W-:Y:S02]  /*2520*/  STL [R1+0x18c], R15 ;  /* 0x00018c0f01007387 */ /* 0x0001e40000100800 */
[----:B------:R-:W-:Y:S02]  /*2530*/  IMAD.MOV R8, RZ, RZ, -R8 ;  /* 0x000000ffff087224 */ /* 0x000fe400078e0a08 */
[----:B------:R-:W-:Y:S02]  /*2540*/  IMAD.MOV.U32 R21, RZ, RZ, R9 ;  /* 0x000000ffff157224 */ /* 0x000fe400078e0009 */
[----:B------:R-:W-:Y:S01]  /*2550*/  @!P3 IMAD.IADD R19, R19, 0x1, -R3 ;  /* 0x000000011313b824 */ /* 0x000fe200078e0a03 */
[----:B------:R-:W-:Y:S01]  /*2560*/  ISETP.GE.AND P3, PT, R14, RZ, PT ;  /* 0x000000ff0e00720c */ /* 0x000fe20003f66270 */
[----:B------:R-:W-:Y:S02]  /*2570*/  IMAD.MOV R11, RZ, RZ, -R11 ;  /* 0x000000ffff0b7224 */ /* 0x000fe400078e0a0b */
[----:B0-----:R-:W-:-:S02]  /*2580*/  IMAD.MOV.U32 R15, RZ, RZ, R17 ;  /* 0x000000ffff0f7224 */ /* 0x001fc400078e0011 */
[--C-:B------:R-:W-:Y:S01]  /*2590*/  @!P6 IMAD.IADD R13, R13, 0x1, -R3.reuse ;  /* 0x000000010d0de824 */ /* 0x100fe200078e0a03 */
[----:B------:R-:W-:Y:S01]  /*25a0*/  ISETP.GE.AND P6, PT, R10, RZ, PT ;  /* 0x000000ff0a00720c */ /* 0x000fe20003fc6270 */
[C---:B------:R-:W-:Y:S02]  /*25b0*/  IMAD R2, R3.reuse, R8, R2 ;  /* 0x0000000803027224 */ /* 0x040fe400078e0202 */
[----:B------:R-:W-:Y:S02]  /*25c0*/  IMAD.MOV.U32 R9, RZ, RZ, R16 ;  /* 0x000000ffff097224 */ /* 0x000fe400078e0010 */
[----:B------:R-:W-:Y:S01]  /*25d0*/  @!P1 IMAD.IADD R20, R20, 0x1, -R3 ;  /* 0x0000000114149824 */ /* 0x000fe200078e0a03 */
[----:B------:R-:W-:Y:S01]  /*25e0*/  ISETP.GE.AND P1, PT, R12, RZ, PT ;  /* 0x000000ff0c00720c */ /* 0x000fe20003f26270 */
[----:B------:R-:W-:Y:S02]  /*25f0*/  @!P0 IMAD.MOV R21, RZ, RZ, -R21 ;  /* 0x000000ffff158224 */ /* 0x000fe400078e0a15 */
[----:B------:R-:W-:Y:S01]  /*2600*/  @!P4 IMAD.MOV R15, RZ, RZ, -R15 ;  /* 0x000000ffff0fc224 */ /* 0x000fe200078e0a0f */
[C---:B------:R-:W-:Y:S01]  /*2610*/  ISETP.GT.U32.AND P4, PT, R3.reuse, R13, PT ;  /* 0x0000000d0300720c */ /* 0x040fe20003f84070 */
[C---:B------:R-:W-:Y:S01]  /*2620*/  IMAD R8, R3.reuse, R11, R5 ;  /* 0x0000000b03087224 */ /* 0x040fe200078e0205 */
[----:B------:R-:W-:Y:S01]  /*2630*/  STL [R1+0x190], R21 ;  /* 0x0001901501007387 */ /* 0x000fe20000100800 */
[----:B------:R-:W-:Y:S01]  /*2640*/  IMAD.MOV.U32 R12, RZ, RZ, R19 ;  /* 0x000000ffff0c7224 */ /* 0x000fe200078e0013 */
[C---:B------:R-:W-:Y:S01]  /*2650*/  ISETP.GT.U32.AND P0, PT, R3.reuse, R20, PT ;  /* 0x000000140300720c */ /* 0x040fe20003f04070 */
[----:B------:R-:W-:Y:S01]  /*2660*/  @!P2 IMAD.MOV R9, RZ, RZ, -R9 ;  /* 0x000000ffff09a224 */ /* 0x000fe200078e0a09 */
[C---:B------:R-:W-:Y:S01]  /*2670*/  ISETP.GT.U32.AND P2, PT, R3.reuse, R2, PT ;  /* 0x000000020300720c */ /* 0x040fe20003f44070 */
[----:B------:R-:W-:Y:S01]  /*2680*/  STL [R1+0x1b0], R15 ;  /* 0x0001b00f01007387 */ /* 0x000fe20000100800 */
[----:B------:R-:W-:Y:S01]  /*2690*/  @!P5 IMAD.MOV R12, RZ, RZ, -R12 ;  /* 0x000000ffff0cd224 */ /* 0x000fe200078e0a0c */
[----:B------:R-:W-:Y:S01]  /*26a0*/  ISETP.GT.U32.AND P5, PT, R3, R8, PT ;  /* 0x000000080300720c */ /* 0x000fe20003fa4070 */
[C---:B------:R-:W-:Y:S01]  /*26b0*/  VIADD R5, R0.reuse, 0x1e0 ;  /* 0x000001e000057836 */ /* 0x040fe20000000000 */
[----:B------:R0:W-:Y:S01]  /*26c0*/  STL [R1+0x1b8], R9 ;  /* 0x0001b80901007387 */ /* 0x0001e20000100800 */
[----:B------:R-:W-:-:S02]  /*26d0*/  VIADD R16, R0, 0x1df ;  /* 0x000001df00107836 */ /* 0x000fc40000000000 */
[--C-:B------:R-:W-:Y:S01]  /*26e0*/  @!P4 IMAD.IADD R13, R13, 0x1, -R3.reuse ;  /* 0x000000010d0dc824 */ /* 0x100fe200078e0a03 */
[----:B------:R-:W-:Y:S01]  /*26f0*/  IABS R11, R5 ;  /* 0x00000005000b7213 */ /* 0x000fe20000000000 */
[----:B------:R1:W-:Y:S01]  /*2700*/  STL [R1+0x1c0], R12 ;  /* 0x0001c00c01007387 */ /* 0x0003e20000100800 */
[--C-:B------:R-:W-:Y:S01]  /*2710*/  @!P0 IMAD.IADD R20, R20, 0x1, -R3.reuse ;  /* 0x0000000114148824 */ /* 0x100fe200078e0a03 */
[----:B------:R-:W-:Y:S01]  /*2720*/  ISETP.GE.AND P0, PT, R18, RZ, PT ;  /* 0x000000ff1200720c */ /* 0x000fe20003f06270 */
[--C-:B------:R-:W-:Y:S01]  /*2730*/  @!P2 IMAD.IADD R2, R2, 0x1, -R3.reuse ;  /* 0x000000010202a824 */ /* 0x100fe200078e0a03 */
[----:B------:R-:W-:Y:S01]  /*2740*/  ISETP.GE.AND P2, PT, R5, RZ, PT ;  /* 0x000000ff0500720c */ /* 0x000fe20003f46270 */
[----:B0-----:R-:W-:Y:S02]  /*2750*/  VIADD R9, R0, 0x1e1 ;  /* 0x000001e100097836 */ /* 0x001fe40000000000 */
[----:B------:R-:W-:Y:S01]  /*2760*/  @!P5 IMAD.IADD R8, R8, 0x1, -R3 ;  /* 0x000000010808d824 */ /* 0x000fe200078e0a03 */
[----:B------:R-:W-:Y:S01]  /*2770*/  ISETP.GT.U32.AND P5, PT, R3, R2, PT ;  /* 0x000000020300720c */ /* 0x000fe20003fa4070 */
[C---:B------:R-:W-:Y:S01]  /*2780*/  VIADD R17, R0.reuse, 0x1da ;  /* 0x000001da00117836 */ /* 0x040fe20000000000 */
[----:B------:R-:W-:Y:S01]  /*2790*/  IABS R10, R9 ;  /* 0x00000009000a7213 */ /* 0x000fe20000000000 */
[----:B-1----:R-:W-:Y:S01]  /*27a0*/  IMAD.MOV.U32 R12, RZ, RZ, R20 ;  /* 0x000000ffff0c7224 */ /* 0x002fe200078e0014 */
[----:B------:R-:W-:Y:S01]  /*27b0*/  ISETP.GE.AND P4, PT, R9, RZ, PT ;  /* 0x000000ff0900720c */ /* 0x000fe20003f86270 */
[----:B------:R-:W-:-:S02]  /*27c0*/  VIADD R18, R0, 0x1db ;  /* 0x000001db00127836 */ /* 0x000fc40000000000 */
[----:B------:R-:W-:Y:S02]  /*27d0*/  IMAD.MOV.U32 R9, RZ, RZ, R10 ;  /* 0x000000ffff097224 */ /* 0x000fe400078e000a */
[----:B------:R-:W-:-:S04]  /*27e0*/  IMAD.HI.U32 R10, R4, R11, RZ ;  /* 0x0000000b040a7227 */ /* 0x000fc800078e00ff */
[----:B------:R-:W-:-:S04]  /*27f0*/  IMAD.HI.U32 R5, R4, R9, RZ ;  /* 0x0000000904057227 */ /* 0x000fc800078e00ff */
[----:B------:R-:W-:Y:S02]  /*2800*/  IMAD.MOV R5, RZ, RZ, -R5 ;  /* 0x000000ffff057224 */ /* 0x000fe400078e0a05 */
[----:B------:R-:W-:Y:S02]  /*2810*/  @!P5 IMAD.IADD R2, R2, 0x1, -R3 ;  /* 0x000000010202d824 */ /* 0x000fe400078e0a03 */
[C---:B------:R-:W-:Y:S02]  /*2820*/  IMAD R5, R3.reuse, R5, R9 ;  /* 0x0000000503057224 */ /* 0x040fe400078e0209 */
[----:B------:R-:W-:Y:S01]  /*2830*/  @!P3 IMAD.MOV R12, RZ, RZ, -R12 ;  /* 0x000000ffff0cb224 */ /* 0x000fe200078e0a0c */
[C---:B------:R-:W-:Y:S01]  /*2840*/  ISETP.GT.U32.AND P3, PT, R3.reuse, R8, PT ;  /* 0x000000080300720c */ /* 0x040fe20003f64070 */
[----:B------:R-:W-:Y:S01]  /*2850*/  IMAD.MOV R10, RZ, RZ, -R10 ;  /* 0x000000ffff0a7224 */ /* 0x000fe200078e0a0a */
[C---:B------:R-:W-:Y:S01]  /*2860*/  ISETP.GT.U32.AND P5, PT, R3.reuse, R5, PT ;  /* 0x000000050300720c */ /* 0x040fe20003fa4070 */
[----:B------:R-:W-:Y:S01]  /*2870*/  IMAD.MOV.U32 R15, RZ, RZ, R2 ;  /* 0x000000ffff0f7224 */ /* 0x000fe200078e0002 */
[----:B------:R0:W-:Y:S01]  /*2880*/  STL [R1+0x1c4], R12 ;  /* 0x0001c40c01007387 */ /* 0x0001e20000100800 */
[----:B------:R-:W-:-:S02]  /*2890*/  IMAD R11, R3, R10, R11 ;  /* 0x0000000a030b7224 */ /* 0x000fc400078e020b */
[----:B------:R-:W-:Y:S02]  /*28a0*/  @!P6 IMAD.MOV R15, RZ, RZ, -R15 ;  /* 0x000000ffff0fe224 */ /* 0x000fe400078e0a0f */
[C---:B------:R-:W-:Y:S01]  /*28b0*/  VIADD R10, R0.reuse, 0x1de ;  /* 0x000001de000a7836 */ /* 0x040fe20000000000 */
[----:B------:R-:W-:Y:S01]  /*28c0*/  ISETP.GT.U32.AND P6, PT, R3, R11, PT ;  /* 0x0000000b0300720c */ /* 0x000fe20003fc4070 */
[----:B------:R-:W-:Y:S02]  /*28d0*/  VIADD R9, R0, 0x1dd ;  /* 0x000001dd00097836 */ /* 0x000fe40000000000 */
[----:B------:R-:W-:Y:S01]  /*28e0*/  @!P3 IMAD.IADD R8, R8, 0x1, -R3 ;  /* 0x000000010808b824 */ /* 0x000fe200078e0a03 */
[----:B------:R-:W-:Y:S01]  /*28f0*/  ISETP.GE.AND P3, PT, R10, RZ, PT ;  /* 0x000000ff0a00720c */ /* 0x000fe20003f66270 */
[----:B0-----:R-:W-:Y:S01]  /*2900*/  IMAD.MOV.U32 R12, RZ, RZ, R13 ;  /* 0x000000ffff0c7224 */ /* 0x001fe200078e000d */
[----:B------:R-:W-:Y:S01]  /*2910*/  IABS R10, R10 ;  /* 0x0000000a000a7213 */ /* 0x000fe20000000000 */
[----:B------:R-:W-:-:S02]  /*2920*/  @!P5 IMAD.IADD R5, R5, 0x1, -R3 ;  /* 0x000000010505d824 */ /* 0x000fc400078e0a03 */
[----:B------:R-:W-:Y:S01]  /*2930*/  @!P1 IMAD.MOV R12, RZ, RZ, -R12 ;  /* 0x000000ffff0c9224 */ /* 0x000fe200078e0a0c */
[----:B------:R-:W-:Y:S01]  /*2940*/  ISETP.GE.AND P1, PT, R16, RZ, PT ;  /* 0x000000ff1000720c */ /* 0x000fe20003f26270 */
[----:B------:R-:W-:Y:S01]  /*2950*/  IMAD.MOV.U32 R14, RZ, RZ, R8 ;  /* 0x000000ffff0e7224 */ /* 0x000fe200078e0008 */
[----:B------:R-:W-:Y:S01]  /*2960*/  IABS R16, R16 ;  /* 0x0000001000107213 */ /* 0x000fe20000000000 */
[----:B------:R-:W-:Y:S01]  /*2970*/  @!P6 IMAD.IADD R11, R11, 0x1, -R3 ;  /* 0x000000010b0be824 */ /* 0x000fe200078e0a03 */
[----:B------:R-:W-:Y:S01]  /*2980*/  ISETP.GT.U32.AND P5, PT, R3, R5, PT ;  /* 0x000000050300720c */ /* 0x000fe20003fa4070 */
[----:B------:R-:W-:Y:S01]  /*2990*/  @!P0 IMAD.MOV R14, RZ, RZ, -R14 ;  /* 0x000000ffff0e8224 */ /* 0x000fe200078e0a0e */
[----:B------:R-:W-:Y:S01]  /*29a0*/  ISETP.GE.AND P0, PT, R9, RZ, PT ;  /* 0x000000ff0900720c */ /* 0x000fe20003f06270 */
[----:B------:R-:W-:Y:S01]  /*29b0*/  IMAD.HI.U32 R13, R4, R16, RZ ;  /* 0x00000010040d7227 */ /* 0x000fe200078e00ff */
[----:B------:R0:W-:Y:S01]  /*29c0*/  STL [R1+0x1d0], R12 ;  /* 0x0001d00c01007387 */ /* 0x0001e20000100800 */
[----:B------:R-:W-:-:S02]  /*29d0*/  IABS R9, R9 ;  /* 0x0000000900097213 */ /* 0x000fc40000000000 */
[----:B------:R-:W-:Y:S01]  /*29e0*/  IMAD.MOV R2, RZ, RZ, -R13 ;  /* 0x000000ffff027224 */ /* 0x000fe200078e0a0d */
[C---:B------:R-:W-:Y:S01]  /*29f0*/  ISETP.GT.U32.AND P6, PT, R3.reuse, R11, PT ;  /* 0x0000000b0300720c */ /* 0x040fe20003fc4070 */
[----:B------:R-:W-:Y:S01]  /*2a00*/  IMAD.HI.U32 R8, R4, R10, RZ ;  /* 0x0000000a04087227 */ /* 0x000fe200078e00ff */
[----:B------:R1:W-:Y:S03]  /*2a10*/  STL [R1+0x1d4], R15 ;  /* 0x0001d40f01007387 */ /* 0x0003e60000100800 */
[----:B------:R-:W-:Y:S01]  /*2a20*/  IMAD R16, R3, R2, R16 ;  /* 0x0000000203107224 */ /* 0x000fe200078e0210 */
[----:B------:R2:W-:Y:S01]  /*2a30*/  STL [R1+0x1d8], R14 ;  /* 0x0001d80e01007387 */ /* 0x0005e20000100800 */
[----:B0-----:R-:W-:Y:S02]  /*2a40*/  VIADD R12, R0, 0x1dc ;  /* 0x000001dc000c7836 */ /* 0x001fe40000000000 */
[----:B------:R-:W-:-:S02]  /*2a50*/  IMAD.MOV R8, RZ, RZ, -R8 ;  /* 0x000000ffff087224 */ /* 0x000fc400078e0a08 */
[----:B------:R-:W-:Y:S01]  /*2a60*/  IMAD.HI.U32 R13, R4, R9, RZ ;  /* 0x00000009040d7227 */ /* 0x000fe200078e00ff */
[----:B------:R-:W-:Y:S02]  /*2a70*/  IABS R2, R12 ;  /* 0x0000000c00027213 */ /* 0x000fe40000000000 */
[----:B-1----:R-:W-:Y:S01]  /*2a80*/  IABS R15, R18 ;  /* 0x00000012000f7213 */ /* 0x002fe20000000000 */
[----:B------:R-:W-:Y:S01]  /*2a90*/  @!P5 IMAD.IADD R5, R5, 0x1, -R3 ;  /* 0x000000010505d824 */ /* 0x000fe200078e0a03 */
[C---:B------:R-:W-:Y:S01]  /*2aa0*/  ISETP.GT.U32.AND P5, PT, R3.reuse, R16, PT ;  /* 0x000000100300720c */ /* 0x040fe20003fa4070 */
[----:B------:R-:W-:Y:S02]  /*2ab0*/  IMAD R8, R3, R8, R10 ;  /* 0x0000000803087224 */ /* 0x000fe400078e020a */
[----:B------:R-:W-:Y:S02]  /*2ac0*/  IMAD.MOV R13, RZ, RZ, -R13 ;  /* 0x000000ffff0d7224 */ /* 0x000fe400078e0a0d */
[----:B--2---:R-:W-:-:S02]  /*2ad0*/  IMAD.MOV.U32 R14, RZ, RZ, R5 ;  /* 0x000000ffff0e7224 */ /* 0x004fc400078e0005 */
[----:B------:R-:W-:-:S04]  /*2ae0*/  IMAD.HI.U32 R10, R4, R2, RZ ;  /* 0x00000002040a7227 */ /* 0x000fc800078e00ff */
[C---:B------:R-:W-:Y:S02]  /*2af0*/  IMAD R5, R3.reuse, R13, R9 ;  /* 0x0000000d03057224 */ /* 0x040fe400078e0209 */
[----:B------:R-:W-:Y:S01]  /*2b00*/  @!P4 IMAD.MOV R14, RZ, RZ, -R14 ;  /* 0x000000ffff0ec224 */ /* 0x000fe200078e0a0e */
[----:B------:R-:W-:Y:S01]  /*2b10*/  ISETP.GT.U32.AND P4, PT, R3, R8, PT ;  /* 0x000000080300720c */ /* 0x000fe20003f84070 */
[----:B------:R-:W-:Y:S02]  /*2b20*/  IMAD.MOV R10, RZ, RZ, -R10 ;  /* 0x000000ffff0a7224 */ /* 0x000fe400078e0a0a */
[--C-:B------:R-:W-:Y:S01]  /*2b30*/  @!P6 IMAD.IADD R11, R11, 0x1, -R3.reuse ;  /* 0x000000010b0be824 */ /* 0x100fe200078e0a03 */
[C---:B------:R-:W-:Y:S01]  /*2b40*/  ISETP.GT.U32.AND P6, PT, R3.reuse, R5, PT ;  /* 0x000000050300720c */ /* 0x040fe20003fc4070 */
[----:B------:R-:W-:Y:S01]  /*2b50*/  IMAD R2, R3, R10, R2 ;  /* 0x0000000a03027224 */ /* 0x000fe200078e0202 */
[----:B------:R0:W-:Y:S01]  /*2b60*/  STL [R1+0x1dc], R14 ;  /* 0x0001dc0e01007387 */ /* 0x0001e20000100800 */
[----:B------:R-:W-:-:S02]  /*2b70*/  @!P5 IMAD.IADD R16, R16, 0x1, -R3 ;  /* 0x000000011010d824 */ /* 0x000fc400078e0a03 */
[----:B------:R-:W-:Y:S01]  /*2b80*/  IMAD.MOV.U32 R20, RZ, RZ, R11 ;  /* 0x000000ffff147224 */ /* 0x000fe200078e000b */
[----:B------:R-:W-:Y:S01]  /*2b90*/  ISETP.GT.U32.AND P5, PT, R3, R2, PT ;  /* 0x000000020300720c */ /* 0x000fe20003fa4070 */
[----:B------:R-:W-:-:S04]  /*2ba0*/  IMAD.HI.U32 R9, R4, R15, RZ ;  /* 0x0000000f04097227 */ /* 0x000fc800078e00ff */
[--C-:B------:R-:W-:Y:S01]  /*2bb0*/  @!P4 IMAD.IADD R8, R8, 0x1, -R3.reuse ;  /* 0x000000010808c824 */ /* 0x100fe200078e0a03 */
[----:B0-----:R-:W-:Y:S01]  /*2bc0*/  IABS R14, R17 ;  /* 0x00000011000e7213 */ /* 0x001fe20000000000 */
[----:B------:R-:W-:Y:S01]  /*2bd0*/  @!P6 IMAD.IADD R5, R5, 0x1, -R3 ;  /* 0x000000010505e824 */ /* 0x000fe200078e0a03 */
[C---:B------:R-:W-:Y:S01]  /*2be0*/  ISETP.GT.U32.AND P4, PT, R3.reuse, R16, PT ;  /* 0x000000100300720c */ /* 0x040fe20003f84070 */
[----:B------:R-:W-:Y:S01]  /*2bf0*/  @!P2 IMAD.MOV R20, RZ, RZ, -R20 ;  /* 0x000000ffff14a224 */ /* 0x000fe200078e0a14 */
[----:B------:R-:W-:Y:S01]  /*2c00*/  ISETP.GT.U32.AND P6, PT, R3, R8, PT ;  /* 0x000000080300720c */ /* 0x000fe20003fc4070 */
[----:B------:R-:W-:-:S03]  /*2c10*/  IMAD.HI.U32 R19, R4, R14, RZ ;  /* 0x0000000e04137227 */ /* 0x000fc600078e00ff */
[----:B------:R0:W-:Y:S01]  /*2c20*/  STL [R1+0x1e8], R20 ;  /* 0x0001e81401007387 */ /* 0x0001e20000100800 */
[----:B------:R-:W-:Y:S01]  /*2c30*/  @!P5 IMAD.IADD R2, R2, 0x1, -R3 ;  /* 0x000000010202d824 */ /* 0x000fe200078e0a03 */
[C---:B------:R-:W-:Y:S01]  /*2c40*/  ISETP.GT.U32.AND P5, PT, R3.reuse, R5, PT ;  /* 0x000000050300720c */ /* 0x040fe20003fa4070 */
[----:B------:R-:W-:Y:S02]  /*2c50*/  IMAD.MOV R19, RZ, RZ, -R19 ;  /* 0x000000ffff137224 */ /* 0x000fe400078e0a13 */
[----:B------:R-:W-:Y:S01]  /*2c60*/  IMAD.MOV R10, RZ, RZ, -R9 ;  /* 0x000000ffff0a7224 */ /* 0x000fe200078e0a09 */
[C---:B------:R-:W-:Y:S01]  /*2c70*/  ISETP.GT.U32.AND P2, PT, R3.reuse, R2, PT ;  /* 0x000000020300720c */ /* 0x040fe20003f44070 */
[--C-:B------:R-:W-:Y:S02]  /*2c80*/  @!P4 IMAD.IADD R16, R16, 0x1, -R3.reuse ;  /* 0x000000011010c824 */ /* 0x100fe400078e0a03 */
[----:B------:R-:W-:Y:S01]  /*2c90*/  @!P6 IMAD.IADD R8, R8, 0x1, -R3 ;  /* 0x000000010808e824 */ /* 0x000fe200078e0a03 */
[----:B------:R-:W-:Y:S01]  /*2ca0*/  ISETP.GE.AND P6, PT, R12, RZ, PT ;  /* 0x000000ff0c00720c */ /* 0x000fe20003fc6270 */
[----:B------:R-:W-:-:S02]  /*2cb0*/  IMAD R12, R3, R19, R14 ;  /* 0x00000013030c7224 */ /* 0x000fc400078e020e */
[----:B------:R-:W-:Y:S02]  /*2cc0*/  IMAD R15, R3, R10, R15 ;  /* 0x0000000a030f7224 */ /* 0x000fe400078e020f */
[--C-:B------:R-:W-:Y:S01]  /*2cd0*/  @!P5 IMAD.IADD R5, R5, 0x1, -R3.reuse ;  /* 0x000000010505d824 */ /* 0x100fe200078e0a03 */
[C---:B------:R-:W-:Y:S01]  /*2ce0*/  ISETP.GT.U32.AND P5, PT, R3.reuse, R12, PT ;  /* 0x0000000c0300720c */ /* 0x040fe20003fa4070 */
[----:B------:R-:W-:Y:S01]  /*2cf0*/  VIADD R14, R0, 0x1d7 ;  /* 0x000001d7000e7836 */ /* 0x000fe20000000000 */
[----:B------:R-:W-:Y:S01]  /*2d00*/  ISETP.GT.U32.AND P4, PT, R3, R15, PT ;  /* 0x0000000f0300720c */ /* 0x000fe20003f84070 */
[----:B------:R-:W-:Y:S01]  /*2d10*/  @!P2 IMAD.IADD R2, R2, 0x1, -R3 ;  /* 0x000000010202a824 */ /* 0x000fe200078e0a03 */
[----:B------:R-:W-:Y:S01]  /*2d20*/  ISETP.GE.AND P2, PT, R18, RZ, PT ;  /* 0x000000ff1200720c */ /* 0x000fe20003f46270 */
[----:B------:R-:W-:Y:S01]  /*2d30*/  VIADD R9, R0, 0x1d9 ;  /* 0x000001d900097836 */ /* 0x000fe20000000000 */
[----:B------:R-:W-:Y:S01]  /*2d40*/  IABS R18, R14 ;  /* 0x0000000e00127213 */ /* 0x000fe20000000000 */
[----:B------:R-:W-:-:S02]  /*2d50*/  IMAD.MOV.U32 R22, RZ, RZ, R16 ;  /* 0x000000ffff167224 */ /* 0x000fc400078e0010 */
[----:B------:R-:W-:Y:S01]  /*2d60*/  VIADD R10, R0, 0x1d8 ;  /* 0x000001d8000a7836 */ /* 0x000fe20000000000 */
[----:B------:R-:W-:Y:S01]  /*2d70*/  IABS R13, R9 ;  /* 0x00000009000d7213 */ /* 0x000fe20000000000 */
[----:B------:R-:W-:-:S03]  /*2d80*/  IMAD.HI.U32 R16, R4, R18, RZ ;  /* 0x0000001204107227 */ /* 0x000fc600078e00ff */
[----:B------:R-:W-:Y:S01]  /*2d90*/  IABS R11, R10 ;  /* 0x0000000a000b7213 */ /* 0x000fe20000000000 */
[----:B------:R-:W-:Y:S02]  /*2da0*/  @!P5 IMAD.IADD R12, R12, 0x1, -R3 ;  /* 0x000000010c0cd824 */ /* 0x000fe400078e0a03 */
[----:B------:R-:W-:-:S03]  /*2db0*/  IMAD.HI.U32 R19, R4, R13, RZ ;  /* 0x0000000d04137227 */ /* 0x000fc600078e00ff */
[----:B------:R-:W-:Y:S01]  /*2dc0*/  ISETP.GT.U32.AND P5, PT, R3, R12, PT ;  /* 0x0000000c0300720c */ /* 0x000fe20003fa4070 */
[----:B------:R-:W-:Y:S01]  /*2dd0*/  @!P4 IMAD.IADD R15, R15, 0x1, -R3 ;  /* 0x000000010f0fc824 */ /* 0x000fe200078e0a03 */
[----:B------:R-:W-:Y:S01]  /*2de0*/  ISETP.GE.AND P4, PT, R17, RZ, PT ;  /* 0x000000ff1100720c */ /* 0x000fe20003f86270 */
[----:B------:R-:W-:Y:S02]  /*2df0*/  IMAD.MOV R16, RZ, RZ, -R16 ;  /* 0x000000ffff107224 */ /* 0x000fe400078e0a10 */
[----:B------:R-:W-:Y:S02]  /*2e00*/  IMAD.MOV R19, RZ, RZ, -R19 ;  /* 0x000000ffff137224 */ /* 0x000fe400078e0a13 */
[----:B------:R-:W-:Y:S01]  /*2e10*/  @!P1 IMAD.MOV R22, RZ, RZ, -R22 ;  /* 0x000000ffff169224 */ /* 0x000fe200078e0a16 */
[C---:B------:R-:W-:Y:S01]  /*2e20*/  ISETP.GT.U32.AND P1, PT, R3.reuse, R15, PT ;  /* 0x0000000f0300720c */ /* 0x040fe20003f24070 */
[C---:B------:R-:W-:Y:S02]  /*2e30*/  IMAD R18, R3.reuse, R16, R18 ;  /* 0x0000001003127224 */ /* 0x040fe400078e0212 */
[----:B------:R-:W-:Y:S01]  /*2e40*/  IMAD.MOV.U32 R21, RZ, RZ, R8 ;  /* 0x000000ffff157224 */ /* 0x000fe200078e0008 */
[----:B------:R-:W-:Y:S01]  /*2e50*/  STL [R1+0x1ec], R22 ;  /* 0x0001ec1601007387 */ /* 0x000fe20000100800 */
[----:B------:R-:W-:-:S02]  /*2e60*/  IMAD R13, R3, R19, R13 ;  /* 0x00000013030d7224 */ /* 0x000fc400078e020d */
[----:B------:R-:W-:Y:S01]  /*2e70*/  @!P5 IMAD.IADD R12, R12, 0x1, -R3 ;  /* 0x000000010c0cd824 */ /* 0x000fe200078e0a03 */
[----:B------:R-:W-:Y:S01]  /*2e80*/  ISETP.GT.U32.AND P5, PT, R3, R18, PT ;  /* 0x000000120300720c */ /* 0x000fe20003fa4070 */
[----:B0-----:R-:W-:-:S04]  /*2e90*/  IMAD.HI.U32 R20, R4, R11, RZ ;  /* 0x0000000b04147227 */ /* 0x001fc800078e00ff */
[----:B------:R-:W-:Y:S01]  /*2ea0*/  @!P3 IMAD.MOV R21, RZ, RZ, -R21 ;  /* 0x000000ffff15b224 */ /* 0x000fe200078e0a15 */
[----:B------:R-:W-:Y:S01]  /*2eb0*/  ISETP.GT.U32.AND P3, PT, R3, R13, PT ;  /* 0x0000000d0300720c */ /* 0x000fe20003f64070 */
[----:B------:R-:W-:Y:S01]  /*2ec0*/  @!P0 IMAD.MOV R5, RZ, RZ, -R5 ;  /* 0x000000ffff058224 */ /* 0x000fe200078e0a05 */
[----:B------:R-:W-:Y:S01]  /*2ed0*/  ISETP.GE.AND P0, PT, R9, RZ, PT ;  /* 0x000000ff0900720c */ /* 0x000fe20003f06270 */
[----:B------:R-:W-:Y:S01]  /*2ee0*/  @!P6 IMAD.MOV R2, RZ, RZ, -R2 ;  /* 0x000000ffff02e224 */ /* 0x000fe200078e0a02 */
[----:B------:R-:W-:Y:S01]  /*2ef0*/  STL [R1+0x208], R21 ;  /* 0x0002081501007387 */ /* 0x000fe20000100800 */
[----:B------:R-:W-:Y:S02]  /*2f00*/  IMAD.MOV R20, RZ, RZ, -R20 ;  /* 0x000000ffff147224 */ /* 0x000fe400078e0a14 */
[----:B------:R-:W-:Y:S01]  /*2f10*/  @!P1 IMAD.IADD R15, R15, 0x1, -R3 ;  /* 0x000000010f0f9824 */ /* 0x000fe200078e0a03 */
[----:B------:R0:W-:Y:S01]  /*2f20*/  STL [R1+0x20c], R5 ;  /* 0x00020c0501007387 */ /* 0x0001e20000100800 */
[C---:B------:R-:W-:Y:S01]  /*2f30*/  IMAD R11, R3.reuse, R20, R11 ;  /* 0x00000014030b7224 */ /* 0x040fe200078e020b */
[----:B------:R-:W-:Y:S01]  /*2f40*/  ISETP.GE.AND P1, PT, R10, RZ, PT ;  /* 0x000000ff0a00720c */ /* 0x000fe20003f26270 */
[----:B------:R-:W-:Y:S01]  /*2f50*/  IMAD.MOV.U32 R9, RZ, RZ, R15 ;  /* 0x000000ffff097224 */ /* 0x000fe200078e000f */
[----:B------:R1:W-:Y:S01]  /*2f60*/  STL [R1+0x210], R2 ;  /* 0x0002100201007387 */ /* 0x0003e20000100800 */
[----:B------:R-:W-:Y:S01]  /*2f70*/  @!P5 IMAD.IADD R18, R18, 0x1, -R3 ;  /* 0x000000011212d824 */ /* 0x000fe200078e0a03 */
[----:B------:R-:W-:Y:S01]  /*2f80*/  ISETP.GT.U32.AND P6, PT, R3, R11, PT ;  /* 0x0000000b0300720c */ /* 0x000fe20003fc4070 */
[----:B------:R-:W-:-:S02]  /*2f90*/  VIADD R17, R0, 0x1d6 ;  /* 0x000001d600117836 */ /* 0x000fc40000000000 */
[----:B------:R-:W-:Y:S01]  /*2fa0*/  @!P3 IMAD.IADD R13, R13, 0x1, -R3 ;  /* 0x000000010d0db824 */ /* 0x000fe200078e0a03 */
[----:B------:R-:W-:Y:S01]  /*2fb0*/  ISETP.GE.AND P3, PT, R14, RZ, PT ;  /* 0x000000ff0e00720c */ /* 0x000fe20003f66270 */
[----:B------:R-:W-:Y:S01]  /*2fc0*/  @!P2 IMAD.MOV R9, RZ, RZ, -R9 ;  /* 0x000000ffff09a224 */ /* 0x000fe200078e0a09 */
[----:B------:R-:W-:Y:S01]  /*2fd0*/  ISETP.GT.U32.AND P5, PT, R3, R18, PT ;  /* 0x000000120300720c */ /* 0x000fe20003fa4070 */
[C---:B0-----:R-:W-:Y:S01]  /*2fe0*/  VIADD R5, R0.reuse, 0x1d4 ;  /* 0x000001d400057836 */ /* 0x041fe20000000000 */
[----:B------:R-:W-:Y:S01]  /*2ff0*/  IABS R8, R17 ;  /* 0x0000001100087213 */ /* 0x000fe20000000000 */
[----:B-1----:R-:W-:Y:S01]  /*3000*/  VIADD R2, R0, 0x1d5 ;  /* 0x000001d500027836 */ /* 0x002fe20000000000 */
[----:B------:R0:W-:Y:S01]  /*3010*/  STL [R1+0x214], R9 ;  /* 0x0002140901007387 */ /* 0x0001e20000100800 */
[----:B------:R-:W-:Y:S01]  /*3020*/  IMAD.MOV.U32 R22, RZ, RZ, R12 ;  /* 0x000000ffff167224 */ /* 0x000fe200078e000c */
[----:B------:R-:W-:Y:S01]  /*3030*/  IABS R10, R5 ;  /* 0x00000005000a7213 */ /* 0x000fe20000000000 */
[----:B------:R-:W-:Y:S01]  /*3040*/  IMAD.HI.U32 R16, R4, R8, RZ ;  /* 0x0000000804107227 */ /* 0x000fe200078e00ff */
[----:B------:R-:W-:-:S03]  /*3050*/  IABS R15, R2 ;  /* 0x00000002000f7213 */ /* 0x000fc60000000000 */
[----:B------:R-:W-:Y:S01]  /*3060*/  @!P6 IMAD.IADD R11, R11, 0x1, -R3 ;  /* 0x000000010b0be824 */ /* 0x000fe200078e0a03 */
[----:B------:R-:W-:Y:S01]  /*3070*/  ISETP.GT.U32.AND P6, PT, R3, R13, PT ;  /* 0x0000000d0300720c */ /* 0x000fe20003fc4070 */
[----:B------:R-:W-:-:S03]  /*3080*/  IMAD.HI.U32 R14, R4, R15, RZ ;  /* 0x0000000f040e7227 */ /* 0x000fc600078e00ff */
[C---:B------:R-:W-:Y:S01]  /*3090*/  ISETP.GT.U32.AND P2, PT, R3.reuse, R11, PT ;  /* 0x0000000b0300720c */ /* 0x040fe20003f44070 */
[----:B------:R-:W-:Y:S02]  /*30a0*/  IMAD.MOV R19, RZ, RZ, -R14 ;  /* 0x000000ffff137224 */ /* 0x000fe400078e0a0e */
[----:B------:R-:W-:Y:S02]  /*30b0*/  IMAD.MOV R16, RZ, RZ, -R16 ;  /* 0x000000ffff107224 */ /* 0x000fe400078e0a10 */
[C---:B------:R-:W-:Y:S02]  /*30c0*/  IMAD R15, R3.reuse, R19, R15 ;  /* 0x00000013030f7224 */ /* 0x040fe400078e020f */
[----:B0-----:R-:W-:Y:S02]  /*30d0*/  VIADD R9, R0, 0x1d3 ;  /* 0x000001d300097836 */ /* 0x001fe40000000000 */
[--C-:B------:R-:W-:Y:S01]  /*30e0*/  @!P5 IMAD.IADD R18, R18, 0x1, -R3.reuse ;  /* 0x000000011212d824 */ /* 0x100fe200078e0a03 */
[C---:B------:R-:W-:Y:S01]  /*30f0*/  ISETP.GT.U32.AND P5, PT, R3.reuse, R15, PT ;  /* 0x0000000f0300720c */ /* 0x040fe20003fa4070 */
[----:B------:R-:W-:Y:S01]  /*3100*/  IMAD R8, R3, R16, R8 ;  /* 0x0000001003087224 */ /* 0x000fe200078e0208 */
[----:B------:R-:W-:Y:S01]  /*3110*/  IABS R16, R9 ;  /* 0x0000000900107213 */ /* 0x000fe20000000000 */
[----:B------:R-:W-:-:S02]  /*3120*/  @!P6 IMAD.IADD R13, R13, 0x1, -R3 ;  /* 0x000000010d0de824 */ /* 0x000fc400078e0a03 */
[----:B------:R-:W-:Y:S01]  /*3130*/  @!P2 IMAD.IADD R11, R11, 0x1, -R3 ;  /* 0x000000010b0ba824 */ /* 0x000fe200078e0a03 */
[----:B------:R-:W-:Y:S01]  /*3140*/  ISETP.GT.U32.AND P6, PT, R3, R8, PT ;  /* 0x000000080300720c */ /* 0x000fe20003fc4070 */
[----:B------:R-:W-:Y:S01]  /*3150*/  IMAD.MOV.U32 R14, RZ, RZ, R16 ;  /* 0x000000ffff0e7224 */ /* 0x000fe200078e0010 */
[----:B------:R-:W-:Y:S01]  /*3160*/  ISETP.GE.AND P2, PT, R17, RZ, PT ;  /* 0x000000ff1100720c */ /* 0x000fe20003f46270 */
[----:B------:R-:W-:Y:S02]  /*3170*/  VIADD R16, R0, 0x1d2 ;  /* 0x000001d200107836 */ /* 0x000fe40000000000 */
[----:B------:R-:W-:-:S03]  /*3180*/  IMAD.HI.U32 R19, R4, R10, RZ ;  /* 0x0000000a04137227 */ /* 0x000fc600078e00ff */
[----:B------:R-:W-:Y:S01]  /*3190*/  IABS R17, R16 ;  /* 0x0000001000117213 */ /* 0x000fe20000000000 */
[----:B------:R-:W-:Y:S02]  /*31a0*/  @!P5 IMAD.IADD R15, R15, 0x1, -R3 ;  /* 0x000000010f0fd824 */ /* 0x000fe400078e0a03 */
[----:B------:R-:W-:-:S03]  /*31b0*/  IMAD.HI.U32 R20, R4, R14, RZ ;  /* 0x0000000e04147227 */ /* 0x000fc600078e00ff */
[----:B------:R-:W-:Y:S01]  /*31c0*/  ISETP.GT.U32.AND P5, PT, R3, R15, PT ;  /* 0x0000000f0300720c */ /* 0x000fe20003fa4070 */
[----:B------:R-:W-:-:S04]  /*31d0*/  IMAD.HI.U32 R12, R4, R17, RZ ;  /* 0x00000011040c7227 */ /* 0x000fc800078e00ff */
[----:B------:R-:W-:Y:S01]  /*31e0*/  @!P6 IMAD.IADD R8, R8, 0x1, -R3 ;  /* 0x000000010808e824 */ /* 0x000fe200078e0a03 */
[----:B------:R-:W-:Y:S01]  /*31f0*/  ISETP.GE.AND P6, PT, R2, RZ, PT ;  /* 0x000000ff0200720c */ /* 0x000fe20003fc6270 */
[----:B------:R-:W-:Y:S02]  /*3200*/  IMAD.MOV R12, RZ, RZ, -R12 ;  /* 0x000000ffff0c7224 */ /* 0x000fe400078e0a0c */
[----:B------:R-:W-:Y:S02]  /*3210*/  IMAD.MOV R19, RZ, RZ, -R19 ;  /* 0x000000ffff137224 */ /* 0x000fe400078e0a13 */
[----:B------:R-:W-:Y:S01]  /*3220*/  @!P4 IMAD.MOV R22, RZ, RZ, -R22 ;  /* 0x000000ffff16c224 */ /* 0x000fe200078e0a16 */
[C---:B------:R-:W-:Y:S01]  /*3230*/  ISETP.GT.U32.AND P4, PT, R3.reuse, R8, PT ;  /* 0x000000080300720c */ /* 0x040fe20003f84070 */
[C---:B------:R-:W-:Y:S02]  /*3240*/  IMAD R12, R3.reuse, R12, R17 ;  /* 0x0000000c030c7224 */ /* 0x040fe400078e0211 */
[----:B------:R-:W-:Y:S01]  /*3250*/  IMAD.MOV R20, RZ, RZ, -R20 ;  /* 0x000000ffff147224 */ /* 0x000fe200078e0a14 */
[----:B------:R-:W-:Y:S01]  /*3260*/  STL [R1+0x230], R22 ;  /* 0x0002301601007387 */ /* 0x000fe20000100800 */
[----:B------:R-:W-:-:S02]  /*3270*/  IMAD R10, R3, R19, R10 ;  /* 0x00000013030a7224 */ /* 0x000fc400078e020a */
[----:B------:R-:W-:Y:S02]  /*3280*/  IMAD.MOV.U32 R21, RZ, RZ, R13 ;  /* 0x000000ffff157224 */ /* 0x000fe400078e000d */
[----:B------:R-:W-:Y:S02]  /*3290*/  IMAD.MOV.U32 R13, RZ, RZ, R11 ;  /* 0x000000ffff0d7224 */ /* 0x000fe400078e000b */
[----:B------:R-:W-:Y:S02]  /*32a0*/  IMAD.MOV.U32 R11, RZ, RZ, R18 ;  /* 0x000000ffff0b7224 */ /* 0x000fe400078e0012 */
[----:B------:R-:W-:Y:S01]  /*32b0*/  @!P5 IMAD.IADD R15, R15, 0x1, -R3 ;  /* 0x000000010f0fd824 */ /* 0x000fe200078e0a03 */
[C---:B------:R-:W-:Y:S01]  /*32c0*/  ISETP.GT.U32.AND P5, PT, R3.reuse, R12, PT ;  /* 0x0000000c0300720c */ /* 0x040fe20003fa4070 */
[----:B------:R-:W-:Y:S02]  /*32d0*/  VIADD R2, R0, 0x1d1 ;  /* 0x000001d100027836 */ /* 0x000fe40000000000 */
[----:B------:R-:W-:-:S02]  /*32e0*/  IMAD R20, R3, R20, R14 ;  /* 0x0000001403147224 */ /* 0x000fc400078e020e */
[----:B------:R-:W-:Y:S01]  /*32f0*/  @!P0 IMAD.MOV R21, RZ, RZ, -R21 ;  /* 0x000000ffff158224 */ /* 0x000fe200078e0a15 */
[C---:B------:R-:W-:Y:S01]  /*3300*/  ISETP.GT.U32.AND P0, PT, R3.reuse, R10, PT ;  /* 0x0000000a0300720c */ /* 0x040fe20003f04070 */
[----:B------:R-:W-:Y:S01]  /*3310*/  @!P1 IMAD.MOV R13, RZ, RZ, -R13 ;  /* 0x000000ffff0d9224 */ /* 0x000fe200078e0a0d */
[----:B------:R-:W-:Y:S01]  /*3320*/  IABS R14, R2 ;  /* 0x00000002000e7213 */ /* 0x000fe20000000000 */
[----:B------:R-:W-:Y:S01]  /*3330*/  @!P3 IMAD.MOV R11, RZ, RZ, -R11 ;  /* 0x000000ffff0bb224 */ /* 0x000fe200078e0a0b */
[----:B------:R-:W-:Y:S01]  /*3340*/  STL [R1+0x234], R21 ;  /* 0x0002341501007387 */ /* 0x000fe20000100800 */
[----:B------:R-:W-:Y:S01]  /*3350*/  ISETP.GT.U32.AND P3, PT, R3, R20, PT ;  /* 0x000000140300720c */ /* 0x000fe20003f64070 */
[----:B------:R-:W-:Y:S01]  /*3360*/  @!P4 IMAD.IADD R8, R8, 0x1, -R3 ;  /* 0x000000010808c824 */ /* 0x000fe200078e0a03 */
[----:B------:R-:W-:Y:S01]  /*3370*/  ISETP.GE.AND P4, PT, R9, RZ, PT ;  /* 0x000000ff0900720c */ /* 0x000fe20003f86270 */
[----:B------:R-:W-:Y:S01]  /*3380*/  STL [R1+0x238], R13 ;  /* 0x0002380d01007387 */ /* 0x000fe20000100800 */
[----:B------:R-:W-:Y:S01]  /*3390*/  IMAD.HI.U32 R9, R4, R14, RZ ;  /* 0x0000000e04097227 */ /* 0x000fe200078e00ff */
[----:B------:R-:W-:-:S02]  /*33a0*/  ISETP.GE.AND P1, PT, R5, RZ, PT ;  /* 0x000000ff0500720c */ /* 0x000fc40003f26270 */
[----:B------:R0:W-:Y:S01]  /*33b0*/  STL [R1+0x23c], R11 ;  /* 0x00023c0b01007387 */ /* 0x0001e20000100800 */
[----:B------:R-:W-:Y:S02]  /*33c0*/  @!P5 IMAD.IADD R12, R12, 0x1, -R3 ;  /* 0x000000010c0cd824 */ /* 0x000fe400078e0a03 */
[----:B------:R-:W-:Y:S02]  /*33d0*/  IMAD.MOV R9, RZ, RZ, -R9 ;  /* 0x000000ffff097224 */ /* 0x000fe400078e0a09 */
[----:B------:R-:W-:Y:S01]  /*33e0*/  @!P0 IMAD.IADD R10, R10, 0x1, -R3 ;  /* 0x000000010a0a8824 */ /* 0x000fe200078e0a03 */
[C---:B------:R-:W-:Y:S01]  /*33f0*/  ISETP.GT.U32.AND P5, PT, R3.reuse, R12, PT ;  /* 0x0000000c0300720c */ /* 0x040fe20003fa4070 */
[----:B------:R-:W-:Y:S01]  /*3400*/  IMAD.MOV.U32 R17, RZ, RZ, R8 ;  /* 0x000000ffff117224 */ /* 0x000fe200078e0008 */
[----:B------:R-:W-:Y:S01]  /*3410*/  ISETP.GE.AND P0, PT, R16, RZ, PT ;  /* 0x000000ff1000720c */ /* 0x000fe20003f06270 */
[----:B------:R-:W-:Y:S02]  /*3420*/  IMAD R8, R3, R9, R14 ;  /* 0x0000000903087224 */ /* 0x000fe400078e020e */
[----:B0-----:R-:W-:-:S02]  /*3430*/  VIADD R11, R0, 0x1d0 ;  /* 0x000001d0000b7836 */ /* 0x001fc40000000000 */
[----:B------:R-:W-:Y:S01]  /*3440*/  @!P3 IMAD.IADD R20, R20, 0x1, -R3 ;  /* 0x000000011414b824 */ /* 0x000fe200078e0a03 */
[C---:B------:R-:W-:Y:S01]  /*3450*/  ISETP.GT.U32.AND P3, PT, R3.reuse, R10, PT ;  /* 0x0000000a0300720c */ /* 0x040fe20003f64070 */
[----:B------:R-:W-:Y:S01]  /*3460*/  @!P2 IMAD.MOV R17, RZ, RZ, -R17 ;  /* 0x000000ffff11a224 */ /* 0x000fe200078e0a11 */
[----:B------:R-:W-:Y:S01]  /*3470*/  IABS R13, R11 ;  /* 0x0000000b000d7213 */ /* 0x000fe20000000000 */
[----:B------:R-:W-:Y:S01]  /*3480*/  @!P6 IMAD.MOV R15, RZ, RZ, -R15 ;  /* 0x000000ffff0fe224 */ /* 0x000fe200078e0a0f */
[----:B------:R-:W-:Y:S01]  /*3490*/  ISETP.GT.U32.AND P2, PT, R3, R20, PT ;  /* 0x000000140300720c */ /* 0x000fe20003f44070 */
[----:B------:R-:W-:Y:S01]  /*34a0*/  VIADD R5, R0, 0x1cf ;  /* 0x000001cf00057836 */ /* 0x000fe20000000000 */
[----:B------:R-:W-:Y:S01]  /*34b0*/  ISETP.GE.AND P6, PT, R2, RZ, PT ;  /* 0x000000ff0200720c */ /* 0x000fe20003fc6270 */
[----:B------:R-:W-:Y:S01]  /*34c0*/  IMAD.HI.U32 R14, R4, R13, RZ ;  /* 0x0000000d040e7227 */ /* 0x000fe200078e00ff */
[----:B------:R0:W-:Y:S02]  /*34d0*/  STL [R1+0x240], R17 ;  /* 0x0002401101007387 */ /* 0x0001e40000100800 */
[----:B------:R-:W-:Y:S01]  /*34e0*/  IABS R9, R5 ;  /* 0x0000000500097213 */ /* 0x000fe20000000000 */
[----:B------:R-:W-:Y:S01]  /*34f0*/  IMAD.MOV R14, RZ, RZ, -R14 ;  /* 0x000000ffff0e7224 */ /* 0x000fe200078e0a0e */
[----:B------:R1:W-:Y:S01]  /*3500*/  STL [R1+0x260], R15 ;  /* 0x0002600f01007387 */ /* 0x0003e20000100800 */
[----:B------:R-:W-:-:S02]  /*3510*/  @!P5 IMAD.IADD R12, R12, 0x1, -R3 ;  /* 0x000000010c0cd824 */ /* 0x000fc400078e0a03 */
[C---:B------:R-:W-:Y:S02]  /*3520*/  IMAD R2, R3.reuse, R14, R13 ;  /* 0x0000000e03027224 */ /* 0x040fe400078e020d */
[--C-:B------:R-:W-:Y:S01]  /*3530*/  @!P3 IMAD.IADD R10, R10, 0x1, -R3.reuse ;  /* 0x000000010a0ab824 */ /* 0x100fe200078e0a03 */
[C---:B------:R-:W-:Y:S01]  /*3540*/  ISETP.GT.U32.AND P3, PT, R3.reuse, R8, PT ;  /* 0x000000080300720c */ /* 0x040fe20003f64070 */
[----:B------:R-:W-:Y:S01]  /*3550*/  @!P2 IMAD.IADD R20, R20, 0x1, -R3 ;  /* 0x000000011414a824 */ /* 0x000fe200078e0a03 */
[----:B------:R-:W-:Y:S01]  /*3560*/  ISETP.GT.U32.AND P5, PT, R3, R2, PT ;  /* 0x000000020300720c */ /* 0x000fe20003fa4070 */
[----:B0-----:R-:W-:Y:S01]  /*3570*/  IMAD.MOV.U32 R17, RZ, RZ, R10 ;  /* 0x000000ffff117224 */ /* 0x001fe200078e000a */
[----:B------:R-:W-:Y:S01]  /*3580*/  ISETP.GE.AND P2, PT, R11, RZ, PT ;  /* 0x000000ff0b00720c */ /* 0x000fe20003f46270 */
[----:B------:R-:W-:Y:S02]  /*3590*/  VIADD R11, R0, 0x1ce ;  /* 0x000001ce000b7836 */ /* 0x000fe40000000000 */
[----:B------:R-:W-:-:S03]  /*35a0*/  IMAD.HI.U32 R14, R4, R9, RZ ;  /* 0x00000009040e7227 */ /* 0x000fc600078e00ff */
[----:B-1----:R-:W-:Y:S01]  /*35b0*/  IABS R15, R11 ;  /* 0x0000000b000f7213 */ /* 0x002fe20000000000 */
[----:B------:R-:W-:Y:S02]  /*35c0*/  @!P1 IMAD.MOV R17, RZ, RZ, -R17 ;  /* 0x000000ffff119224 */ /* 0x000fe400078e0a11 */
[----:B------:R-:W-:Y:S02]  /*35d0*/  IMAD.MOV R14, RZ, RZ, -R14 ;  /* 0x000000ffff0e7224 */ /* 0x000fe400078e0a0e */
[--C-:B------:R-:W-:Y:S01]  /*35e0*/  @!P5 IMAD.IADD R2, R2, 0x1, -R3.reuse ;  /* 0x000000010202d824 */ /* 0x100fe200078e0a03 */
[----:B------:R0:W-:Y:S01]  /*35f0*/  STL [R1+0x264], R17 ;  /* 0x0002641101007387 */ /* 0x0001e20000100800 */
[----:B------:R-:W-:Y:S01]  /*3600*/  @!P3 IMAD.IADD R8, R8, 0x1, -R3 ;  /* 0x000000010808b824 */ /* 0x000fe200078e0a03 */
[----:B------:R-:W-:Y:S01]  /*3610*/  ISETP.GE.AND P3, PT, R5, RZ, PT ;  /* 0x000000ff0500720c */ /* 0x000fe20003f66270 */
[C---:B------:R-:W-:Y:S01]  /*3620*/  IMAD R9, R3.reuse, R14, R9 ;  /* 0x0000000e03097224 */ /* 0x040fe200078e0209 */
[C---:B------:R-:W-:Y:S01]  /*3630*/  ISETP.GT.U32.AND P5, PT, R3.reuse, R2, PT ;  /* 0x000000020300720c */ /* 0x040fe20003fa4070 */
[----:B------:R-:W-:Y:S01]  /*3640*/  VIADD R13, R0, 0x1cd ;  /* 0x000001cd000d7836 */ /* 0x000fe20000000000 */
[----:B------:R-:W-:Y:S01]  /*3650*/  ISETP.GT.U32.AND P1, PT, R3, R8, PT ;  /* 0x000000080300720c */ /* 0x000fe20003f24070 */
[----:B------:R-:W-:-:S03]  /*3660*/  IMAD.HI.U32 R5, R4, R15, RZ ;  /* 0x0000000f04057227 */ /* 0x000fc600078e00ff */
[----:B------:R-:W-:Y:S01]  /*3670*/  IABS R16, R13 ;  /* 0x0000000d00107213 */ /* 0x000fe20000000000 */
[----:B0-----:R-:W-:Y:S02]  /*3680*/  IMAD.MOV.U32 R17, RZ, RZ, R20 ;  /* 0x000000ffff117224 */ /* 0x001fe400078e0014 */
[----:B------:R-:W-:Y:S01]  /*3690*/  @!P0 IMAD.MOV R12, RZ, RZ, -R12 ;  /* 0x000000ffff0c8224 */ /* 0x000fe200078e0a0c */
[----:B------:R-:W-:Y:S01]  /*36a0*/  ISETP.GE.AND P0, PT, R11, RZ, PT ;  /* 0x000000ff0b00720c */ /* 0x000fe20003f06270 */
[----:B------:R-:W-:Y:S01]  /*36b0*/  @!P4 IMAD.MOV R17, RZ, RZ, -R17 ;  /* 0x000000ffff11c224 */ /* 0x000fe200078e0a11 */
[C---:B------:R-:W-:Y:S01]  /*36c0*/  ISETP.GT.U32.AND P4, PT, R3.reuse, R9, PT ;  /* 0x000000090300720c */ /* 0x040fe20003f84070 */
[----:B------:R-:W-:Y:S02]  /*36d0*/  IMAD.MOV R11, RZ, RZ, -R5 ;  /* 0x000000ffff0b7224 */ /* 0x000fe400078e0a05 */
[----:B------:R-:W-:Y:S01]  /*36e0*/  IMAD.HI.U32 R10, R4, R16, RZ ;  /* 0x00000010040a7227 */ /* 0x000fe200078e00ff */
[----:B------:R0:W-:Y:S03]  /*36f0*/  STL [R1+0x268], R17 ;  /* 0x0002681101007387 */ /* 0x0001e60000100800 */
[----:B------:R-:W-:Y:S01]  /*3700*/  IMAD R15, R3, R11, R15 ;  /* 0x0000000b030f7224 */ /* 0x000fe200078e020f */
[----:B------:R1:W-:Y:S01]  /*3710*/  STL [R1+0x27c], R12 ;  /* 0x00027c0c01007387 */ /* 0x0003e20000100800 */
[----:B------:R-:W-:-:S02]  /*3720*/  @!P5 IMAD.IADD R2, R2, 0x1, -R3 ;  /* 0x000000010202d824 */ /* 0x000fc400078e0a03 */
[----:B------:R-:W-:Y:S01]  /*3730*/  IMAD.MOV R10, RZ, RZ, -R10 ;  /* 0x000000ffff0a7224 */ /* 0x000fe200078e0a0a */
[----:B------:R-:W-:Y:S01]  /*3740*/  ISETP.GT.U32.AND P5, PT, R3, R15, PT ;  /* 0x0000000f0300720c */ /* 0x000fe20003fa4070 */
[--C-:B------:R-:W-:Y:S01]  /*3750*/  @!P1 IMAD.IADD R8, R8, 0x1, -R3.reuse ;  /* 0x0000000108089824 */ /* 0x100fe200078e0a03 */
[----:B------:R-:W-:Y:S01]  /*3760*/  ISETP.GE.AND P1, PT, R13, RZ, PT ;  /* 0x000000ff0d00720c */ /* 0x000fe20003f26270 */
[----:B------:R-:W-:Y:S02]  /*3770*/  @!P4 IMAD.IADD R9, R9, 0x1, -R3 ;  /* 0x000000010909c824 */ /* 0x000fe400078e0a03 */
[C---:B------:R-:W-:Y:S02]  /*3780*/  IMAD R16, R3.reuse, R10, R16 ;  /* 0x0000000a03107224 */ /* 0x040fe400078e0210 */
[----:B0-----:R-:W-:Y:S01]  /*3790*/  IMAD.MOV.U32 R17, RZ, RZ, R8 ;  /* 0x000000ffff117224 */ /* 0x001fe200078e0008 */
[----:B------:R-:W-:Y:S01]  /*37a0*/  ISETP.GT.U32.AND P4, PT, R3, R9, PT ;  /* 0x000000090300720c */ /* 0x000fe20003f84070 */
[----:B------:R-:W-:-:S02]  /*37b0*/  IMAD.MOV.U32 R14, RZ, RZ, R2 ;  /* 0x000000ffff0e7224 */ /* 0x000fc400078e0002 */
[----:B------:R-:W-:Y:S01]  /*37c0*/  @!P6 IMAD.MOV R17, RZ, RZ, -R17 ;  /* 0x000000ffff11e224 */ /* 0x000fe200078e0a11 */
[----:B------:R-:W-:Y:S01]  /*37d0*/  ISETP.GT.U32.AND P6, PT, R3, R16, PT ;  /* 0x000000100300720c */ /* 0x000fe20003fc4070 */
[--C-:B------:R-:W-:Y:S02]  /*37e0*/  @!P5 IMAD.IADD R15, R15, 0x1, -R3.reuse ;  /* 0x000000010f0fd824 */ /* 0x100fe400078e0a03 */
[C---:B------:R-:W-:Y:S01]  /*37f0*/  VIADD R5, R0.reuse, 0x1cc ;  /* 0x000001cc00057836 */ /* 0x040fe20000000000 */
[----:B------:R-:W-:Y:S01]  /*3800*/  STL [R1+0x280], R17 ;  /* 0x0002801101007387 */ /* 0x000fe20000100800 */
[C---:B------:R-:W-:Y:S01]  /*3810*/  VIADD R11, R0.reuse, 0x1cb ;  /* 0x000001cb000b7836 */ /* 0x040fe20000000000 */
[----:B------:R-:W-:Y:S01]  /*3820*/  ISETP.GT.U32.AND P5, PT, R3, R15, PT ;  /* 0x0000000f0300720c */ /* 0x000fe20003fa4070 */
[----:B------:R-:W-:Y:S01]  /*3830*/  @!P2 IMAD.MOV R14, RZ, RZ, -R14 ;  /* 0x000000ffff0ea224 */ /* 0x000fe200078e0a0e */
[----:B-1----:R-:W-:Y:S01]  /*3840*/  IABS R12, R5 ;  /* 0x00000005000c7213 */ /* 0x002fe20000000000 */
[--C-:B------:R-:W-:Y:S01]  /*3850*/  @!P4 IMAD.IADD R9, R9, 0x1, -R3.reuse ;  /* 0x000000010909c824 */ /* 0x100fe200078e0a03 */
[----:B------:R-:W-:Y:S01]  /*3860*/  IABS R13, R11 ;  /* 0x0000000b000d7213 */ /* 0x000fe20000000000 */
[----:B------:R-:W-:Y:S01]  /*3870*/  VIADD R10, R0, 0x1ca ;  /* 0x000001ca000a7836 */ /* 0x000fe20000000000 */
[----:B------:R0:W-:Y:S01]  /*3880*/  STL [R1+0x2cc], R14 ;  /* 0x0002cc0e01007387 */ /* 0x0001e20000100800 */
[----:B------:R-:W-:Y:S01]  /*3890*/  @!P6 IMAD.IADD R16, R16, 0x1, -R3 ;  /* 0x000000011010e824 */ /* 0x000fe200078e0a03 */
[----:B------:R-:W-:Y:S01]  /*38a0*/  ISETP.GE.AND P2, PT, R5, RZ, PT ;  /* 0x000000ff0500720c */ /* 0x000fe20003f46270 */
[----:B------:R-:W-:Y:S01]  /*38b0*/  IMAD.HI.U32 R2, R4, R12, RZ ;  /* 0x0000000c04027227 */ /* 0x000fe200078e00ff */
[----:B------:R-:W-:-:S02]  /*38c0*/  IABS R8, R10 ;  /* 0x0000000a00087213 */ /* 0x000fc40000000000 */
[----:B------:R-:W-:Y:S01]  /*38d0*/  ISETP.GT.U32.AND P6, PT, R3, R16, PT ;  /* 0x000000100300720c */ /* 0x000fe20003fc4070 */
[----:B------:R-:W-:Y:S01]  /*38e0*/  IMAD.HI.U32 R5, R4, R13, RZ ;  /* 0x0000000d04057227 */ /* 0x000fe200078e00ff */
[----:B------:R-:W-:-:S03]  /*38f0*/  ISETP.GE.AND P4, PT, R11, RZ, PT ;  /* 0x000000ff0b00720c */ /* 0x000fc60003f86270 */
[----:B0-----:R-:W-:Y:S02]  /*3900*/  IMAD.MOV.U32 R14, RZ, RZ, R9 ;  /* 0x000000ffff0e7224 */ /* 0x001fe400078e0009 */
[----:B------:R-:W-:Y:S02]  /*3910*/  IMAD.MOV R2, RZ, RZ, -R2 ;  /* 0x000000ffff027224 */ /* 0x000fe400078e0a02 */
[----:B------:R-:W-:Y:S01]  /*3920*/  @!P3 IMAD.MOV R14, RZ, RZ, -R14 ;  /* 0x000000ffff0eb224 */ /* 0x000fe200078e0a0e */
[----:B------:R-:W-:Y:S01]  /*3930*/  ISETP.GE.AND P3, PT, R10, RZ, PT ;  /* 0x000000ff0a00720c */ /* 0x000fe20003f66270 */
[----:B------:R-:W-:Y:S02]  /*3940*/  IMAD.MOV R5, RZ, RZ, -R5 ;  /* 0x000000ffff057224 */ /* 0x000fe400078e0a05 */
[----:B------:R-:W-:Y:S01]  /*3950*/  @!P5 IMAD.IADD R15, R15, 0x1, -R3 ;  /* 0x000000010f0fd824 */ /* 0x000fe200078e0a03 */
[----:B------:R0:W-:Y:S01]  /*3960*/  STL [R1+0x2e4], R14 ;  /* 0x0002e40e01007387 */ /* 0x0001e20000100800 */
[----:B------:R-:W-:-:S02]  /*3970*/  IMAD R2, R3, R2, R12 ;  /* 0x0000000203027224 */ /* 0x000fc400078e020c */
[C---:B------:R-:W-:Y:S02]  /*3980*/  IMAD R5, R3.reuse, R5, R13 ;  /* 0x0000000503057224 */ /* 0x040fe400078e020d */
[----:B------:R-:W-:Y:S01]  /*3990*/  IMAD.HI.U32 R11, R4, R8, RZ ;  /* 0x00000008040b7227 */ /* 0x000fe200078e00ff */
[----:B------:R-:W-:-:S03]  /*39a0*/  ISETP.GT.U32.AND P5, PT, R3, R2, PT ;  /* 0x000000020300720c */ /* 0x000fc60003fa4070 */
[----:B------:R-:W-:Y:S02]  /*39b0*/  IMAD.MOV R11, RZ, RZ, -R11 ;  /* 0x000000ffff0b7224 */ /* 0x000fe400078e0a0b */
[----:B0-----:R-:W-:Y:S02]  /*39c0*/  IMAD.MOV.U32 R14, RZ, RZ, R15 ;  /* 0x000000ffff0e7224 */ /* 0x001fe400078e000f */
[----:B------:R-:W-:Y:S02]  /*39d0*/  @!P6 IMAD.IADD R16, R16, 0x1, -R3 ;  /* 0x000000011010e824 */ /* 0x000fe400078e0a03 */
[----:B------:R-:W-:Y:S01]  /*39e0*/  @!P0 IMAD.MOV R14, RZ, RZ, -R14 ;  /* 0x000000ffff0e8224 */ /* 0x000fe200078e0a0e */
[C---:B------:R-:W-:Y:S01]  /*39f0*/  ISETP.GT.U32.AND P0, PT, R3.reuse, R5, PT ;  /* 0x000000050300720c */ /* 0x040fe20003f04070 */
[----:B------:R-:W-:Y:S02]  /*3a00*/  IMAD R8, R3, R11, R8 ;  /* 0x0000000b03087224 */ /* 0x000fe400078e0208 */
[----:B------:R-:W-:Y:S01]  /*3a10*/  IMAD.MOV.U32 R18, RZ, RZ, R16 ;  /* 0x000000ffff127224 */ /* 0x000fe200078e0010 */
[----:B------:R0:W-:Y:S01]  /*3a20*/  STL [R1+0x2ec], R14 ;  /* 0x0002ec0e01007387 */ /* 0x0001e20000100800 */
[----:B------:R-:W-:-:S02]  /*3a30*/  VIADD R12, R0, 0x1c9 ;  /* 0x000001c9000c7836 */ /* 0x000fc40000000000 */
[----:B------:R-:W-:Y:S01]  /*3a40*/  @!P1 IMAD.MOV R18, RZ, RZ, -R18 ;  /* 0x000000ffff129224 */ /* 0x000fe200078e0a12 */
[----:B------:R-:W-:Y:S01]  /*3a50*/  ISETP.GT.U32.AND P1, PT, R3, R8, PT ;  /* 0x000000080300720c */ /* 0x000fe20003f24070 */
[--C-:B------:R-:W-:Y:S01]  /*3a60*/  @!P5 IMAD.IADD R2, R2, 0x1, -R3.reuse ;  /* 0x000000010202d824 */ /* 0x100fe200078e0a03 */
[----:B------:R-:W-:Y:S01]  /*3a70*/  ISETP.GE.AND P6, PT, R12, RZ, PT ;  /* 0x000000ff0c00720c */ /* 0x000fe20003fc6270 */
[C---:B------:R-:W-:Y:S01]  /*3a80*/  VIADD R9, R0.reuse, 0x1c8 ;  /* 0x000001c800097836 */ /* 0x040fe20000000000 */
[----:B------:R-:W-:Y:S01]  /*3a90*/  IABS R12, R12 ;  /* 0x0000000c000c7213 */ /* 0x000fe20000000000 */
[--C-:B------:R-:W-:Y:S01]  /*3aa0*/  @!P0 IMAD.IADD R5, R5, 0x1, -R3.reuse ;  /* 0x0000000105058824 */ /* 0x100fe200078e0a03 */
[C---:B------:R-:W-:Y:S01]  /*3ab0*/  ISETP.GT.U32.AND P5, PT, R3.reuse, R2, PT ;  /* 0x000000020300720c */ /* 0x040fe20003fa4070 */
[----:B------:R-:W-:Y:S01]  /*3ac0*/  VIADD R11, R0, 0x1c6 ;  /* 0x000001c6000b7836 */ /* 0x000fe20000000000 */
[----:B------:R-:W-:Y:S01]  /*3ad0*/  IABS R13, R9 ;  /* 0x00000009000d7213 */ /* 0x000fe20000000000 */
[----:B------:R-:W-:Y:S01]  /*3ae0*/  IMAD.HI.U32 R16, R4, R12, RZ ;  /* 0x0000000c04107227 */ /* 0x000fe200078e00ff */
[----:B------:R-:W-:Y:S01]  /*3af0*/  ISETP.GT.U32.AND P0, PT, R3, R5, PT ;  /* 0x000000050300720c */ /* 0x000fe20003f04070 */
[----:B------:R1:W-:Y:S01]  /*3b00*/  STL [R1+0x2f4], R18 ;  /* 0x0002f41201007387 */ /* 0x0003e20000100800 */
[----:B------:R-:W-:Y:S01]  /*3b10*/  IABS R15, R11 ;  /* 0x0000000b000f7213 */ /* 0x000fe20000000000 */
[----:B------:R-:W-:-:S02]  /*3b20*/  @!P1 IMAD.IADD R8, R8, 0x1, -R3 ;  /* 0x0000000108089824 */ /* 0x000fc400078e0a03 */
[----:B------:R-:W-:Y:S02]  /*3b30*/  IMAD.MOV R16, RZ, RZ, -R16 ;  /* 0x000000ffff107224 */ /* 0x000fe400078e0a10 */
[----:B------:R-:W-:Y:S01]  /*3b40*/  IMAD.HI.U32 R17, R4, R13, RZ ;  /* 0x0000000d04117227 */ /* 0x000fe200078e00ff */
[----:B------:R-:W-:-:S03]  /*3b50*/  ISETP.GT.U32.AND P1, PT, R3, R8, PT ;  /* 0x000000080300720c */ /* 0x000fc60003f24070 */
[--C-:B------:R-:W-:Y:S01]  /*3b60*/  @!P5 IMAD.IADD R2, R2, 0x1, -R3.reuse ;  /* 0x000000010202d824 */ /* 0x100fe200078e0a03 */
[----:B------:R-:W-:Y:S01]  /*3b70*/  ISETP.GE.AND P5, PT, R9, RZ, PT ;  /* 0x000000ff0900720c */ /* 0x000fe20003fa6270 */
[----:B------:R-:W-:Y:S02]  /*3b80*/  IMAD R12, R3, R16, R12 ;  /* 0x00000010030c7224 */ /* 0x000fe400078e020c */
[----:B------:R-:W-:Y:S02]  /*3b90*/  @!P0 IMAD.IADD R5, R5, 0x1, -R3 ;  /* 0x0000000105058824 */ /* 0x000fe400078e0a03 */
[----:B------:R-:W-:Y:S01]  /*3ba0*/  IMAD.MOV.U32 R20, RZ, RZ, R2 ;  /* 0x000000ffff147224 */ /* 0x000fe200078e0002 */
[----:B------:R-:W-:Y:S01]  /*3bb0*/  ISETP.GT.U32.AND P0, PT, R3, R12, PT ;  /* 0x0000000c0300720c */ /* 0x000fe20003f04070 */
[----:B------:R-:W-:Y:S02]  /*3bc0*/  IMAD.MOV.U32 R19, RZ, RZ, R5 ;  /* 0x000000ffff137224 */ /* 0x000fe400078e0005 */
[----:B------:R-:W-:-:S04]  /*3bd0*/  IMAD.HI.U32 R9, R4, R15, RZ ;  /* 0x0000000f04097227 */ /* 0x000fc800078e00ff */
[----:B------:R-:W-:Y:S02]  /*3be0*/  VIADD R10, R0, 0x1c7 ;  /* 0x000001c7000a7836 */ /* 0x000fe40000000000 */
[----:B------:R-:W-:Y:S02]  /*3bf0*/  @!P2 IMAD.MOV R20, RZ, RZ, -R20 ;  /* 0x000000ffff14a224 */ /* 0x000fe400078e0a14 */
[----:B------:R-:W-:Y:S01]  /*3c00*/  IMAD.MOV R17, RZ, RZ, -R17 ;  /* 0x000000ffff117224 */ /* 0x000fe200078e0a11 */
[----:B0-----:R-:W-:Y:S01]  /*3c10*/  IABS R14, R10 ;  /* 0x0000000a000e7213 */ /* 0x001fe20000000000 */
[----:B------:R-:W-:Y:S01]  /*3c20*/  @!P4 IMAD.MOV R19, RZ, RZ, -R19 ;  /* 0x000000ffff13c224 */ /* 0x000fe200078e0a13 */
[----:B------:R-:W-:Y:S01]  /*3c30*/  STL [R1+0x2f8], R20 ;  /* 0x0002f81401007387 */ /* 0x000fe20000100800 */
[----:B------:R-:W-:Y:S01]  /*3c40*/  IMAD.MOV R9, RZ, RZ, -R9 ;  /* 0x000000ffff097224 */ /* 0x000fe200078e0a09 */
[----:B------:R-:W-:Y:S01]  /*3c50*/  ISETP.GE.AND P4, PT, R10, RZ, PT ;  /* 0x000000ff0a00720c */ /* 0x000fe20003f86270 */
[----:B------:R-:W-:Y:S01]  /*3c60*/  @!P1 IMAD.IADD R8, R8, 0x1, -R3 ;  /* 0x0000000108089824 */ /* 0x000fe200078e0a03 */
[----:B------:R0:W-:Y:S01]  /*3c70*/  STL [R1+0x30c], R19 ;  /* 0x00030c1301007387 */ /* 0x0001e20000100800 */
[----:B------:R-:W-:-:S02]  /*3c80*/  IMAD R13, R3, R17, R13 ;  /* 0x00000011030d7224 */ /* 0x000fc400078e020d */
[C---:B------:R-:W-:Y:S02]  /*3c90*/  IMAD R15, R3.reuse, R9, R15 ;  /* 0x00000009030f7224 */ /* 0x040fe400078e020f */
[----:B-1----:R-:W-:Y:S01]  /*3ca0*/  IMAD.HI.U32 R18, R4, R14, RZ ;  /* 0x0000000e04127227 */ /* 0x002fe200078e00ff */
[----:B------:R-:W-:-:S03]  /*3cb0*/  ISETP.GT.U32.AND P2, PT, R3, R13, PT ;  /* 0x0000000d0300720c */ /* 0x000fc60003f44070 */
[----:B------:R-:W-:Y:S02]  /*3cc0*/  @!P0 IMAD.IADD R12, R12, 0x1, -R3 ;  /* 0x000000010c0c8824 */ /* 0x000fe400078e0a03 */
[----:B0-----:R-:W-:Y:S02]  /*3cd0*/  IMAD.MOV.U32 R19, RZ, RZ, R8 ;  /* 0x000000ffff137224 */ /* 0x001fe400078e0008 */
[----:B------:R-:W-:Y:S01]  /*3ce0*/  IMAD.MOV R18, RZ, RZ, -R18 ;  /* 0x000000ffff127224 */ /* 0x000fe200078e0a12 */
[C---:B------:R-:W-:Y:S01]  /*3cf0*/  ISETP.GT.U32.AND P0, PT, R3.reuse, R12, PT ;  /* 0x0000000c0300720c */ /* 0x040fe20003f04070 */
[----:B------:R-:W-:Y:S01]  /*3d00*/  @!P3 IMAD.MOV R19, RZ, RZ, -R19 ;  /* 0x000000ffff13b224 */ /* 0x000fe200078e0a13 */
[C---:B------:R-:W-:Y:S01]  /*3d10*/  ISETP.GT.U32.AND P3, PT, R3.reuse, R15, PT ;  /* 0x0000000f0300720c */ /* 0x040fe20003f64070 */
[C---:B------:R-:W-:Y:S02]  /*3d20*/  IMAD R14, R3.reuse, R18, R14 ;  /* 0x00000012030e7224 */ /* 0x040fe400078e020e */
[C---:B------:R-:W-:Y:S01]  /*3d30*/  VIADD R2, R0.reuse, 0x1c5 ;  /* 0x000001c500027836 */ /* 0x040fe20000000000 */
[----:B------:R0:W-:Y:S01]  /*3d40*/  STL [R1+0x310], R19 ;  /* 0x0003101301007387 */ /* 0x0001e20000100800 */
[C---:B------:R-:W-:Y:S01]  /*3d50*/  VIADD R9, R0.reuse, 0x1c4 ;  /* 0x000001c400097836 */ /* 0x040fe20000000000 */
[----:B------:R-:W-:Y:S01]  /*3d60*/  ISETP.GT.U32.AND P1, PT, R3, R14, PT ;  /* 0x0000000e0300720c */ /* 0x000fe20003f24070 */
[--C-:B------:R-:W-:Y:S01]  /*3d70*/  @!P2 IMAD.IADD R13, R13, 0x1, -R3.reuse ;  /* 0x000000010d0da824 */ /* 0x100fe200078e0a03 */
[----:B------:R-:W-:Y:S01]  /*3d80*/  IABS R5, R2 ;  /* 0x0000000200057213 */ /* 0x000fe20000000000 */
[----:B------:R-:W-:Y:S01]  /*3d90*/  VIADD R10, R0, 0x1c3 ;  /* 0x000001c3000a7836 */ /* 0x000fe20000000000 */
[----:B------:R-:W-:Y:S01]  /*3da0*/  IABS R16, R9 ;  /* 0x0000000900107213 */ /* 0x000fe20000000000 */
[--C-:B------:R-:W-:Y:S01]  /*3db0*/  @!P0 IMAD.IADD R12, R12, 0x1, -R3.reuse ;  /* 0x000000010c0c8824 */ /* 0x100fe200078e0a03 */
[----:B------:R-:W-:Y:S01]  /*3dc0*/  ISETP.GT.U32.AND P2, PT, R3, R13, PT ;  /* 0x0000000d0300720c */ /* 0x000fe20003f44070 */
[----:B------:R-:W-:Y:S01]  /*3dd0*/  @!P3 IMAD.IADD R15, R15, 0x1, -R3 ;  /* 0x000000010f0fb824 */ /* 0x000fe200078e0a03 */
[----:B------:R-:W-:Y:S01]  /*3de0*/  ISETP.GE.AND P0, PT, R11, RZ, PT ;  /* 0x000000ff0b00720c */ /* 0x000fe20003f06270 */
[----:B------:R-:W-:Y:S01]  /*3df0*/  IMAD.HI.U32 R17, R4, R5, RZ ;  /* 0x0000000504117227 */ /* 0x000fe200078e00ff */
[----:B------:R-:W-:-:S02]  /*3e00*/  IABS R8, R10 ;  /* 0x0000000a00087213 */ /* 0x000fc40000000000 */
[----:B------:R-:W-:Y:S01]  /*3e10*/  ISETP.GT.U32.AND P3, PT, R3, R15, PT ;  /* 0x0000000f0300720c */ /* 0x000fe20003f64070 */
[----:B------:R-:W-:-:S04]  /*3e20*/  IMAD.HI.U32 R11, R4, R16, RZ ;  /* 0x00000010040b7227 */ /* 0x000fc800078e00ff */
[----:B------:R-:W-:Y:S02]  /*3e30*/  IMAD.MOV R17, RZ, RZ, -R17 ;  /* 0x000000ffff117224 */ /* 0x000fe400078e0a11 */
[----:B------:R-:W-:Y:S02]  /*3e40*/  IMAD.MOV R11, RZ, RZ, -R11 ;  /* 0x000000ffff0b7224 */ /* 0x000fe400078e0a0b */
[----:B------:R-:W-:Y:S02]  /*3e50*/  @!P1 IMAD.IADD R14, R14, 0x1, -R3 ;  /* 0x000000010e0e9824 */ /* 0x000fe400078e0a03 */
[C---:B------:R-:W-:Y:S02]  /*3e60*/  IMAD R5, R3.reuse, R17, R5 ;  /* 0x0000001103057224 */ /* 0x040fe400078e0205 */
[C---:B------:R-:W-:Y:S01]  /*3e70*/  IMAD R16, R3.reuse, R11, R16 ;  /* 0x0000000b03107224 */ /* 0x040fe200078e0210 */
[----:B------:R-:W-:Y:S01]  /*3e80*/  ISETP.GT.U32.AND P1, PT, R3, R14, PT ;  /* 0x0000000e0300720c */ /* 0x000fe20003f24070 */
[--C-:B------:R-:W-:Y:S01]  /*3e90*/  @!P2 IMAD.IADD R13, R13, 0x1, -R3.reuse ;  /* 0x000000010d0da824 */ /* 0x100fe200078e0a03 */
[----:B------:R-:W-:Y:S01]  /*3ea0*/  ISETP.GT.U32.AND P2, PT, R3, R5, PT ;  /* 0x000000050300720c */ /* 0x000fe20003f44070 */
[----:B------:R-:W-:Y:S01]  /*3eb0*/  @!P3 IMAD.IADD R15, R15, 0x1, -R3 ;  /* 0x000000010f0fb824 */ /* 0x000fe200078e0a03 */
[----:B------:R-:W-:Y:S01]  /*3ec0*/  ISETP.GT.U32.AND P3, PT, R3, R16, PT ;  /* 0x000000100300720c */ /* 0x000fe20003f64070 */
[----:B0-----:R-:W-:-:S02]  /*3ed0*/  IMAD.MOV.U32 R19, RZ, RZ, R12 ;  /* 0x000000ffff137224 */ /* 0x001fc400078e000c */
[----:B------:R-:W-:Y:S02]  /*3ee0*/  IMAD.MOV.U32 R18, RZ, RZ, R13 ;  /* 0x000000ffff127224 */ /* 0x000fe400078e000d */
[----:B------:R-:W-:Y:S01]  /*3ef0*/  @!P6 IMAD.MOV R19, RZ, RZ, -R19 ;  /* 0x000000ffff13e224 */ /* 0x000fe200078e0a13 */
[----:B------:R-:W-:Y:S01]  /*3f00*/  ISETP.GE.AND P6, PT, R2, RZ, PT ;  /* 0x000000ff0200720c */ /* 0x000fe20003fc6270 */
[----:B------:R-:W-:Y:S02]  /*3f10*/  VIADD R2, R0, 0x1c2 ;  /* 0x000001c200027836 */ /* 0x000fe40000000000 */
[--C-:B------:R-:W-:Y:S01]  /*3f20*/  @!P1 IMAD.IADD R14, R14, 0x1, -R3.reuse ;  /* 0x000000010e0e9824 */ /* 0x100fe200078e0a03 */
[----:B------:R-:W-:Y:S01]  /*3f30*/  STL [R1+0x314], R19 ;  /* 0x0003141301007387 */ /* 0x000fe20000100800 */
[--C-:B------:R-:W-:Y:S01]  /*3f40*/  @!P2 IMAD.IADD R5, R5, 0x1, -R3.reuse ;  /* 0x000000010505a824 */ /* 0x100fe200078e0a03 */
[----:B------:R-:W-:Y:S01]  /*3f50*/  IABS R11, R2 ;  /* 0x00000002000b7213 */ /* 0x000fe20000000000 */
[----:B------:R-:W-:Y:S01]  /*3f60*/  @!P5 IMAD.MOV R18, RZ, RZ, -R18 ;  /* 0x000000ffff12d224 */ /* 0x000fe200078e0a12 */
[----:B------:R-:W-:Y:S01]  /*3f70*/  ISETP.GE.AND P5, PT, R9, RZ, PT ;  /* 0x000000ff0900720c */ /* 0x000fe20003fa6270 */
[----:B------:R-:W-:Y:S01]  /*3f80*/  @!P3 IMAD.IADD R16, R16, 0x1, -R3 ;  /* 0x000000011010b824 */ /* 0x000fe200078e0a03 */
[C---:B------:R-:W-:Y:S01]  /*3f90*/  ISETP.GT.U32.AND P2, PT, R3.reuse, R5, PT ;  /* 0x000000050300720c */ /* 0x040fe20003f44070 */
[----:B------:R-:W-:Y:S01]  /*3fa0*/  IMAD.MOV.U32 R17, RZ, RZ, R14 ;  /* 0x000000ffff117224 */ /* 0x000fe200078e000e */
[----:B------:R0:W-:Y:S01]  /*3fb0*/  STL [R1+0x318], R18 ;  /* 0x0003181201007387 */ /* 0x0001e20000100800 */
[----:B------:R-:W-:Y:S01]  /*3fc0*/  VIADD R9, R0, 0x1c1 ;  /* 0x000001c100097836 */ /* 0x000fe20000000000 */
[----:B------:R-:W-:Y:S01]  /*3fd0*/  ISETP.GT.U32.AND P3, PT, R3, R16, PT ;  /* 0x000000100300720c */ /* 0x000fe20003f64070 */
[----:B------:R-:W-:Y:S01]  /*3fe0*/  IMAD.MOV.U32 R13, RZ, RZ, R15 ;  /* 0x000000ffff0d7224 */ /* 0x000fe200078e000f */
[----:B------:R-:W-:Y:S01]  /*3ff0*/  ISETP.GE.AND P1, PT, R10, RZ, PT ;  /* 0x000000ff0a00720c */ /* 0x000fe20003f26270 */
[----:B------:R-:W-:Y:S01]  /*4000*/  @!P4 IMAD.MOV R17, RZ, RZ, -R17 ;  /* 0x000000ffff11c224 */ /* 0x000fe200078e0a11 */
[----:B------:R-:W-:Y:S01]  /*4010*/  IABS R15, R9 ;  /* 0x00000009000f7213 */ /* 0x000fe20000000000 */
[----:B------:R-:W-:Y:S01]  /*4020*/  @!P0 IMAD.MOV R13, RZ, RZ, -R13 ;  /* 0x000000ffff0d8224 */ /* 0x000fe200078e0a0d */
[----:B------:R-:W-:Y:S01]  /*4030*/  ISETP.GE.AND P4, PT, R2, RZ, PT ;  /* 0x000000ff0200720c */ /* 0x000fe20003f86270 */
[----:B------:R-:W-:Y:S01]  /*4040*/  IMAD.HI.U32 R14, R4, R11, RZ ;  /* 0x0000000b040e7227 */ /* 0x000fe200078e00ff */
[----:B------:R-:W-:Y:S01]  /*4050*/  STL [R1+0x31c], R17 ;  /* 0x00031c1101007387 */ /* 0x000fe20000100800 */
[----:B------:R-:W-:-:S02]  /*4060*/  ISETP.GE.AND P0, PT, R9, RZ, PT ;  /* 0x000000ff0900720c */ /* 0x000fc40003f06270 */
[----:B------:R-:W-:Y:S01]  /*4070*/  IMAD.MOV R14, RZ, RZ, -R14 ;  /* 0x000000ffff0e7224 */ /* 0x000fe200078e0a0e */
[----:B------:R1:W-:Y:S01]  /*4080*/  STL [R1+0x320], R13 ;  /* 0x0003200d01007387 */ /* 0x0003e20000100800 */
[----:B------:R-:W-:Y:S02]  /*4090*/  @!P2 IMAD.IADD R5, R5, 0x1, -R3 ;  /* 0x000000010505a824 */ /* 0x000fe400078e0a03 */
[C---:B------:R-:W-:Y:S02]  /*40a0*/  IMAD R11, R3.reuse, R14, R11 ;  /* 0x0000000e030b7224 */ /* 0x040fe400078e020b */
[----:B------:R-:W-:Y:S02]  /*40b0*/  @!P3 IMAD.IADD R16, R16, 0x1, -R3 ;  /* 0x000000011010b824 */ /* 0x000fe400078e0a03 */
[----:B0-----:R-:W-:Y:S01]  /*40c0*/  IMAD.MOV.U32 R18, RZ, RZ, R5 ;  /* 0x000000ffff127224 */ /* 0x001fe200078e0005 */
[----:B------:R-:W-:Y:S01]  /*40d0*/  ISETP.GT.U32.AND P3, PT, R3, R11, PT ;  /* 0x0000000b0300720c */ /* 0x000fe20003f64070 */
[----:B------:R-:W-:-:S04]  /*40e0*/  IMAD.HI.U32 R12, R4, R8, RZ ;  /* 0x00000008040c7227 */ /* 0x000fc800078e00ff */
[----:B-1----:R-:W-:-:S04]  /*40f0*/  IMAD.HI.U32 R13, R4, R15, RZ ;  /* 0x0000000f040d7227 */ /* 0x002fc800078e00ff */
[----:B------:R-:W-:Y:S02]  /*4100*/  IMAD.MOV R13, RZ, RZ, -R13 ;  /* 0x000000ffff0d7224 */ /* 0x000fe400078e0a0d */
[----:B------:R-:W-:Y:S02]  /*4110*/  @!P6 IMAD.MOV R18, RZ, RZ, -R18 ;  /* 0x000000ffff12e224 */ /* 0x000fe400078e0a12 */
[C---:B------:R-:W-:Y:S02]  /*4120*/  IMAD R15, R3.reuse, R13, R15 ;  /* 0x0000000d030f7224 */ /* 0x040fe400078e020f */
[C---:B------:R-:W-:Y:S01]  /*4130*/  VIADD R2, R0.reuse, 0x1c0 ;  /* 0x000001c000027836 */ /* 0x040fe20000000000 */
[----:B------:R0:W-:Y:S01]  /*4140*/  STL [R1+0x328], R18 ;  /* 0x0003281201007387 */ /* 0x0001e20000100800 */
[----:B------:R-:W-:Y:S01]  /*4150*/  IMAD.MOV R12, RZ, RZ, -R12 ;  /* 0x000000ffff0c7224 */ /* 0x000fe200078e0a0c */
[----:B------:R-:W-:Y:S01]  /*4160*/  ISETP.GT.U32.AND P6, PT, R3, R15, PT ;  /* 0x0000000f0300720c */ /* 0x000fe20003fc4070 */
[----:B------:R-:W-:Y:S01]  /*4170*/  VIADD R9, R0, 0x1bf ;  /* 0x000001bf00097836 */ /* 0x000fe20000000000 */
[----:B------:R-:W-:Y:S01]  /*4180*/  IABS R10, R2 ;  /* 0x00000002000a7213 */ /* 0x000fe20000000000 */
[----:B------:R-:W-:-:S02]  /*4190*/  @!P3 IMAD.IADD R11, R11, 0x1, -R3 ;  /* 0x000000010b0bb824 */ /* 0x000fc400078e0a03 */
[C---:B------:R-:W-:Y:S01]  /*41a0*/  IMAD R8, R3.reuse, R12, R8 ;  /* 0x0000000c03087224 */ /* 0x040fe200078e0208 */
[----:B------:R-:W-:Y:S01]  /*41b0*/  IABS R12, R9 ;  /* 0x00000009000c7213 */ /* 0x000fe20000000000 */
[C---:B------:R-:W-:Y:S01]  /*41c0*/  IMAD.HI.U32 R13, R4.reuse, R10, RZ ;  /* 0x0000000a040d7227 */ /* 0x040fe200078e00ff */
[C---:B------:R-:W-:Y:S02]  /*41d0*/  ISETP.GT.U32.AND P3, PT, R3.reuse, R11, PT ;  /* 0x0000000b0300720c */ /* 0x040fe40003f64070 */
[----:B------:R-:W-:Y:S01]  /*41e0*/  ISETP.GT.U32.AND P2, PT, R3, R8, PT ;  /* 0x000000080300720c */ /* 0x000fe20003f44070 */
[----:B------:R-:W-:-:S04]  /*41f0*/  IMAD.HI.U32 R14, R4, R12, RZ ;  /* 0x0000000c040e7227 */ /* 0x000fc800078e00ff */
[----:B------:R-:W-:Y:S02]  /*4200*/  @!P6 IMAD.IADD R15, R15, 0x1, -R3 ;  /* 0x000000010f0fe824 */ /* 0x000fe400078e0a03 */
[----:B------:R-:W-:Y:S02]  /*4210*/  IMAD.MOV.U32 R17, RZ, RZ, R16 ;  /* 0x000000ffff117224 */ /* 0x000fe400078e0010 */
[----:B------:R-:W-:Y:S01]  /*4220*/  IMAD.MOV R13, RZ, RZ, -R13 ;  /* 0x000000ffff0d7224 */ /* 0x000fe200078e0a0d */
[C---:B------:R-:W-:Y:S01]  /*4230*/  ISETP.GT.U32.AND P6, PT, R3.reuse, R15, PT ;  /* 0x0000000f0300720c */ /* 0x040fe20003fc4070 */
[----:B0-----:R-:W-:Y:S02]  /*4240*/  VIADD R18, R0, 0x1be ;  /* 0x000001be00127836 */ /* 0x001fe40000000000 */
[----:B------:R-:W-:Y:S02]  /*4250*/  IMAD.MOV R14, RZ, RZ, -R14 ;  /* 0x000000ffff0e7224 */ /* 0x000fe400078e0a0e */
[----:B------:R-:W-:Y:S01]  /*4260*/  @!P5 IMAD.MOV R17, RZ, RZ, -R17 ;  /* 0x000000ffff11d224 */ /* 0x000fe200078e0a11 */
[----:B------:R-:W-:Y:S01]  /*4270*/  ISETP.GE.AND P5, PT, R2, RZ, PT ;  /* 0x000000ff0200720c */ /* 0x000fe20003fa6270 */
[C---:B------:R-:W-:Y:S01]  /*4280*/  IMAD R2, R3.reuse, R13, R10 ;  /* 0x0000000d03027224 */ /* 0x040fe200078e020a */
[----:B------:R-:W-:Y:S01]  /*4290*/  IABS R10, R18 ;  /* 0x00000012000a7213 */ /* 0x000fe20000000000 */
[----:B------:R-:W-:Y:S01]  /*42a0*/  IMAD R12, R3, R14, R12 ;  /* 0x0000000e030c7224 */ /* 0x000fe200078e020c */
[----:B------:R0:W-:Y:S01]  /*42b0*/  STL [R1+0x32c], R17 ;  /* 0x00032c1101007387 */ /* 0x0001e20000100800 */
[----:B------:R-:W-:-:S02]  /*42c0*/  VIADD R14, R0, 0x1bd ;  /* 0x000001bd000e7836 */ /* 0x000fc40000000000 */
[--C-:B------:R-:W-:Y:S01]  /*42d0*/  @!P3 IMAD.IADD R11, R11, 0x1, -R3.reuse ;  /* 0x000000010b0bb824 */ /* 0x100fe200078e0a03 */
[----:B------:R-:W-:Y:S01]  /*42e0*/  ISETP.GT.U32.AND P3, PT, R3, R2, PT ;  /* 0x000000020300720c */ /* 0x000fe20003f64070 */
[--C-:B------:R-:W-:Y:S01]  /*42f0*/  @!P2 IMAD.IADD R8, R8, 0x1, -R3.reuse ;  /* 0x000000010808a824 */ /* 0x100fe200078e0a03 */
[----:B------:R-:W-:Y:S01]  /*4300*/  IABS R23, R14 ;  /* 0x0000000e00177213 */ /* 0x000fe20000000000 */
[----:B------:R-:W-:Y:S01]  /*4310*/  @!P6 IMAD.IADD R15, R15, 0x1, -R3 ;  /* 0x000000010f0fe824 */ /* 0x000fe200078e0a03 */
[C---:B------:R-:W-:Y:S01]  /*4320*/  ISETP.GT.U32.AND P6, PT, R3.reuse, R12, PT ;  /* 0x0000000c0300720c */ /* 0x040fe20003fc4070 */
[----:B------:R-:W-:Y:S01]  /*4330*/  VIADD R20, R0, 0x1bc ;  /* 0x000001bc00147836 */ /* 0x000fe20000000000 */
[----:B------:R-:W-:Y:S01]  /*4340*/  ISETP.GT.U32.AND P2, PT, R3, R8, PT ;  /* 0x000000080300720c */ /* 0x000fe20003f44070 */
[----:B0-----:R-:W-:-:S03]  /*4350*/  IMAD.HI.U32 R17, R4, R10, RZ ;  /* 0x0000000a04117227 */ /* 0x001fc600078e00ff */
[----:B------:R-:W-:Y:S01]  /*4360*/  IABS R21, R20 ;  /* 0x0000001400157213 */ /* 0x000fe20000000000 */
[----:B------:R-:W-:Y:S02]  /*4370*/  IMAD.MOV R17, RZ, RZ, -R17 ;  /* 0x000000ffff117224 */ /* 0x000fe400078e0a11 */
[----:B------:R-:W-:-:S04]  /*4380*/  IMAD.HI.U32 R22, R4, R23, RZ ;  /* 0x0000001704167227 */ /* 0x000fc800078e00ff */
[C---:B------:R-:W-:Y:S02]  /*4390*/  IMAD R10, R3.reuse, R17, R10 ;  /* 0x00000011030a7224 */ /* 0x040fe400078e020a */
[----:B------:R-:W-:Y:S02]  /*43a0*/  IMAD.MOV R22, RZ, RZ, -R22 ;  /* 0x000000ffff167224 */ /* 0x000fe400078e0a16 */
[----:B------:R-:W-:Y:S01]  /*43b0*/  @!P3 IMAD.IADD R2, R2, 0x1, -R3 ;  /* 0x000000010202b824 */ /* 0x000fe200078e0a03 */
[C---:B------:R-:W-:Y:S01]  /*43c0*/  ISETP.GT.U32.AND P3, PT, R3.reuse, R10, PT ;  /* 0x0000000a0300720c */ /* 0x040fe20003f64070 */
[----:B------:R-:W-:Y:S02]  /*43d0*/  IMAD R22, R3, R22, R23 ;  /* 0x0000001603167224 */ /* 0x000fe400078e0217 */
[----:B------:R-:W-:-:S04]  /*43e0*/  IMAD.HI.U32 R24, R4, R21, RZ ;  /* 0x0000001504187227 */ /* 0x000fc800078e00ff */
[--C-:B------:R-:W-:Y:S01]  /*43f0*/  @!P6 IMAD.IADD R12, R12, 0x1, -R3.reuse ;  /* 0x000000010c0ce824 */ /* 0x100fe200078e0a03 */
[----:B------:R-:W-:Y:S01]  /*4400*/  ISETP.GT.U32.AND P6, PT, R3, R22, PT ;  /* 0x000000160300720c */ /* 0x000fe20003fc4070 */
[C---:B------:R-:W-:Y:S02]  /*4410*/  VIADD R16, R0.reuse, 0x1bb ;  /* 0x000001bb00107836 */ /* 0x040fe40000000000 */
[----:B------:R-:W-:Y:S02]  /*4420*/  VIADD R5, R0, 0x1ba ;  /* 0x000001ba00057836 */ /* 0x000fe40000000000 */
[--C-:B------:R-:W-:Y:S01]  /*4430*/  @!P2 IMAD.IADD R8, R8, 0x1, -R3.reuse ;  /* 0x000000010808a824 */ /* 0x100fe200078e0a03 */
[----:B------:R-:W-:Y:S01]  /*4440*/  ISETP.GE.AND P2, PT, R9, RZ, PT ;  /* 0x000000ff0900720c */ /* 0x000fe20003f46270 */
[----:B------:R-:W-:Y:S01]  /*4450*/  IMAD.MOV R24, RZ, RZ, -R24 ;  /* 0x000000ffff187224 */ /* 0x000fe200078e0a18 */
[----:B------:R-:W-:Y:S01]  /*4460*/  IABS R9, R16 ;  /* 0x0000001000097213 */ /* 0x000fe20000000000 */
[----:B------:R-:W-:Y:S01]  /*4470*/  @!P3 IMAD.IADD R10, R10, 0x1, -R3 ;  /* 0x000000010a0ab824 */ /* 0x000fe200078e0a03 */
[----:B------:R-:W-:Y:S01]  /*4480*/  IABS R13, R5 ;  /* 0x00000005000d7213 */ /* 0x000fe20000000000 */
[C---:B------:R-:W-:Y:S01]  /*4490*/  IMAD R21, R3.reuse, R24, R21 ;  /* 0x0000001803157224 */ /* 0x040fe200078e0215 */
[----:B------:R-:W-:Y:S01]  /*44a0*/  ISETP.GT.U32.AND P3, PT, R3, R2, PT ;  /* 0x000000020300720c */ /* 0x000fe20003f64070 */
[----:B------:R-:W-:-:S02]  /*44b0*/  IMAD.MOV.U32 R25, RZ, RZ, R8 ;  /* 0x000000ffff197224 */ /* 0x000fc400078e0008 */
[----:B------:R-:W-:-:S04]  /*44c0*/  IMAD.HI.U32 R19, R4, R9, RZ ;  /* 0x0000000904137227 */ /* 0x000fc800078e00ff */
[----:B------:R-:W-:Y:S01]  /*44d0*/  @!P0 IMAD.MOV R15, RZ, RZ, -R15 ;  /* 0x000000ffff0f8224 */ /* 0x000fe200078e0a0f */
[----:B------:R-:W-:Y:S01]  /*44e0*/  ISETP.GT.U32.AND P0, PT, R3, R21, PT ;  /* 0x000000150300720c */ /* 0x000fe20003f04070 */
[----:B------:R-:W-:-:S04]  /*44f0*/  IMAD.HI.U32 R17, R4, R13, RZ ;  /* 0x0000000d04117227 */ /* 0x000fc800078e00ff */
[----:B------:R-:W-:Y:S01]  /*4500*/  @!P1 IMAD.MOV R25, RZ, RZ, -R25 ;  /* 0x000000ffff199224 */ /* 0x000fe200078e0a19 */
[C---:B------:R-:W-:Y:S01]  /*4510*/  ISETP.GT.U32.AND P1, PT, R3.reuse, R12, PT ;  /* 0x0000000c0300720c */ /* 0x040fe20003f24070 */
[----:B------:R-:W-:Y:S01]  /*4520*/  @!P6 IMAD.IADD R22, R22, 0x1, -R3 ;  /* 0x000000011616e824 */ /* 0x000fe200078e0a03 */
[C---:B------:R-:W-:Y:S01]  /*4530*/  ISETP.GT.U32.AND P6, PT, R3.reuse, R10, PT ;  /* 0x0000000a0300720c */ /* 0x040fe20003fc4070 */
[----:B------:R-:W-:Y:S01]  /*4540*/  IMAD.MOV R19, RZ, RZ, -R19 ;  /* 0x000000ffff137224 */ /* 0x000fe200078e0a13 */
[----:B------:R-:W-:Y:S01]  /*4550*/  STL [R1+0x330], R25 ;  /* 0x0003301901007387 */ /* 0x000fe20000100800 */
[----:B------:R-:W-:Y:S02]  /*4560*/  IMAD.MOV R17, RZ, RZ, -R17 ;  /* 0x000000ffff117224 */ /* 0x000fe400078e0a11 */
[----:B------:R-:W-:Y:S02]  /*4570*/  IMAD.MOV.U32 R23, RZ, RZ, R11 ;  /* 0x000000ffff177224 */ /* 0x000fe400078e000b */
[----:B------:R-:W-:-:S02]  /*4580*/  IMAD R9, R3, R19, R9 ;  /* 0x0000001303097224 */ /* 0x000fc400078e0209 */
[C---:B------:R-:W-:Y:S02]  /*4590*/  VIADD R19, R0.reuse, 0x1b9 ;  /* 0x000001b900137836 */ /* 0x040fe40000000000 */
[C---:B------:R-:W-:Y:S02]  /*45a0*/  IMAD R13, R3.reuse, R17, R13 ;  /* 0x00000011030d7224 */ /* 0x040fe400078e020d */
[----:B------:R-:W-:Y:S01]  /*45b0*/  VIADD R17, R0, 0x1b8 ;  /* 0x000001b800117836 */ /* 0x000fe20000000000 */
[----:B------:R-:W-:Y:S01]  /*45c0*/  IABS R8, R19 ;  /* 0x0000001300087213 */ /* 0x000fe20000000000 */
[----:B------:R-:W-:Y:S01]  /*45d0*/  @!P4 IMAD.MOV R23, RZ, RZ, -R23 ;  /* 0x000000ffff17c224 */ /* 0x000fe200078e0a17 */
[----:B------:R-:W-:Y:S01]  /*45e0*/  ISETP.GT.U32.AND P4, PT, R3, R22, PT ;  /* 0x000000160300720c */ /* 0x000fe20003f84070 */
[--C-:B------:R-:W-:Y:S01]  /*45f0*/  @!P3 IMAD.IADD R2, R2, 0x1, -R3.reuse ;  /* 0x000000010202b824 */ /* 0x100fe200078e0a03 */
[----:B------:R-:W-:Y:S01]  /*4600*/  IABS R11, R17 ;  /* 0x00000011000b7213 */ /* 0x000fe20000000000 */
[--C-:B------:R-:W-:Y:S01]  /*4610*/  @!P0 IMAD.IADD R21, R21, 0x1, -R3.reuse ;  /* 0x0000000115158824 */ /* 0x100fe200078e0a03 */
[----:B------:R-:W-:Y:S01]  /*4620*/  STL [R1+0x334], R23 ;  /* 0x0003341701007387 */ /* 0x000fe20000100800 */
[----:B------:R-:W-:Y:S01]  /*4630*/  IMAD.MOV.U32 R24, RZ, RZ, R2 ;  /* 0x000000ffff187224 */ /* 0x000fe200078e0002 */
[C---:B------:R-:W-:Y:S01]  /*4640*/  ISETP.GT.U32.AND P3, PT, R3.reuse, R9, PT ;  /* 0x000000090300720c */ /* 0x040fe20003f64070 */
[--C-:B------:R-:W-:Y:S01]  /*4650*/  @!P1 IMAD.IADD R12, R12, 0x1, -R3.reuse ;  /* 0x000000010c0c9824 */ /* 0x100fe200078e0a03 */
[----:B------:R0:W-:Y:S01]  /*4660*/  STL [R1+0x338], R15 ;  /* 0x0003380f01007387 */ /* 0x0001e20000100800 */
[----:B------:R-:W-:Y:S01]  /*4670*/  @!P6 IMAD.IADD R10, R10, 0x1, -R3 ;  /* 0x000000010a0ae824 */ /* 0x000fe200078e0a03 */
[----:B------:R-:W-:Y:S01]  /*4680*/  ISETP.GE.AND P1, PT, R18, RZ, PT ;  /* 0x000000ff1200720c */ /* 0x000fe20003f26270 */
[----:B------:R-:W-:Y:S01]  /*4690*/  @!P5 IMAD.MOV R24, RZ, RZ, -R24 ;  /* 0x000000ffff18d224 */ /* 0x000fe200078e0a18 */
[C---:B------:R-:W-:Y:S01]  /*46a0*/  ISETP.GT.U32.AND P6, PT, R3.reuse, R13, PT ;  /* 0x0000000d0300720c */ /* 0x040fe20003fc4070 */
[----:B------:R-:W-:Y:S01]  /*46b0*/  IMAD.HI.U32 R18, R4, R11, RZ ;  /* 0x0000000b04127227 */ /* 0x000fe200078e00ff */
[----:B------:R-:W-:-:S02]  /*46c0*/  ISETP.GT.U32.AND P5, PT, R3, R21, PT ;  /* 0x000000150300720c */ /* 0x000fc40003fa4070 */
[----:B------:R-:W-:Y:S01]  /*46d0*/  ISETP.GE.AND P0, PT, R20, RZ, PT ;  /* 0x000000ff1400720c */ /* 0x000fe20003f06270 */
[----:B------:R-:W-:Y:S01]  /*46e0*/  @!P4 IMAD.IADD R22, R22, 0x1, -R3 ;  /* 0x000000011616c824 */ /* 0x000fe200078e0a03 */
[----:B------:R-:W-:Y:S01]  /*46f0*/  ISETP.GE.AND P4, PT, R14, RZ, PT ;  /* 0x000000ff0e00720c */ /* 0x000fe20003f86270 */
[----:B0-----:R-:W-:Y:S01]  /*4700*/  IMAD.HI.U32 R15, R4, R8, RZ ;  /* 0x00000008040f7227 */ /* 0x001fe200078e00ff */
[----:B------:R-:W-:Y:S03]  /*4710*/  STL [R1+0x33c], R24 ;  /* 0x00033c1801007387 */ /* 0x000fe60000100800 */
[----:B------:R-:W-:Y:S02]  /*4720*/  IMAD.MOV R15, RZ, RZ, -R15 ;  /* 0x000000ffff0f7224 */ /* 0x000fe400078e0a0f */
[----:B------:R-:W-:Y:S02]  /*4730*/  IMAD.MOV R18, RZ, RZ, -R18 ;  /* 0x000000ffff127224 */ /* 0x000fe400078e0a12 */
[----:B------:R-:W-:-:S02]  /*4740*/  IMAD R8, R3, R15, R8 ;  /* 0x0000000f03087224 */ /* 0x000fc400078e0208 */
[----:B------:R-:W-:Y:S02]  /*4750*/  IMAD.MOV.U32 R14, RZ, RZ, R10 ;  /* 0x000000ffff0e7224 */ /* 0x000fe400078e000a */
[----:B------:R-:W-:Y:S02]  /*4760*/  IMAD R11, R3, R18, R11 ;  /* 0x00000012030b7224 */ /* 0x000fe400078e020b */
[--C-:B------:R-:W-:Y:S01]  /*4770*/  @!P3 IMAD.IADD R9, R9, 0x1, -R3.reuse ;  /* 0x000000010909b824 */ /* 0x100fe200078e0a03 */
[----:B------:R-:W-:Y:S01]  /*4780*/  ISETP.GE.AND P3, PT, R16, RZ, PT ;  /* 0x000000ff1000720c */ /* 0x000fe20003f66270 */
[----:B------:R-:W-:Y:S02]  /*4790*/  IMAD.MOV.U32 R23, RZ, RZ, R12 ;  /* 0x000000ffff177224 */ /* 0x000fe400078e000c */
[--C-:B------:R-:W-:Y:S02]  /*47a0*/  @!P6 IMAD.IADD R13, R13, 0x1, -R3.reuse ;  /* 0x000000010d0de824 */ /* 0x100fe400078e0a03 */
[----:B------:R-:W-:Y:S01]  /*47b0*/  @!P1 IMAD.MOV R14, RZ, RZ, -R14 ;  /* 0x000000ffff0e9224 */ /* 0x000fe200078e0a0e */
[----:B------:R-:W-:Y:S01]  /*47c0*/  ISETP.GT.U32.AND P1, PT, R3, R8, PT ;  /* 0x000000080300720c */ /* 0x000fe20003f24070 */
[----:B------:R-:W-:Y:S01]  /*47d0*/  @!P5 IMAD.IADD R21, R21, 0x1, -R3 ;  /* 0x000000011515d824 */ /* 0x000fe200078e0a03 */
[C---:B------:R-:W-:Y:S01]  /*47e0*/  ISETP.GT.U32.AND P5, PT, R3.reuse, R11, PT ;  /* 0x0000000b0300720c */ /* 0x040fe20003fa4070 */
[----:B------:R-:W-:Y:S01]  /*47f0*/  @!P2 IMAD.MOV R23, RZ, RZ, -R23 ;  /* 0x000000ffff17a224 */ /* 0x000fe200078e0a17 */
[C---:B------:R-:W-:Y:S01]  /*4800*/  ISETP.GT.U32.AND P2, PT, R3.reuse, R9, PT ;  /* 0x000000090300720c */ /* 0x040fe20003f44070 */
[C---:B------:R-:W-:Y:S01]  /*4810*/  VIADD R2, R0.reuse, 0x1b7 ;  /* 0x000001b700027836 */ /* 0x040fe20000000000 */
[----:B------:R-:W-:Y:S01]  /*4820*/  ISETP.GT.U32.AND P6, PT, R3, R13, PT ;  /* 0x0000000d0300720c */ /* 0x000fe20003fc4070 */
[----:B------:R-:W-:Y:S01]  /*4830*/  IMAD.MOV.U32 R12, RZ, RZ, R22 ;  /* 0x000000ffff0c7224 */ /* 0x000fe200078e0016 */
[----:B------:R-:W-:Y:S01]  /*4840*/  STL [R1+0x340], R23 ;  /* 0x0003401701007387 */ /* 0x000fe20000100800 */
[----:B------:R-:W-:Y:S01]  /*4850*/  VIADD R10, R0, 0x1b6 ;  /* 0x000001b6000a7836 */ /* 0x000fe20000000000 */
[----:B------:R-:W-:Y:S01]  /*4860*/  IABS R15, R2 ;  /* 0x00000002000f7213 */ /* 0x000fe20000000000 */
[----:B------:R-:W-:Y:S01]  /*4870*/  @!P4 IMAD.MOV R12, RZ, RZ, -R12 ;  /* 0x000000ffff0cc224 */ /* 0x000fe200078e0a0c */
[----:B------:R-:W-:Y:S01]  /*4880*/  STL [R1+0x344], R14 ;  /* 0x0003440e01007387 */ /* 0x000fe20000100800 */
[----:B------:R-:W-:Y:S01]  /*4890*/  ISETP.GE.AND P4, PT, R5, RZ, PT ;  /* 0x000000ff0500720c */ /* 0x000fe20003f86270 */
[----:B------:R-:W-:Y:S01]  /*48a0*/  @!P1 IMAD.IADD R8, R8, 0x1, -R3 ;  /* 0x0000000108089824 */ /* 0x000fe200078e0a03 */
[----:B------:R-:W-:Y:S01]  /*48b0*/  IABS R5, R10 ;  /* 0x0000000a00057213 */ /* 0x000fe20000000000 */
[----:B------:R0:W-:Y:S01]  /*48c0*/  STL [R1+0x348], R12 ;  /* 0x0003480c01007387 */ /* 0x0001e20000100800 */
[----:B------:R-:W-:Y:S01]  /*48d0*/  IMAD.MOV.U32 R16, RZ, RZ, R21 ;  /* 0x000000ffff107224 */ /* 0x000fe200078e0015 */
[----:B------:R-:W-:Y:S01]  /*48e0*/  ISETP.GE.AND P1, PT, R2, RZ, PT ;  /* 0x000000ff0200720c */ /* 0x000fe20003f26270 */
[----:B------:R-:W-:-:S02]  /*48f0*/  @!P5 IMAD.IADD R11, R11, 0x1, -R3 ;  /* 0x000000010b0bd824 */ /* 0x000fc400078e0a03 */
[--C-:B------:R-:W-:Y:S01]  /*4900*/  @!P2 IMAD.IADD R9, R9, 0x1, -R3.reuse ;  /* 0x000000010909a824 */ /* 0x100fe200078e0a03 */
[----:B------:R-:W-:Y:S01]  /*4910*/  ISETP.GE.AND P2, PT, R19, RZ, PT ;  /* 0x000000ff1300720c */ /* 0x000fe20003f46270 */
[----:B------:R-:W-:Y:S01]  /*4920*/  @!P6 IMAD.IADD R13, R13, 0x1, -R3 ;  /* 0x000000010d0de824 */ /* 0x000fe200078e0a03 */
[C---:B------:R-:W-:Y:S01]  /*4930*/  ISETP.GT.U32.AND P5, PT, R3.reuse, R11, PT ;  /* 0x0000000b0300720c */ /* 0x040fe20003fa4070 */
[----:B------:R-:W-:Y:S01]  /*4940*/  @!P0 IMAD.MOV R16, RZ, RZ, -R16 ;  /* 0x000000ffff108224 */ /* 0x000fe200078e0a10 */
[----:B------:R-:W-:Y:S01]  /*4950*/  ISETP.GT.U32.AND P0, PT, R3, R8, PT ;  /* 0x000000080300720c */ /* 0x000fe20003f04070 */
[----:B0-----:R-:W-:Y:S01]  /*4960*/  IMAD.HI.U32 R12, R4, R15, RZ ;  /* 0x0000000f040c7227 */ /* 0x001fe200078e00ff */
[----:B------:R-:W-:Y:S02]  /*4970*/  ISETP.GE.AND P6, PT, R17, RZ, PT ;  /* 0x000000ff1100720c */ /* 0x000fe40003fc6270 */
[----:B------:R-:W-:Y:S01]  /*4980*/  STL [R1+0x34c], R16 ;  /* 0x00034c1001007387 */ /* 0x000fe20000100800 */
[----:B------:R-:W-:-:S02]  /*4990*/  IMAD.MOV R12, RZ, RZ, -R12 ;  /* 0x000000ffff0c7224 */ /* 0x000fc400078e0a0c */
[----:B------:R-:W-:Y:S02]  /*49a0*/  IMAD.MOV.U32 R14, RZ, RZ, R9 ;  /* 0x000000ffff0e7224 */ /* 0x000fe400078e0009 */
[----:B------:R-:W-:-:S04]  /*49b0*/  IMAD.HI.U32 R2, R4, R5, RZ ;  /* 0x0000000504027227 */ /* 0x000fc800078e00ff */
[C---:B------:R-:W-:Y:S02]  /*49c0*/  IMAD R15, R3.reuse, R12, R15 ;  /* 0x0000000c030f7224 */ /* 0x040fe400078e020f */
[----:B------:R-:W-:Y:S02]  /*49d0*/  IMAD.MOV.U32 R9, RZ, RZ, R13 ;  /* 0x000000ffff097224 */ /* 0x000fe400078e000d */
[----:B------:R-:W-:Y:S02]  /*49e0*/  IMAD.MOV R2, RZ, RZ, -R2 ;  /* 0x000000ffff027224 */ /* 0x000fe400078e0a02 */
[----:B------:R-:W-:Y:S01]  /*49f0*/  @!P4 IMAD.MOV R9, RZ, RZ, -R9 ;  /* 0x000000ffff09c224 */ /* 0x000fe200078e0a09 */
[C---:B------:R-:W-:Y:S01]  /*4a00*/  ISETP.GT.U32.AND P4, PT, R3.reuse, R15, PT ;  /* 0x0000000f0300720c */ /* 0x040fe20003f84070 */
[----:B------:R-:W-:Y:S01]  /*4a10*/  @!P3 IMAD.MOV R14, RZ, RZ, -R14 ;  /* 0x000000ffff0eb224 */ /* 0x000fe200078e0a0e */
[----:B------:R-:W-:Y:S01]  /*4a20*/  ISETP.GE.AND P3, PT, R10, RZ, PT ;  /* 0x000000ff0a00720c */ /* 0x000fe20003f66270 */
[----:B------:R-:W-:-:S02]  /*4a30*/  IMAD R10, R3, R2, R5 ;  /* 0x00000002030a7224 */ /* 0x000fc400078e0205 */
[--C-:B------:R-:W-:Y:S01]  /*4a40*/  @!P0 IMAD.IADD R8, R8, 0x1, -R3.reuse ;  /* 0x0000000108088824 */ /* 0x100fe200078e0a03 */
[----:B------:R0:W-:Y:S01]  /*4a50*/  STL [R1+0x350], R14 ;  /* 0x0003500e01007387 */ /* 0x0001e20000100800 */
[--C-:B------:R-:W-:Y:S01]  /*4a60*/  @!P5 IMAD.IADD R11, R11, 0x1, -R3.reuse ;  /* 0x000000010b0bd824 */ /* 0x100fe200078e0a03 */
[----:B------:R-:W-:Y:S01]  /*4a70*/  ISETP.GT.U32.AND P5, PT, R3, R10, PT ;  /* 0x0000000a0300720c */ /* 0x000fe20003fa4070 */
[C---:B------:R-:W-:Y:S01]  /*4a80*/  VIADD R12, R0.reuse, 0x1b5 ;  /* 0x000001b5000c7836 */ /* 0x040fe20000000000 */
[----:B------:R1:W-:Y:S01]  /*4a90*/  STL [R1+0x354], R9 ;  /* 0x0003540901007387 */ /* 0x0003e20000100800 */
[----:B------:R-:W-:Y:S02]  /*4aa0*/  VIADD R13, R0, 0x1b4 ;  /* 0x000001b4000d7836 */ /* 0x000fe40000000000 */
[----:B------:R-:W-:Y:S01]  /*4ab0*/  @!P4 IMAD.IADD R15, R15, 0x1, -R3 ;  /* 0x000000010f0fc824 */ /* 0x000fe200078e0a03 */
[----:B------:R-:W-:Y:S01]  /*4ac0*/  ISETP.GE.AND P0, PT, R12, RZ, PT ;  /* 0x000000ff0c00720c */ /* 0x000fe20003f06270 */
[----:B------:R-:W-:Y:S01]  /*4ad0*/  @!P6 IMAD.MOV R11, RZ, RZ, -R11 ;  /* 0x000000ffff0be224 */ /* 0x000fe200078e0a0b */
[----:B------:R-:W-:Y:S01]  /*4ae0*/  IABS R12, R12 ;  /* 0x0000000c000c7213 */ /* 0x000fe20000000000 */
[----:B0-----:R-:W-:Y:S01]  /*4af0*/  IMAD.MOV.U32 R14, RZ, RZ, R8 ;  /* 0x000000ffff0e7224 */ /* 0x001fe200078e0008 */
[----:B------:R-:W-:Y:S01]  /*4b00*/  ISETP.GT.U32.AND P4, PT, R3, R15, PT ;  /* 0x0000000f0300720c */ /* 0x000fe20003f84070 */
[----:B-1----:R-:W-:Y:S01]  /*4b10*/  VIADD R9, R0, 0x1b3 ;  /* 0x000001b300097836 */ /* 0x002fe20000000000 */
[----:B------:R-:W-:Y:S01]  /*4b20*/  IABS R2, R13 ;  /* 0x0000000d00027213 */ /* 0x000fe20000000000 */
[----:B------:R-:W-:Y:S01]  /*4b30*/  @!P2 IMAD.MOV R14, RZ, RZ, -R14 ;  /* 0x000000ffff0ea224 */ /* 0x000fe200078e0a0e */
[----:B------:R-:W-:Y:S01]  /*4b40*/  ISETP.GE.AND P2, PT, R13, RZ, PT ;  /* 0x000000ff0d00720c */ /* 0x000fe20003f46270 */
[----:B------:R-:W-:Y:S01]  /*4b50*/  @!P5 IMAD.IADD R10, R10, 0x1, -R3 ;  /* 0x000000010a0ad824 */ /* 0x000fe200078e0a03 */
[----:B------:R-:W-:Y:S01]  /*4b60*/  IABS R5, R9 ;  /* 0x0000000900057213 */ /* 0x000fe20000000000 */
[----:B------:R-:W-:Y:S01]  /*4b70*/  IMAD.HI.U32 R13, R4, R2, RZ ;  /* 0x00000002040d7227 */ /* 0x000fe200078e00ff */
[----:B------:R0:W-:Y:S01]  /*4b80*/  STL [R1+0x35c], R14 ;  /* 0x00035c0e01007387 */ /* 0x0001e20000100800 */
[----:B------:R-:W-:-:S02]  /*4b90*/  ISETP.GE.AND P6, PT, R9, RZ, PT ;  /* 0x000000ff0900720c */ /* 0x000fc40003fc6270 */
[----:B------:R-:W-:Y:S01]  /*4ba0*/  ISETP.GT.U32.AND P5, PT, R3, R10, PT ;  /* 0x0000000a0300720c */ /* 0x000fe20003fa4070 */
[C---:B------:R-:W-:Y:S01]  /*4bb0*/  IMAD.HI.U32 R8, R4.reuse, R5, RZ ;  /* 0x0000000504087227 */ /* 0x040fe200078e00ff */
[----:B------:R1:W-:Y:S03]  /*4bc0*/  STL [R1+0x360], R11 ;  /* 0x0003600b01007387 */ /* 0x0003e60000100800 */
[----:B------:R-:W-:Y:S02]  /*4bd0*/  IMAD.MOV R13, RZ, RZ, -R13 ;  /* 0x000000ffff0d7224 */ /* 0x000fe400078e0a0d */
[----:B0-----:R-:W-:-:S04]  /*4be0*/  IMAD.HI.U32 R14, R4, R12, RZ ;  /* 0x0000000c040e7227 */ /* 0x001fc800078e00ff */
[----:B------:R-:W-:Y:S02]  /*4bf0*/  IMAD.MOV R14, RZ, RZ, -R14 ;  /* 0x000000ffff0e7224 */ /* 0x000fe400078e0a0e */
[----:B------:R-:W-:Y:S02]  /*4c00*/  @!P4 IMAD.IADD R15, R15, 0x1, -R3 ;  /* 0x000000010f0fc824 */ /* 0x000fe400078e0a03 */
[C---:B------:R-:W-:Y:S02]  /*4c10*/  IMAD R9, R3.reuse, R14, R12 ;  /* 0x0000000e03097224 */ /* 0x040fe400078e020c */
[----:B-1----:R-:W-:Y:S02]  /*4c20*/  IMAD.MOV R11, RZ, RZ, -R8 ;  /* 0x000000ffff0b7224 */ /* 0x002fe400078e0a08 */
[C---:B------:R-:W-:Y:S01]  /*4c30*/  IMAD R2, R3.reuse, R13, R2 ;  /* 0x0000000d03027224 */ /* 0x040fe200078e0202 */
[C---:B------:R-:W-:Y:S01]  /*4c40*/  ISETP.GT.U32.AND P4, PT, R3.reuse, R9, PT ;  /* 0x000000090300720c */ /* 0x040fe20003f84070 */
[----:B------:R-:W-:-:S02]  /*4c50*/  IMAD R5, R3, R11, R5 ;  /* 0x0000000b03057224 */ /* 0x000fc400078e0205 */
[----:B------:R-:W-:Y:S02]  /*4c60*/  IMAD.MOV.U32 R19, RZ, RZ, R15 ;  /* 0x000000ffff137224 */ /* 0x000fe400078e000f */
[----:B------:R-:W-:Y:S01]  /*4c70*/  @!P5 IMAD.IADD R10, R10, 0x1, -R3 ;  /* 0x000000010a0ad824 */ /* 0x000fe200078e0a03 */
[C---:B------:R-:W-:Y:S01]  /*4c80*/  ISETP.GT.U32.AND P5, PT, R3.reuse, R2, PT ;  /* 0x000000020300720c */ /* 0x040fe20003fa4070 */
[C---:B------:R-:W-:Y:S02]  /*4c90*/  VIADD R8, R0.reuse, 0x1b2 ;  /* 0x000001b200087836 */ /* 0x040fe40000000000 */
[----:B------:R-:W-:Y:S01]  /*4ca0*/  @!P1 IMAD.MOV R19, RZ, RZ, -R19 ;  /* 0x000000ffff139224 */ /* 0x000fe200078e0a13 */
[----:B------:R-:W-:Y:S01]  /*4cb0*/  ISETP.GT.U32.AND P1, PT, R3, R5, PT ;  /* 0x000000050300720c */ /* 0x000fe20003f24070 */
[C---:B------:R-:W-:Y:S01]  /*4cc0*/  VIADD R11, R0.reuse, 0x1b0 ;  /* 0x000001b0000b7836 */ /* 0x040fe20000000000 */
[----:B------:R-:W-:Y:S01]  /*4cd0*/  IABS R16, R8 ;  /* 0x0000000800107213 */ /* 0x000fe20000000000 */
[----:B------:R-:W-:Y:S01]  /*4ce0*/  @!P4 IMAD.IADD R9, R9, 0x1, -R3 ;  /* 0x000000010909c824 */ /* 0x000fe200078e0a03 */
[----:B------:R0:W-:Y:S01]  /*4cf0*/  STL [R1+0x364], R19 ;  /* 0x0003641301007387 */ /* 0x0001e20000100800 */
[----:B------:R-:W-:Y:S01]  /*4d00*/  VIADD R14, R0, 0x1b1 ;  /* 0x000001b1000e7836 */ /* 0x000fe20000000000 */
[----:B------:R-:W-:Y:S01]  /*4d10*/  IABS R18, R11 ;  /* 0x0000000b00127213 */ /* 0x000fe20000000000 */
[----:B------:R-:W-:Y:S01]  /*4d20*/  IMAD.HI.U32 R15, R4, R16, RZ ;  /* 0x00000010040f7227 */ /* 0x000fe200078e00ff */
[----:B------:R-:W-:-:S02]  /*4d30*/  ISETP.GT.U32.AND P4, PT, R3, R9, PT ;  /* 0x000000090300720c */ /* 0x000fc40003f84070 */
[----:B------:R-:W-:Y:S01]  /*4d40*/  IABS R17, R14 ;  /* 0x0000000e00117213 */ /* 0x000fe20000000000 */
[----:B------:R-:W-:Y:S02]  /*4d50*/  @!P5 IMAD.IADD R2, R2, 0x1, -R3 ;  /* 0x000000010202d824 */ /* 0x000fe400078e0a03 */
[----:B------:R-:W-:Y:S02]  /*4d60*/  IMAD.MOV R15, RZ, RZ, -R15 ;  /* 0x000000ffff0f7224 */ /* 0x000fe400078e0a0f */
[----:B0-----:R-:W-:Y:S01]  /*4d70*/  IMAD.MOV.U32 R19, RZ, RZ, R10 ;  /* 0x000000ffff137224 */ /* 0x001fe200078e000a */
[----:B------:R-:W-:Y:S01]  /*4d80*/  ISETP.GT.U32.AND P5, PT, R3, R2, PT ;  /* 0x000000020300720c */ /* 0x000fe20003fa4070 */
[----:B------:R-:W-:Y:S02]  /*4d90*/  @!P1 IMAD.IADD R5, R5, 0x1, -R3 ;  /* 0x0000000105059824 */ /* 0x000fe400078e0a03 */
[----:B------:R-:W-:Y:S01]  /*4da0*/  @!P3 IMAD.MOV R19, RZ, RZ, -R19 ;  /* 0x000000ffff13b224 */ /* 0x000fe200078e0a13 */
[----:B------:R-:W-:Y:S01]  /*4db0*/  ISETP.GE.AND P3, PT, R8, RZ, PT ;  /* 0x000000ff0800720c */ /* 0x000fe20003f66270 */
[----:B------:R-:W-:Y:S01]  /*4dc0*/  VIADD R12, R0, 0x1af ;  /* 0x000001af000c7836 */ /* 0x000fe20000000000 */
[C---:B------:R-:W-:Y:S01]  /*4dd0*/  ISETP.GT.U32.AND P1, PT, R3.reuse, R5, PT ;  /* 0x000000050300720c */ /* 0x040fe20003f24070 */
[----:B------:R-:W-:Y:S01]  /*4de0*/  IMAD R8, R3, R15, R16 ;  /* 0x0000000f03087224 */ /* 0x000fe200078e0210 */
[----:B------:R0:W-:Y:S01]  /*4df0*/  STL [R1+0x368], R19 ;  /* 0x0003681301007387 */ /* 0x0001e20000100800 */
[----:B------:R-:W-:Y:S01]  /*4e00*/  IMAD.MOV.U32 R10, RZ, RZ, R18 ;  /* 0x000000ffff0a7224 */ /* 0x000fe200078e0012 */
[----:B------:R-:W-:Y:S01]  /*4e10*/  IABS R13, R12 ;  /* 0x0000000c000d7213 */ /* 0x000fe20000000000 */
[----:B------:R-:W-:Y:S01]  /*4e20*/  @!P4 IMAD.IADD R9, R9, 0x1, -R3 ;  /* 0x000000010909c824 */ /* 0x000fe200078e0a03 */
[----:B------:R-:W-:Y:S01]  /*4e30*/  ISETP.GT.U32.AND P4, PT, R3, R8, PT ;  /* 0x000000080300720c */ /* 0x000fe20003f84070 */
[----:B------:R-:W-:-:S04]  /*4e40*/  IMAD.HI.U32 R18, R4, R17, RZ ;  /* 0x0000001104127227 */ /* 0x000fc800078e00ff */
[----:B------:R-:W-:-:S04]  /*4e50*/  IMAD.HI.U32 R16, R4, R10, RZ ;  /* 0x0000000a04107227 */ /* 0x000fc800078e00ff */
[----:B------:R-:W-:-:S04]  /*4e60*/  IMAD.HI.U32 R15, R4, R13, RZ ;  /* 0x0000000d040f7227 */ /* 0x000fc800078e00ff */
[----:B------:R-:W-:Y:S02]  /*4e70*/  IMAD.MOV R18, RZ, RZ, -R18 ;  /* 0x000000ffff127224 */ /* 0x000fe400078e0a12 */
[----:B------:R-:W-:Y:S02]  /*4e80*/  IMAD.MOV R16, RZ, RZ, -R16 ;  /* 0x000000ffff107224 */ /* 0x000fe400078e0a10 */
[----:B------:R-:W-:Y:S01]  /*4e90*/  @!P5 IMAD.IADD R2, R2, 0x1, -R3 ;  /* 0x000000010202d824 */ /* 0x000fe200078e0a03 */
[----:B------:R-:W-:Y:S01]  /*4ea0*/  ISETP.GE.AND P5, PT, R14, RZ, PT ;  /* 0x000000ff0e00720c */ /* 0x000fe20003fa6270 */
[----:B------:R-:W-:Y:S02]  /*4eb0*/  IMAD.MOV R15, RZ, RZ, -R15 ;  /* 0x000000ffff0f7224 */ /* 0x000fe400078e0a0f */
[C---:B------:R-:W-:Y:S02]  /*4ec0*/  IMAD R14, R3.reuse, R18, R17 ;  /* 0x00000012030e7224 */ /* 0x040fe400078e0211 */
[----:B------:R-:W-:-:S02]  /*4ed0*/  IMAD R10, R3, R16, R10 ;  /* 0x00000010030a7224 */ /* 0x000fc400078e020a */
[----:B0-----:R-:W-:Y:S02]  /*4ee0*/  IMAD.MOV.U32 R19, RZ, RZ, R9 ;  /* 0x000000ffff137224 */ /* 0x001fe400078e0009 */
[----:B------:R-:W-:Y:S01]  /*4ef0*/  @!P1 IMAD.IADD R5, R5, 0x1, -R3 ;  /* 0x0000000105059824 */ /* 0x000fe200078e0a03 */
[C---:B------:R-:W-:Y:S01]  /*4f00*/  ISETP.GT.U32.AND P1, PT, R3.reuse, R10, PT ;  /* 0x0000000a0300720c */ /* 0x040fe20003f24070 */
[----:B------:R-:W-:Y:S02]  /*4f10*/  VIADD R16, R0, 0x1ae ;  /* 0x000001ae00107836 */ /* 0x000fe40000000000 */
[C---:B------:R-:W-:Y:S02]  /*4f20*/  IMAD R9, R3.reuse, R15, R13 ;  /* 0x0000000f03097224 */ /* 0x040fe400078e020d */
[----:B------:R-:W-:Y:S01]  /*4f30*/  @!P4 IMAD.IADD R8, R8, 0x1, -R3 ;  /* 0x000000010808c824 */ /* 0x000fe200078e0a03 */
[----:B------:R-:W-:Y:S01]  /*4f40*/  IABS R13, R16 ;  /* 0x00000010000d7213 */ /* 0x000fe20000000000 */
[----:B------:R-:W-:Y:S01]  /*4f50*/  @!P0 IMAD.MOV R19, RZ, RZ, -R19 ;  /* 0x000000ffff138224 */ /* 0x000fe200078e0a13 */
[C---:B------:R-:W-:Y:S01]  /*4f60*/  ISETP.GT.U32.AND P0, PT, R3.reuse, R14, PT ;  /* 0x0000000e0300720c */ /* 0x040fe20003f04070 */
[----:B------:R-:W-:Y:S01]  /*4f70*/  IMAD.MOV.U32 R15, RZ, RZ, R5 ;  /* 0x000000ffff0f7224 */ /* 0x000fe200078e0005 */
[C---:B------:R-:W-:Y:S01]  /*4f80*/  ISETP.GT.U32.AND P4, PT, R3.reuse, R8, PT ;  /* 0x000000080300720c */ /* 0x040fe20003f84070 */
[----:B------:R-:W-:Y:S01]  /*4f90*/  IMAD.MOV.U32 R17, RZ, RZ, R2 ;  /* 0x000000ffff117224 */ /* 0x000fe200078e0002 */
[----:B------:R-:W-:Y:S01]  /*4fa0*/  STL [R1+0x36c], R19 ;  /* 0x00036c1301007387 */ /* 0x000fe20000100800 */
[----:B------:R-:W-:Y:S01]  /*4fb0*/  @!P6 IMAD.MOV R15, RZ, RZ, -R15 ;  /* 0x000000ffff0fe224 */ /* 0x000fe200078e0a0f */
[----:B------:R-:W-:Y:S01]  /*4fc0*/  ISETP.GT.U32.AND P6, PT, R3, R9, PT ;  /* 0x000000090300720c */ /* 0x000fe20003fc4070 */
[----:B------:R-:W-:Y:S01]  /*4fd0*/  @!P2 IMAD.MOV R17, RZ, RZ, -R17 ;  /* 0x000000ffff11a224 */ /* 0x000fe200078e0a11 */
[----:B------:R-:W-:Y:S01]  /*4fe0*/  ISETP.GE.AND P2, PT, R11, RZ, PT ;  /* 0x000000ff0b00720c */ /* 0x000fe20003f46270 */
[----:B------:R-:W-:-:S02]  /*4ff0*/  IMAD.MOV.U32 R2, RZ, RZ, R13 ;  /* 0x000000ffff027224 */ /* 0x000fc400078e000d */
[----:B------:R-:W-:Y:S01]  /*5000*/  VIADD R13, R0, 0x1ad ;  /* 0x000001ad000d7836 */ /* 0x000fe20000000000 */
[----:B------:R-:W-:Y:S01]  /*5010*/  STL [R1+0x370], R17 ;  /* 0x0003701101007387 */ /* 0x000fe20000100800 */
[--C-:B------:R-:W-:Y:S01]  /*5020*/  @!P0 IMAD.IADD R14, R14, 0x1, -R3.reuse ;  /* 0x000000010e0e8824 */ /* 0x100fe200078e0a03 */
[----:B------:R-:W-:Y:S01]  /*5030*/  ISETP.GE.AND P0, PT, R16, RZ, PT ;  /* 0x000000ff1000720c */ /* 0x000fe20003f06270 */
[--C-:B------:R-:W-:Y:S01]  /*5040*/  @!P1 IMAD.IADD R10, R10, 0x1, -R3.reuse ;  /* 0x000000010a0a9824 */ /* 0x100fe200078e0a03 */
[----:B------:R0:W-:Y:S01]  /*5050*/  STL [R1+0x374], R15 ;  /* 0x0003740f01007387 */ /* 0x0001e20000100800 */
[--C-:B------:R-:W-:Y:S01]  /*5060*/  @!P4 IMAD.IADD R8, R8, 0x1, -R3.reuse ;  /* 0x000000010808c824 */ /* 0x100fe200078e0a03 */
[----:B------:R-:W-:Y:S01]  /*5070*/  ISETP.GE.AND P4, PT, R12, RZ, PT ;  /* 0x000000ff0c00720c */ /* 0x000fe20003f86270 */
[----:B------:R-:W-:Y:S01]  /*5080*/  @!P6 IMAD.IADD R9, R9, 0x1, -R3 ;  /* 0x000000010909e824 */ /* 0x000fe200078e0a03 */
[C---:B------:R-:W-:Y:S01]  /*5090*/  ISETP.GT.U32.AND P1, PT, R3.reuse, R14, PT ;  /* 0x0000000e0300720c */ /* 0x040fe20003f24070 */
[----:B------:R-:W-:Y:S01]  /*50a0*/  IMAD.HI.U32 R5, R4, R2, RZ ;  /* 0x0000000204057227 */ /* 0x000fe200078e00ff */
[----:B------:R-:W-:-:S03]  /*50b0*/  ISETP.GT.U32.AND P6, PT, R3, R10, PT ;  /* 0x0000000a0300720c */ /* 0x000fc60003fc4070 */
[----:B------:R-:W-:Y:S01]  /*50c0*/  IMAD.MOV.U32 R11, RZ, RZ, R8 ;  /* 0x000000ffff0b7224 */ /* 0x000fe200078e0008 */
[----:B0-----:R-:W-:Y:S01]  /*50d0*/  IABS R15, R13 ;  /* 0x0000000d000f7213 */ /* 0x001fe20000000000 */
[----:B------:R-:W-:Y:S02]  /*50e0*/  IMAD.MOV R5, RZ, RZ, -R5 ;  /* 0x000000ffff057224 */ /* 0x000fe400078e0a05 */
[----:B------:R-:W-:Y:S01]  /*50f0*/  @!P3 IMAD.MOV R11, RZ, RZ, -R11 ;  /* 0x000000ffff0bb224 */ /* 0x000fe200078e0a0b */
[----:B------:R-:W-:Y:S01]  /*5100*/  ISETP.GT.U32.AND P3, PT, R3, R9, PT ;  /* 0x000000090300720c */ /* 0x000fe20003f64070 */
[----:B------:R-:W-:-:S03]  /*5110*/  IMAD.HI.U32 R12, R4, R15, RZ ;  /* 0x0000000f040c7227 */ /* 0x000fc600078e00ff */
[----:B------:R0:W-:Y:S01]  /*5120*/  STL [R1+0x378], R11 ;  /* 0x0003780b01007387 */ /* 0x0001e20000100800 */
[----:B------:R-:W-:Y:S02]  /*5130*/  IMAD.MOV R12, RZ, RZ, -R12 ;  /* 0x000000ffff0c7224 */ /* 0x000fe400078e0a0c */
[C---:B------:R-:W-:Y:S02]  /*5140*/  IMAD R2, R3.reuse, R5, R2 ;  /* 0x0000000503027224 */ /* 0x040fe400078e0202 */
[C---:B------:R-:W-:Y:S02]  /*5150*/  IMAD R15, R3.reuse, R12, R15 ;  /* 0x0000000c030f7224 */ /* 0x040fe400078e020f */
[--C-:B------:R-:W-:Y:S01]  /*5160*/  @!P1 IMAD.IADD R14, R14, 0x1, -R3.reuse ;  /* 0x000000010e0e9824 */ /* 0x100fe200078e0a03 */
[C---:B------:R-:W-:Y:S01]  /*5170*/  ISETP.GT.U32.AND P1, PT, R3.reuse, R2, PT ;  /* 0x000000020300720c */ /* 0x040fe20003f24070 */
[----:B------:R-:W-:Y:S01]  /*5180*/  @!P6 IMAD.IADD R10, R10, 0x1, -R3 ;  /* 0x000000010a0ae824 */ /* 0x000fe200078e0a03 */
[----:B------:R-:W-:Y:S01]  /*5190*/  ISETP.GT.U32.AND P6, PT, R3, R15, PT ;  /* 0x0000000f0300720c */ /* 0x000fe20003fc4070 */
[----:B------:R-:W-:-:S02]  /*51a0*/  VIADD R5, R0, 0x1aa ;  /* 0x000001aa00057836 */ /* 0x000fc40000000000 */
[C---:B0-----:R-:W-:Y:S02]  /*51b0*/  VIADD R11, R0.reuse, 0x1ac ;  /* 0x000001ac000b7836 */ /* 0x041fe40000000000 */
[----:B------:R-:W-:Y:S01]  /*51c0*/  VIADD R8, R0, 0x1ab ;  /* 0x000001ab00087836 */ /* 0x000fe20000000000 */
[----:B------:R-:W-:Y:S01]  /*51d0*/  IABS R17, R5 ;  /* 0x0000000500117213 */ /* 0x000fe20000000000 */
[----:B------:R-:W-:Y:S01]  /*51e0*/  @!P3 IMAD.IADD R9, R9, 0x1, -R3 ;  /* 0x000000010909b824 */ /* 0x000fe200078e0a03 */
[----:B------:R-:W-:Y:S01]  /*51f0*/  IABS R16, R11 ;  /* 0x0000000b00107213 */ /* 0x000fe20000000000 */
[----:B------:R-:W-:Y:S01]  /*5200*/  IMAD.MOV.U32 R19, RZ, RZ, R14 ;  /* 0x000000ffff137224 */ /* 0x000fe200078e000e */
[----:B------:R-:W-:Y:S01]  /*5210*/  ISETP.GE.AND P3, PT, R13, RZ, PT ;  /* 0x000000ff0d00720c */ /* 0x000fe20003f66270 */
[----:B------:R-:W-:Y:S01]  /*5220*/  IMAD.MOV.U32 R13, RZ, RZ, R17 ;  /* 0x000000ffff0d7224 */ /* 0x000fe200078e0011 */
[----:B------:R-:W-:Y:S01]  /*5230*/  IABS R12, R8 ;  /* 0x00000008000c7213 */ /* 0x000fe20000000000 */
[----:B------:R-:W-:-:S04]  /*5240*/  IMAD.HI.U32 R17, R4, R16, RZ ;  /* 0x0000001004117227 */ /* 0x000fc800078e00ff */
[--C-:B------:R-:W-:Y:S01]  /*5250*/  @!P1 IMAD.IADD R2, R2, 0x1, -R3.reuse ;  /* 0x0000000102029824 */ /* 0x100fe200078e0a03 */
[----:B------:R-:W-:Y:S01]  /*5260*/  ISETP.GE.AND P1, PT, R11, RZ, PT ;  /* 0x000000ff0b00720c */ /* 0x000fe20003f26270 */
[----:B------:R-:W-:Y:S02]  /*5270*/  @!P6 IMAD.IADD R15, R15, 0x1, -R3 ;  /* 0x000000010f0fe824 */ /* 0x000fe400078e0a03 */
[----:B------:R-:W-:-:S03]  /*5280*/  IMAD.HI.U32 R18, R4, R12, RZ ;  /* 0x0000000c04127227 */ /* 0x000fc600078e00ff */
[C---:B------:R-:W-:Y:S01]  /*5290*/  ISETP.GT.U32.AND P6, PT, R3.reuse, R15, PT ;  /* 0x0000000f0300720c */ /* 0x040fe20003fc4070 */
[----:B------:R-:W-:Y:S02]  /*52a0*/  IMAD.MOV R17, RZ, RZ, -R17 ;  /* 0x000000ffff117224 */ /* 0x000fe400078e0a11 */
[----:B------:R-:W-:Y:S01]  /*52b0*/  @!P5 IMAD.MOV R19, RZ, RZ, -R19 ;  /* 0x000000ffff13d224 */ /* 0x000fe200078e0a13 */
[----:B------:R-:W-:Y:S01]  /*52c0*/  ISETP.GT.U32.AND P5, PT, R3, R2, PT ;  /* 0x000000020300720c */ /* 0x000fe20003fa4070 */
[----:B------:R-:W-:-:S03]  /*52d0*/  IMAD.HI.U32 R11, R4, R13, RZ ;  /* 0x0000000d040b7227 */ /* 0x000fc600078e00ff */
[----:B------:R-:W-:Y:S01]  /*52e0*/  STL [R1+0x37c], R19 ;  /* 0x00037c1301007387 */ /* 0x000fe20000100800 */
[----:B------:R-:W-:Y:S02]  /*52f0*/  IMAD.MOV R18, RZ, RZ, -R18 ;  /* 0x000000ffff127224 */ /* 0x000fe400078e0a12 */
[C---:B------:R-:W-:Y:S02]  /*5300*/  IMAD R16, R3.reuse, R17, R16 ;  /* 0x0000001103107224 */ /* 0x040fe400078e0210 */
[----:B------:R-:W-:Y:S02]  /*5310*/  IMAD.MOV R11, RZ, RZ, -R11 ;  /* 0x000000ffff0b7224 */ /* 0x000fe400078e0a0b */
[C---:B------:R-:W-:Y:S02]  /*5320*/  IMAD R12, R3.reuse, R18, R12 ;  /* 0x00000012030c7224 */ /* 0x040fe400078e020c */
[----:B------:R-:W-:Y:S01]  /*5330*/  @!P2 IMAD.MOV R10, RZ, RZ, -R10 ;  /* 0x000000ffff0aa224 */ /* 0x000fe200078e0a0a */
[C---:B------:R-:W-:Y:S01]  /*5340*/  ISETP.GT.U32.AND P2, PT, R3.reuse, R16, PT ;  /* 0x000000100300720c */ /* 0x040fe20003f44070 */
[----:B------:R-:W-:-:S02]  /*5350*/  IMAD R13, R3, R11, R13 ;  /* 0x0000000b030d7224 */ /* 0x000fc400078e020d */
[----:B------:R-:W-:Y:S01]  /*5360*/  @!P4 IMAD.MOV R9, RZ, RZ, -R9 ;  /* 0x000000ffff09c224 */ /* 0x000fe200078e0a09 */
[----:B------:R-:W-:Y:S01]  /*5370*/  ISETP.GT.U32.AND P4, PT, R3, R12, PT ;  /* 0x0000000c0300720c */ /* 0x000fe20003f84070 */
[--C-:B------:R-:W-:Y:S01]  /*5380*/  @!P5 IMAD.IADD R2, R2, 0x1, -R3.reuse ;  /* 0x000000010202d824 */ /* 0x100fe200078e0a03 */
[----:B------:R-:W-:Y:S01]  /*5390*/  ISETP.GE.AND P5, PT, R8, RZ, PT ;  /* 0x000000ff0800720c */ /* 0x000fe20003fa6270 */
[--C-:B------:R-:W-:Y:S01]  /*53a0*/  @!P6 IMAD.IADD R15, R15, 0x1, -R3.reuse ;  /* 0x000000010f0fe824 */ /* 0x100fe200078e0a03 */
[----:B------:R-:W-:Y:S01]  /*53b0*/  ISETP.GT.U32.AND P6, PT, R3, R13, PT ;  /* 0x0000000d0300720c */ /* 0x000fe20003fc4070 */
[C---:B------:R-:W-:Y:S01]  /*53c0*/  VIADD R17, R0.reuse, 0x1a9 ;  /* 0x000001a900117836 */ /* 0x040fe20000000000 */
[----:B------:R0:W-:Y:S01]  /*53d0*/  STL [R1+0x380], R10 ;  /* 0x0003800a01007387 */ /* 0x0001e20000100800 */
[----:B------:R-:W-:Y:S02]  /*53e0*/  VIADD R8, R0, 0x1a8 ;  /* 0x000001a800087836 */ /* 0x000fe40000000000 */
[----:B------:R-:W-:Y:S01]  /*53f0*/  @!P2 IMAD.IADD R16, R16, 0x1, -R3 ;  /* 0x000000011010a824 */ /* 0x000fe200078e0a03 */
[----:B------:R1:W-:Y:S01]  /*5400*/  STL [R1+0x384], R9 ;  /* 0x0003840901007387 */ /* 0x0003e20000100800 */
[----:B------:R-:W-:Y:S01]  /*5410*/  ISETP.GE.AND P2, PT, R5, RZ, PT ;  /* 0x000000ff0500720c */ /* 0x000fe20003f46270 */
[----:B------:R-:W-:-:S02]  /*5420*/  IMAD.MOV.U32 R18, RZ, RZ, R2 ;  /* 0x000000ffff127224 */ /* 0x000fc400078e0002 */
[--C-:B------:R-:W-:Y:S01]  /*5430*/  @!P4 IMAD.IADD R12, R12, 0x1, -R3.reuse ;  /* 0x000000010c0cc824 */ /* 0x100fe200078e0a03 */
[----:B------:R-:W-:Y:S01]  /*5440*/  ISETP.GT.U32.AND P4, PT, R3, R16, PT ;  /* 0x000000100300720c */ /* 0x000fe20003f84070 */
[----:B------:R-:W-:Y:S01]  /*5450*/  VIADD R11, R0, 0x1a7 ;  /* 0x000001a7000b7836 */ /* 0x000fe20000000000 */
[----:B0-----:R-:W-:Y:S01]  /*5460*/  IABS R10, R8 ;  /* 0x00000008000a7213 */ /* 0x001fe20000000000 */
[----:B------:R-:W-:Y:S01]  /*5470*/  @!P6 IMAD.IADD R13, R13, 0x1, -R3 ;  /* 0x000000010d0de824 */ /* 0x000fe200078e0a03 */
[C---:B------:R-:W-:Y:S01]  /*5480*/  ISETP.GT.U32.AND P6, PT, R3.reuse, R12, PT ;  /* 0x0000000c0300720c */ /* 0x040fe20003fc4070 */
[----:B------:R-:W-:Y:S01]  /*5490*/  @!P0 IMAD.MOV R18, RZ, RZ, -R18 ;  /* 0x000000ffff128224 */ /* 0x000fe200078e0a12 */
[----:B-1----:R-:W-:Y:S01]  /*54a0*/  IABS R9, R17 ;  /* 0x0000001100097213 */ /* 0x002fe20000000000 */
[----:B------:R-:W-:Y:S01]  /*54b0*/  IMAD.MOV.U32 R5, RZ, RZ, R10 ;  /* 0x000000ffff057224 */ /* 0x000fe200078e000a */
[----:B------:R-:W-:Y:S01]  /*54c0*/  IABS R19, R11 ;  /* 0x0000000b00137213 */ /* 0x000fe20000000000 */
[----:B------:R-:W-:Y:S01]  /*54d0*/  @!P3 IMAD.MOV R15, RZ, RZ, -R15 ;  /* 0x000000ffff0fb224 */ /* 0x000fe200078e0a0f */
[----:B------:R-:W-:Y:S01]  /*54e0*/  ISETP.GT.U32.AND P0, PT, R3, R13, PT ;  /* 0x0000000d0300720c */ /* 0x000fe20003f04070 */
[C---:B------:R-:W-:Y:S01]  /*54f0*/  IMAD.HI.U32 R14, R4.reuse, R9, RZ ;  /* 0x00000009040e7227 */ /* 0x040fe200078e00ff */
[----:B------:R0:W-:Y:S03]  /*5500*/  STL [R1+0x390], R18 ;  /* 0x0003901201007387 */ /* 0x0001e60000100800 */
[----:B------:R-:W-:Y:S01]  /*5510*/  IMAD.MOV R14, RZ, RZ, -R14 ;  /* 0x000000ffff0e7224 */ /* 0x000fe200078e0a0e */
[----:B------:R1:W-:Y:S01]  /*5520*/  STL [R1+0x394], R15 ;  /* 0x0003940f01007387 */ /* 0x0003e20000100800 */
[----:B------:R-:W-:-:S04]  /*5530*/  IMAD.HI.U32 R10, R4, R5, RZ ;  /* 0x00000005040a7227 */ /* 0x000fc800078e00ff */
[C---:B------:R-:W-:Y:S02]  /*5540*/  IMAD R2, R3.reuse, R14, R9 ;  /* 0x0000000e03027224 */ /* 0x040fe400078e0209 */
[----:B------:R-:W-:Y:S02]  /*5550*/  IMAD.MOV R10, RZ, RZ, -R10 ;  /* 0x000000ffff0a7224 */ /* 0x000fe400078e0a0a */
[----:B------:R-:W-:Y:S01]  /*5560*/  @!P4 IMAD.IADD R16, R16, 0x1, -R3 ;  /* 0x000000011010c824 */ /* 0x000fe200078e0a03 */
[C---:B------:R-:W-:Y:S01]  /*5570*/  ISETP.GT.U32.AND P4, PT, R3.reuse, R2, PT ;  /* 0x000000020300720c */ /* 0x040fe20003f84070 */
[C---:B------:R-:W-:Y:S02]  /*5580*/  IMAD R5, R3.reuse, R10, R5 ;  /* 0x0000000a03057224 */ /* 0x040fe400078e0205 */
[----:B------:R-:W-:Y:S02]  /*5590*/  @!P6 IMAD.IADD R12, R12, 0x1, -R3 ;  /* 0x000000010c0ce824 */ /* 0x000fe400078e0a03 */
[----:B------:R-:W-:Y:S01]  /*55a0*/  VIADD R9, R0, 0x1a6 ;  /* 0x000001a600097836 */ /* 0x000fe20000000000 */
[----:B------:R-:W-:Y:S01]  /*55b0*/  ISETP.GT.U32.AND P6, PT, R3, R5, PT ;  /* 0x000000050300720c */ /* 0x000fe20003fc4070 */
[----:B------:R-:W-:-:S03]  /*55c0*/  IMAD.HI.U32 R20, R4, R19, RZ ;  /* 0x0000001304147227 */ /* 0x000fc600078e00ff */
[----:B------:R-:W-:Y:S01]  /*55d0*/  IABS R10, R9 ;  /* 0x00000009000a7213 */ /* 0x000fe20000000000 */
[----:B------:R-:W-:Y:S02]  /*55e0*/  IMAD.MOV R20, RZ, RZ, -R20 ;  /* 0x000000ffff147224 */ /* 0x000fe400078e0a14 */
[----:B------:R-:W-:Y:S01]  /*55f0*/  @!P4 IMAD.IADD R2, R2, 0x1, -R3 ;  /* 0x000000010202c824 */ /* 0x000fe200078e0a03 */
[----:B------:R-:W-:Y:S01]  /*5600*/  ISETP.GE.AND P4, PT, R8, RZ, PT ;  /* 0x000000ff0800720c */ /* 0x000fe20003f86270 */
[----:B0-----:R-:W-:-:S04]  /*5610*/  IMAD.HI.U32 R18, R4, R10, RZ ;  /* 0x0000000a04127227 */ /* 0x001fc800078e00ff */
[----:B------:R-:W-:Y:S01]  /*5620*/  @!P6 IMAD.IADD R5, R5, 0x1, -R3 ;  /* 0x000000010505e824 */ /* 0x000fe200078e0a03 */
[C---:B------:R-:W-:Y:S01]  /*5630*/  ISETP.GT.U32.AND P6, PT, R3.reuse, R2, PT ;  /* 0x000000020300720c */ /* 0x040fe20003fc4070 */
[C---:B------:R-:W-:Y:S02]  /*5640*/  IMAD R8, R3.reuse, R20, R19 ;  /* 0x0000001403087224 */ /* 0x040fe400078e0213 */
[----:B------:R-:W-:Y:S02]  /*5650*/  IMAD.MOV R18, RZ, RZ, -R18 ;  /* 0x000000ffff127224 */ /* 0x000fe400078e0a12 */
[----:B------:R-:W-:Y:S01]  /*5660*/  IMAD.MOV.U32 R21, RZ, RZ, R16 ;  /* 0x000000ffff157224 */ /* 0x000fe200078e0010 */
[C---:B------:R-:W-:Y:S01]  /*5670*/  ISETP.GT.U32.AND P3, PT, R3.reuse, R8, PT ;  /* 0x000000080300720c */ /* 0x040fe20003f64070 */
[----:B------:R-:W-:Y:S02]  /*5680*/  VIADD R14, R0, 0x1a5 ;  /* 0x000001a5000e7836 */ /* 0x000fe40000000000 */
[----:B------:R-:W-:Y:S01]  /*5690*/  @!P1 IMAD.MOV R21, RZ, RZ, -R21 ;  /* 0x000000ffff159224 */ /* 0x000fe200078e0a15 */
[C---:B------:R-:W-:Y:S01]  /*56a0*/  ISETP.GT.U32.AND P1, PT, R3.reuse, R5, PT ;  /* 0x000000050300720c */ /* 0x040fe20003f24070 */
[----:B------:R-:W-:-:S02]  /*56b0*/  IMAD R10, R3, R18, R10 ;  /* 0x00000012030a7224 */ /* 0x000fc400078e020a */
[--C-:B------:R-:W-:Y:S01]  /*56c0*/  @!P0 IMAD.IADD R13, R13, 0x1, -R3.reuse ;  /* 0x000000010d0d8824 */ /* 0x100fe200078e0a03 */
[----:B------:R-:W-:Y:S01]  /*56d0*/  ISETP.GE.AND P0, PT, R17, RZ, PT ;  /* 0x000000ff1100720c */ /* 0x000fe20003f06270 */
[----:B-1----:R-:W-:Y:S01]  /*56e0*/  IMAD.MOV.U32 R15, RZ, RZ, R12 ;  /* 0x000000ffff0f7224 */ /* 0x002fe200078e000c */
[----:B------:R-:W-:Y:S01]  /*56f0*/  IABS R17, R14 ;  /* 0x0000000e00117213 */ /* 0x000fe20000000000 */
[----:B------:R-:W-:Y:S01]  /*5700*/  @!P6 IMAD.IADD R2, R2, 0x1, -R3 ;  /* 0x000000010202e824 */ /* 0x000fe200078e0a03 */
[----:B------:R-:W-:Y:S01]  /*5710*/  ISETP.GT.U32.AND P6, PT, R3, R10, PT ;  /* 0x0000000a0300720c */ /* 0x000fe20003fc4070 */
[----:B------:R-:W-:Y:S01]  /*5720*/  IMAD.MOV.U32 R12, RZ, RZ, R13 ;  /* 0x000000ffff0c7224 */ /* 0x000fe200078e000d */
[----:B------:R-:W-:Y:S01]  /*5730*/  STL [R1+0x398], R21 ;  /* 0x0003981501007387 */ /* 0x000fe20000100800 */
[----:B------:R-:W-:Y:S01]  /*5740*/  @!P5 IMAD.MOV R15, RZ, RZ, -R15 ;  /* 0x000000ffff0fd224 */ /* 0x000fe200078e0a0f */
[----:B------:R-:W-:Y:S01]  /*5750*/  ISETP.GE.AND P5, PT, R11, RZ, PT ;  /* 0x000000ff0b00720c */ /* 0x000fe20003fa6270 */
[----:B------:R-:W-:-:S03]  /*5760*/  IMAD.HI.U32 R11, R4, R17, RZ ;  /* 0x00000011040b7227 */ /* 0x000fc600078e00ff */
[----:B------:R0:W-:Y:S01]  /*5770*/  STL [R1+0x3b8], R15 ;  /* 0x0003b80f01007387 */ /* 0x0001e20000100800 */
[----:B------:R-:W-:Y:S01]  /*5780*/  @!P2 IMAD.MOV R12, RZ, RZ, -R12 ;  /* 0x000000ffff0ca224 */ /* 0x000fe200078e0a0c */
[----:B------:R-:W-:Y:S01]  /*5790*/  ISETP.GE.AND P2, PT, R9, RZ, PT ;  /* 0x000000ff0900720c */ /* 0x000fe20003f46270 */
[----:B------:R-:W-:Y:S02]  /*57a0*/  VIADD R9, R0, 0x1a4 ;  /* 0x000001a400097836 */ /* 0x000fe40000000000 */
[----:B------:R-:W-:Y:S01]  /*57b0*/  IMAD.MOV R11, RZ, RZ, -R11 ;  /* 0x000000ffff0b7224 */ /* 0x000fe200078e0a0b */
[----:B------:R1:W-:Y:S01]  /*57c0*/  STL [R1+0x3c0], R12 ;  /* 0x0003c00c01007387 */ /* 0x0003e20000100800 */
[--C-:B------:R-:W-:Y:S01]  /*57d0*/  @!P1 IMAD.IADD R5, R5, 0x1, -R3.reuse ;  /* 0x0000000105059824 */ /* 0x100fe200078e0a03 */
[----:B------:R-:W-:Y:S01]  /*57e0*/  ISETP.GE.AND P1, PT, R14, RZ, PT ;  /* 0x000000ff0e00720c */ /* 0x000fe20003f26270 */
[----:B------:R-:W-:Y:S01]  /*57f0*/  @!P3 IMAD.IADD R8, R8, 0x1, -R3 ;  /* 0x000000010808b824 */ /* 0x000fe200078e0a03 */
[----:B------:R-:W-:Y:S01]  /*5800*/  ISETP.GE.AND P3, PT, R9, RZ, PT ;  /* 0x000000ff0900720c */ /* 0x000fe20003f66270 */
[----:B0-----:R-:W-:-:S02]  /*5810*/  IMAD R15, R3, R11, R17 ;  /* 0x0000000b030f7224 */ /* 0x001fc400078e0211 */
[----:B------:R-:W-:Y:S01]  /*5820*/  @!P6 IMAD.IADD R10, R10, 0x1, -R3 ;  /* 0x000000010a0ae824 */ /* 0x000fe200078e0a03 */
[C---:B------:R-:W-:Y:S01]  /*5830*/  ISETP.GT.U32.AND P6, PT, R3.reuse, R8, PT ;  /* 0x000000080300720c */ /* 0x040fe20003fc4070 */
[----:B------:R-:W-:Y:S01]  /*5840*/  IMAD.MOV.U32 R16, RZ, RZ, R5 ;  /* 0x000000ffff107224 */ /* 0x000fe200078e0005 */
[----:B-1----:R-:W-:Y:S01]  /*5850*/  IABS R12, R9 ;  /* 0x00000009000c7213 */ /* 0x002fe20000000000 */
[----:B------:R-:W-:Y:S02]  /*5860*/  IMAD.MOV.U32 R13, RZ, RZ, R2 ;  /* 0x000000ffff0d7224 */ /* 0x000fe400078e0002 */
[----:B------:R-:W-:Y:S01]  /*5870*/  @!P4 IMAD.MOV R16, RZ, RZ, -R16 ;  /* 0x000000ffff10c224 */ /* 0x000fe200078e0a10 */
[----:B------:R-:W-:Y:S01]  /*5880*/  ISETP.GT.U32.AND P4, PT, R3, R15, PT ;  /* 0x0000000f0300720c */ /* 0x000fe20003f84070 */
[----:B------:R-:W-:-:S04]  /*5890*/  IMAD.HI.U32 R14, R4, R12, RZ ;  /* 0x0000000c040e7227 */ /* 0x000fc800078e00ff */
[----:B------:R-:W-:Y:S01]  /*58a0*/  @!P0 IMAD.MOV R13, RZ, RZ, -R13 ;  /* 0x000000ffff0d8224 */ /* 0x000fe200078e0a0d */
[C---:B------:R-:W-:Y:S01]  /*58b0*/  ISETP.GT.U32.AND P0, PT, R3.reuse, R10, PT ;  /* 0x0000000a0300720c */ /* 0x040fe20003f04070 */
[C---:B------:R-:W-:Y:S02]  /*58c0*/  VIADD R11, R0.reuse, 0x1a3 ;  /* 0x000001a3000b7836 */ /* 0x040fe40000000000 */
[C---:B------:R-:W-:Y:S01]  /*58d0*/  VIADD R9, R0.reuse, 0x1a2 ;  /* 0x000001a200097836 */ /* 0x040fe20000000000 */
[----:B------:R0:W-:Y:S01]  /*58e0*/  STL [R1+0x3d4], R13 ;  /* 0x0003d40d01007387 */ /* 0x0001e20000100800 */
[----:B------:R-:W-:Y:S01]  /*58f0*/  IMAD.MOV R5, RZ, RZ, -R14 ;  /* 0x000000ffff057224 */ /* 0x000fe200078e0a0e */
[----:B------:R-:W-:Y:S01]  /*5900*/  IABS R2, R11 ;  /* 0x0000000b00027213 */ /* 0x000fe20000000000 */
[----:B------:R-:W-:Y:S01]  /*5910*/  VIADD R18, R0, 0x1a1 ;  /* 0x000001a100127836 */ /* 0x000fe20000000000 */
[----:B------:R1:W-:Y:S01]  /*5920*/  STL [R1+0x3dc], R16 ;  /* 0x0003dc1001007387 */ /* 0x0003e20000100800 */
[----:B------:R-:W-:-:S02]  /*5930*/  IMAD R5, R3, R5, R12 ;  /* 0x0000000503057224 */ /* 0x000fc400078e020c */
[--C-:B------:R-:W-:Y:S01]  /*5940*/  @!P6 IMAD.IADD R8, R8, 0x1, -R3.reuse ;  /* 0x000000010808e824 */ /* 0x100fe200078e0a03 */
[----:B------:R-:W-:Y:S01]  /*5950*/  IABS R14, R18 ;  /* 0x00000012000e7213 */ /* 0x000fe20000000000 */
[--C-:B------:R-:W-:Y:S01]  /*5960*/  @!P4 IMAD.IADD R15, R15, 0x1, -R3.reuse ;  /* 0x000000010f0fc824 */ /* 0x100fe200078e0a03 */
[----:B0-----:R-:W-:Y:S01]  /*5970*/  IABS R13, R9 ;  /* 0x00000009000d7213 */ /* 0x001fe20000000000 */
[----:B------:R-:W-:Y:S01]  /*5980*/  IMAD.MOV.U32 R17, RZ, RZ, R8 ;  /* 0x000000ffff117224 */ /* 0x000fe200078e0008 */
[----:B------:R-:W-:Y:S01]  /*5990*/  ISETP.GT.U32.AND P6, PT, R3, R5, PT ;  /* 0x000000050300720c */ /* 0x000fe20003fc4070 */
[----:B------:R-:W-:Y:S01]  /*59a0*/  @!P0 IMAD.IADD R10, R10, 0x1, -R3 ;  /* 0x000000010a0a8824 */ /* 0x000fe200078e0a03 */
[----:B------:R-:W-:Y:S01]  /*59b0*/  ISETP.GE.AND P4, PT, R9, RZ, PT ;  /* 0x000000ff0900720c */ /* 0x000fe20003f86270 */
[----:B------:R-:W-:Y:S01]  /*59c0*/  IMAD.MOV.U32 R12, RZ, RZ, R13 ;  /* 0x000000ffff0c7224 */ /* 0x000fe200078e000d */
[----:B------:R-:W-:Y:S01]  /*59d0*/  ISETP.GE.AND P0, PT, R11, RZ, PT ;  /* 0x000000ff0b00720c */ /* 0x000fe20003f06270 */
[----:B-1----:R-:W-:-:S04]  /*59e0*/  IMAD.HI.U32 R16, R4, R2, RZ ;  /* 0x0000000204107227 */ /* 0x002fc800078e00ff */
[----:B------:R-:W-:Y:S01]  /*59f0*/  @!P5 IMAD.MOV R17, RZ, RZ, -R17 ;  /* 0x000000ffff11d224 */ /* 0x000fe200078e0a11 */
[----:B------:R-:W-:Y:S01]  /*5a00*/  ISETP.GT.U32.AND P5, PT, R3, R15, PT ;  /* 0x0000000f0300720c */ /* 0x000fe20003fa4070 */
[----:B------:R-:W-:Y:S02]  /*5a10*/  IMAD.MOV.U32 R13, RZ, RZ, R14 ;  /* 0x000000ffff0d7224 */ /* 0x000fe400078e000e */
[----:B------:R-:W-:Y:S01]  /*5a20*/  IMAD.HI.U32 R14, R4, R12, RZ ;  /* 0x0000000c040e7227 */ /* 0x000fe200078e00ff */
[----:B------:R-:W-:Y:S03]  /*5a30*/  STL [R1+0x3e4], R17 ;  /* 0x0003e41101007387 */ /* 0x000fe60000100800 */
[----:B------:R-:W-:Y:S02]  /*5a40*/  IMAD.MOV R16, RZ, RZ, -R16 ;  /* 0x000000ffff107224 */ /* 0x000fe400078e0a10 */
[----:B------:R-:W-:-:S02]  /*5a50*/  IMAD.MOV R14, RZ, RZ, -R14 ;  /* 0x000000ffff0e7224 */ /* 0x000fc400078e0a0e */
[C---:B------:R-:W-:Y:S02]  /*5a60*/  IMAD R2, R3.reuse, R16, R2 ;  /* 0x0000001003027224 */ /* 0x040fe400078e0202 */
[----:B------:R-:W-:Y:S02]  /*5a70*/  IMAD R9, R3, R14, R12 ;  /* 0x0000000e03097224 */ /* 0x000fe400078e020c */
[--C-:B------:R-:W-:Y:S02]  /*5a80*/  @!P6 IMAD.IADD R5, R5, 0x1, -R3.reuse ;  /* 0x000000010505e824 */ /* 0x100fe400078e0a03 */
[----:B------:R-:W-:Y:S01]  /*5a90*/  @!P2 IMAD.MOV R10, RZ, RZ, -R10 ;  /* 0x000000ffff0aa224 */ /* 0x000fe200078e0a0a */
[----:B------:R-:W-:Y:S01]  /*5aa0*/  ISETP.GT.U32.AND P2, PT, R3, R2, PT ;  /* 0x000000020300720c */ /* 0x000fe20003f44070 */
[----:B------:R-:W-:Y:S01]  /*5ab0*/  @!P5 IMAD.IADD R15, R15, 0x1, -R3 ;  /* 0x000000010f0fd824 */ /* 0x000fe200078e0a03 */
[C---:B------:R-:W-:Y:S01]  /*5ac0*/  ISETP.GT.U32.AND P6, PT, R3.reuse, R5, PT ;  /* 0x000000050300720c */ /* 0x040fe20003fc4070 */
[----:B------:R-:W-:Y:S01]  /*5ad0*/  IMAD.HI.U32 R11, R4, R13, RZ ;  /* 0x0000000d040b7227 */ /* 0x000fe200078e00ff */
[----:B------:R-:W-:Y:S01]  /*5ae0*/  ISETP.GT.U32.AND P5, PT, R3, R9, PT ;  /* 0x000000090300720c */ /* 0x000fe20003fa4070 */
[----:B------:R0:W-:Y:S02]  /*5af0*/  STL [R1+0x3e8], R10 ;  /* 0x0003e80a01007387 */ /* 0x0001e40000100800 */
[----:B------:R-:W-:-:S02]  /*5b00*/  IMAD.MOV R11, RZ, RZ, -R11 ;  /* 0x000000ffff0b7224 */ /* 0x000fc400078e0a0b */
[----:B------:R-:W-:Y:S02]  /*5b10*/  VIADD R8, R0, 0x1a0 ;  /* 0x000001a000087836 */ /* 0x000fe40000000000 */
[----:B------:R-:W-:Y:S02]  /*5b20*/  IMAD R13, R3, R11, R13 ;  /* 0x0000000b030d7224 */ /* 0x000fe400078e020d */
[--C-:B------:R-:W-:Y:S01]  /*5b30*/  @!P2 IMAD.IADD R2, R2, 0x1, -R3.reuse ;  /* 0x000000010202a824 */ /* 0x100fe200078e0a03 */
[----:B------:R-:W-:Y:S01]  /*5b40*/  ISETP.GE.AND P2, PT, R18, RZ, PT ;  /* 0x000000ff1200720c */ /* 0x000fe20003f46270 */
[--C-:B------:R-:W-:Y:S01]  /*5b50*/  @!P6 IMAD.IADD R5, R5, 0x1, -R3.reuse ;  /* 0x000000010505e824 */ /* 0x100fe200078e0a03 */
[----:B0-----:R-:W-:Y:S01]  /*5b60*/  IABS R10, R8 ;  /* 0x00000008000a7213 */ /* 0x001fe20000000000 */
[----:B------:R-:W-:Y:S01]  /*5b70*/  @!P5 IMAD.IADD R9, R9, 0x1, -R3 ;  /* 0x000000010909d824 */ /* 0x000fe200078e0a03 */
[C---:B------:R-:W-:Y:S01]  /*5b80*/  ISETP.GT.U32.AND P6, PT, R3.reuse, R13, PT ;  /* 0x0000000d0300720c */ /* 0x040fe20003fc4070 */
[----:B------:R-:W-:Y:S01]  /*5b90*/  VIADD R12, R0, 0x19e ;  /* 0x0000019e000c7836 */ /* 0x000fe20000000000 */
[----:B------:R-:W-:Y:S01]  /*5ba0*/  ISETP.GT.U32.AND P5, PT, R3, R2, PT ;  /* 0x000000020300720c */ /* 0x000fe20003fa4070 */
[----:B------:R-:W-:-:S03]  /*5bb0*/  IMAD.HI.U32 R17, R4, R10, RZ ;  /* 0x0000000a04117227 */ /* 0x000fc600078e00ff */
[----:B------:R-:W-:Y:S01]  /*5bc0*/  IABS R20, R12 ;  /* 0x0000000c00147213 */ /* 0x000fe20000000000 */
[C---:B------:R-:W-:Y:S02]  /*5bd0*/  VIADD R14, R0.reuse, 0x19f ;  /* 0x0000019f000e7836 */ /* 0x040fe40000000000 */
[----:B------:R-:W-:Y:S02]  /*5be0*/  IMAD.MOV R17, RZ, RZ, -R17 ;  /* 0x000000ffff117224 */ /* 0x000fe400078e0a11 */
[----:B------:R-:W-:Y:S01]  /*5bf0*/  VIADD R11, R0, 0x19d ;  /* 0x0000019d000b7836 */ /* 0x000fe20000000000 */
[----:B------:R-:W-:Y:S01]  /*5c00*/  IABS R16, R14 ;  /* 0x0000000e00107213 */ /* 0x000fe20000000000 */
[----:B------:R-:W-:Y:S02]  /*5c10*/  IMAD R10, R3, R17, R10 ;  /* 0x00000011030a7224 */ /* 0x000fe400078e020a */
[--C-:B------:R-:W-:Y:S01]  /*5c20*/  @!P6 IMAD.IADD R13, R13, 0x1, -R3.reuse ;  /* 0x000000010d0de824 */ /* 0x100fe200078e0a03 */
[C---:B------:R-:W-:Y:S01]  /*5c30*/  ISETP.GT.U32.AND P6, PT, R3.reuse, R9, PT ;  /* 0x000000090300720c */ /* 0x040fe20003fc4070 */
[----:B------:R-:W-:Y:S01]  /*5c40*/  @!P5 IMAD.IADD R2, R2, 0x1, -R3 ;  /* 0x000000010202d824 */ /* 0x000fe200078e0a03 */
[----:B------:R-:W-:Y:S01]  /*5c50*/  ISETP.GT.U32.AND P5, PT, R3, R10, PT ;  /* 0x0000000a0300720c */ /* 0x000fe20003fa4070 */
[----:B------:R-:W-:Y:S01]  /*5c60*/  IMAD.MOV.U32 R18, RZ, RZ, R20 ;  /* 0x000000ffff127224 */ /* 0x000fe200078e0014 */
[----:B------:R-:W-:Y:S01]  /*5c70*/  IABS R19, R11 ;  /* 0x0000000b00137213 */ /* 0x000fe20000000000 */
[----:B------:R-:W-:-:S04]  /*5c80*/  IMAD.HI.U32 R20, R4, R16, RZ ;  /* 0x0000001004147227 */ /* 0x000fc800078e00ff */
[----:B------:R-:W-:Y:S02]  /*5c90*/  IMAD.MOV.U32 R22, RZ, RZ, R15 ;  /* 0x000000ffff167224 */ /* 0x000fe400078e000f */
[----:B------:R-:W-:Y:S02]  /*5ca0*/  IMAD.MOV.U32 R21, RZ, RZ, R5 ;  /* 0x000000ffff157224 */ /* 0x000fe400078e0005 */
[----:B------:R-:W-:Y:S02]  /*5cb0*/  IMAD.MOV R20, RZ, RZ, -R20 ;  /* 0x000000ffff147224 */ /* 0x000fe400078e0a14 */
[----:B------:R-:W-:Y:S01]  /*5cc0*/  @!P1 IMAD.MOV R22, RZ, RZ, -R22 ;  /* 0x000000ffff169224 */ /* 0x000fe200078e0a16 */
[C---:B------:R-:W-:Y:S01]  /*5cd0*/  ISETP.GT.U32.AND P1, PT, R3.reuse, R13, PT ;  /* 0x0000000d0300720c */ /* 0x040fe20003f24070 */
[----:B------:R-:W-:Y:S01]  /*5ce0*/  @!P3 IMAD.MOV R21, RZ, RZ, -R21 ;  /* 0x000000ffff15b224 */ /* 0x000fe200078e0a15 */
[----:B------:R-:W-:Y:S01]  /*5cf0*/  ISETP.GE.AND P3, PT, R8, RZ, PT ;  /* 0x000000ff0800720c */ /* 0x000fe20003f66270 */
[----:B------:R-:W-:Y:S01]  /*5d00*/  IMAD R16, R3, R20, R16 ;  /* 0x0000001403107224 */ /* 0x000fe200078e0210 */
[----:B------:R-:W-:Y:S01]  /*5d10*/  STL [R1+0x3ec], R22 ;  /* 0x0003ec1601007387 */ /* 0x000fe20000100800 */
[----:B------:R-:W-:-:S03]  /*5d20*/  IMAD.HI.U32 R15, R4, R19, RZ ;  /* 0x00000013040f7227 */ /* 0x000fc600078e00ff */
[----:B------:R0:W-:Y:S01]  /*5d30*/  STL [R1+0x3f0], R21 ;  /* 0x0003f01501007387 */ /* 0x0001e20000100800 */
[----:B------:R-:W-:Y:S02]  /*5d40*/  IMAD.MOV R15, RZ, RZ, -R15 ;  /* 0x000000ffff0f7224 */ /* 0x000fe400078e0a0f */
[--C-:B------:R-:W-:Y:S01]  /*5d50*/  @!P6 IMAD.IADD R9, R9, 0x1, -R3.reuse ;  /* 0x000000010909e824 */ /* 0x100fe200078e0a03 */
[C---:B------:R-:W-:Y:S01]  /*5d60*/  ISETP.GT.U32.AND P6, PT, R3.reuse, R16, PT ;  /* 0x000000100300720c */ /* 0x040fe20003fc4070 */
[----:B------:R-:W-:Y:S02]  /*5d70*/  @!P5 IMAD.IADD R10, R10, 0x1, -R3 ;  /* 0x000000010a0ad824 */ /* 0x000fe400078e0a03 */
[----:B------:R-:W-:Y:S02]  /*5d80*/  IMAD R15, R3, R15, R19 ;  /* 0x0000000f030f7224 */ /* 0x000fe400078e0213 */
[----:B------:R-:W-:-:S04]  /*5d90*/  IMAD.HI.U32 R8, R4, R18, RZ ;  /* 0x0000001204087227 */ /* 0x000fc800078e00ff */
[----:B0-----:R-:W-:Y:S02]  /*5da0*/  IMAD.MOV.U32 R21, RZ, RZ, R2 ;  /* 0x000000ffff157224 */ /* 0x001fe400078e0002 */
[----:B------:R-:W-:Y:S01]  /*5db0*/  @!P4 IMAD.MOV R9, RZ, RZ, -R9 ;  /* 0x000000ffff09c224 */ /* 0x000fe200078e0a09 */
[C---:B------:R-:W-:Y:S01]  /*5dc0*/  ISETP.GT.U32.AND P4, PT, R3.reuse, R15, PT ;  /* 0x0000000f0300720c */ /* 0x040fe20003f84070 */
[----:B------:R-:W-:Y:S01]  /*5dd0*/  @!P0 IMAD.MOV R21, RZ, RZ, -R21 ;  /* 0x000000ffff158224 */ /* 0x000fe200078e0a15 */
[----:B------:R-:W-:Y:S01]  /*5de0*/  ISETP.GT.U32.AND P0, PT, R3, R10, PT ;  /* 0x0000000a0300720c */ /* 0x000fe20003f04070 */
[----:B------:R-:W-:Y:S02]  /*5df0*/  IMAD.MOV R8, RZ, RZ, -R8 ;  /* 0x000000ffff087224 */ /* 0x000fe400078e0a08 */
[----:B------:R-:W-:Y:S01]  /*5e00*/  VIADD R5, R0, 0x19c ;  /* 0x0000019c00057836 */ /* 0x000fe20000000000 */
[----:B------:R-:W-:Y:S01]  /*5e10*/  STL [R1+0x3f4], R21 ;  /* 0x0003f41501007387 */ /* 0x000fe20000100800 */
[--C-:B------:R-:W-:Y:S01]  /*5e20*/  @!P1 IMAD.IADD R13, R13, 0x1, -R3.reuse ;  /* 0x000000010d0d9824 */ /* 0x100fe200078e0a03 */
[----:B------:R-:W-:Y:S01]  /*5e30*/  ISETP.GE.AND P1, PT, R14, RZ, PT ;  /* 0x000000ff0e00720c */ /* 0x000fe20003f26270 */
[C---:B------:R-:W-:Y:S01]  /*5e40*/  IMAD R8, R3.reuse, R8, R18 ;  /* 0x0000000803087224 */ /* 0x040fe200078e0212 */
[----:B------:R-:W-:Y:S01]  /*5e50*/  IABS R14, R5 ;  /* 0x00000005000e7213 */ /* 0x000fe20000000000 */
[----:B------:R-:W-:Y:S01]  /*5e60*/  @!P6 IMAD.IADD R16, R16, 0x1, -R3 ;  /* 0x000000011010e824 */ /* 0x000fe200078e0a03 */
[----:B------:R0:W-:Y:S01]  /*5e70*/  STL [R1+0x3f8], R9 ;  /* 0x0003f80901007387 */ /* 0x0001e20000100800 */
[----:B------:R-:W-:Y:S01]  /*5e80*/  @!P2 IMAD.MOV R13, RZ, RZ, -R13 ;  /* 0x000000ffff0da224 */ /* 0x000fe200078e0a0d */
[C---:B------:R-:W-:Y:S01]  /*5e90*/  ISETP.GT.U32.AND P5, PT, R3.reuse, R8, PT ;  /* 0x000000080300720c */ /* 0x040fe20003fa4070 */
[----:B------:R-:W-:Y:S01]  /*5ea0*/  VIADD R17, R0, 0x19b ;  /* 0x0000019b00117836 */ /* 0x000fe20000000000 */
[----:B------:R-:W-:Y:S01]  /*5eb0*/  ISETP.GT.U32.AND P6, PT, R3, R16, PT ;  /* 0x000000100300720c */ /* 0x000fe20003fc4070 */
[----:B------:R-:W-:Y:S01]  /*5ec0*/  @!P0 IMAD.IADD R10, R10, 0x1, -R3 ;  /* 0x000000010a0a8824 */ /* 0x000fe200078e0a03 */
[----:B------:R1:W-:Y:S01]  /*5ed0*/  STL [R1+0x410], R13 ;  /* 0x0004100d01007387 */ /* 0x0003e20000100800 */
[----:B------:R-:W-:Y:S01]  /*5ee0*/  IMAD.HI.U32 R18, R4, R14, RZ ;  /* 0x0000000e04127227 */ /* 0x000fe200078e00ff */
[----:B------:R-:W-:-:S02]  /*5ef0*/  IABS R2, R17 ;  /* 0x0000001100027213 */ /* 0x000fc40000000000 */
[----:B------:R-:W-:Y:S01]  /*5f00*/  ISETP.GE.AND P2, PT, R12, RZ, PT ;  /* 0x000000ff0c00720c */ /* 0x000fe20003f46270 */
[----:B------:R-:W-:Y:S01]  /*5f10*/  @!P4 IMAD.IADD R15, R15, 0x1, -R3 ;  /* 0x000000010f0fc824 */ /* 0x000fe200078e0a03 */
[----:B------:R-:W-:Y:S01]  /*5f20*/  ISETP.GE.AND P0, PT, R11, RZ, PT ;  /* 0x000000ff0b00720c */ /* 0x000fe20003f06270 */
[----:B------:R-:W-:Y:S01]  /*5f30*/  IMAD.MOV R18, RZ, RZ, -R18 ;  /* 0x000000ffff127224 */ /* 0x000fe200078e0a12 */
[----:B------:R-:W-:Y:S01]  /*5f40*/  ISETP.GE.AND P4, PT, R5, RZ, PT ;  /* 0x000000ff0500720c */ /* 0x000fe20003f86270 */
[----:B0-----:R-:W-:-:S04]  /*5f50*/  IMAD.HI.U32 R9, R4, R2, RZ ;  /* 0x0000000204097227 */ /* 0x001fc800078e00ff */
[----:B-1----:R-:W-:Y:S02]  /*5f60*/  IMAD.MOV.U32 R13, RZ, RZ, R10 ;  /* 0x000000ffff0d7224 */ /* 0x002fe400078e000a */
[C---:B------:R-:W-:Y:S02]  /*5f70*/  IMAD R14, R3.reuse, R18, R14 ;  /* 0x00000012030e7224 */ /* 0x040fe400078e020e */
[----:B------:R-:W-:Y:S01]  /*5f80*/  @!P3 IMAD.MOV R13, RZ, RZ, -R13 ;  /* 0x000000ffff0db224 */ /* 0x000fe200078e0a0d */
[C---:B------:R-:W-:Y:S01]  /*5f90*/  ISETP.GT.U32.AND P3, PT, R3.reuse, R15, PT ;  /* 0x0000000f0300720c */ /* 0x040fe20003f64070 */
[--C-:B------:R-:W-:Y:S02]  /*5fa0*/  @!P5 IMAD.IADD R8, R8, 0x1, -R3.reuse ;  /* 0x000000010808d824 */ /* 0x100fe400078e0a03 */
[----:B------:R-:W-:Y:S01]  /*5fb0*/  @!P6 IMAD.IADD R16, R16, 0x1, -R3 ;  /* 0x000000011010e824 */ /* 0x000fe200078e0a03 */
[C---:B------:R-:W-:Y:S01]  /*5fc0*/  ISETP.GT.U32.AND P6, PT, R3.reuse, R14, PT ;  /* 0x0000000e0300720c */ /* 0x040fe20003fc4070 */
[----:B------:R-:W-:Y:S01]  /*5fd0*/  IMAD.MOV R9, RZ, RZ, -R9 ;  /* 0x000000ffff097224 */ /* 0x000fe200078e0a09 */
[C---:B------:R-:W-:Y:S01]  /*5fe0*/  ISETP.GT.U32.AND P5, PT, R3.reuse, R8, PT ;  /* 0x000000080300720c */ /* 0x040fe20003fa4070 */
[----:B------:R-:W-:Y:S01]  /*5ff0*/  IMAD.MOV.U32 R12, RZ, RZ, R16 ;  /* 0x000000ffff0c7224 */ /* 0x000fe200078e0010 */
[----:B------:R0:W-:Y:S01]  /*6000*/  STL [R1+0x414], R13 ;  /* 0x0004140d01007387 */ /* 0x0001e20000100800 */
[----:B------:R-:W-:-:S02]  /*6010*/  IMAD R2, R3, R9, R2 ;  /* 0x0000000903027224 */ /* 0x000fc400078e0202 */
[----:B------:R-:W-:Y:S02]  /*6020*/  VIADD R9, R0, 0x19a ;  /* 0x0000019a00097836 */ /* 0x000fe40000000000 */
[--C-:B------:R-:W-:Y:S01]  /*6030*/  @!P3 IMAD.IADD R15, R15, 0x1, -R3.reuse ;  /* 0x000000010f0fb824 */ /* 0x100fe200078e0a03 */
[----:B------:R-:W-:Y:S01]  /*6040*/  ISETP.GT.U32.AND P3, PT, R3, R2, PT ;  /* 0x000000020300720c */ /* 0x000fe20003f64070 */
[----:B------:R-:W-:Y:S01]  /*6050*/  @!P1 IMAD.MOV R12, RZ, RZ, -R12 ;  /* 0x000000ffff0c9224 */ /* 0x000fe200078e0a0c */
[----:B------:R-:W-:Y:S01]  /*6060*/  IABS R19, R9 ;  /* 0x0000000900137213 */ /* 0x000fe20000000000 */
[--C-:B------:R-:W-:Y:S01]  /*6070*/  @!P6 IMAD.IADD R14, R14, 0x1, -R3.reuse ;  /* 0x000000010e0ee824 */ /* 0x100fe200078e0a03 */
[----:B------:R-:W-:Y:S01]  /*6080*/  ISETP.GE.AND P1, PT, R9, RZ, PT ;  /* 0x000000ff0900720c */ /* 0x000fe20003f26270 */
[--C-:B------:R-:W-:Y:S01]  /*6090*/  @!P5 IMAD.IADD R8, R8, 0x1, -R3.reuse ;  /* 0x000000010808d824 */ /* 0x100fe200078e0a03 */
[----:B------:R1:W-:Y:S01]  /*60a0*/  STL [R1+0x418], R12 ;  /* 0x0004180c01007387 */ /* 0x0003e20000100800 */
[C---:B------:R-:W-:Y:S01]  /*60b0*/  VIADD R10, R0.reuse, 0x199 ;  /* 0x00000199000a7836 */ /* 0x040fe20000000000 */
[----:B------:R-:W-:Y:S01]  /*60c0*/  ISETP.GT.U32.AND P6, PT, R3, R14, PT ;  /* 0x0000000e0300720c */ /* 0x000fe20003fc4070 */
[----:B------:R-:W-:Y:S01]  /*60d0*/  @!P2 IMAD.MOV R8, RZ, RZ, -R8 ;  /* 0x000000ffff08a224 */ /* 0x000fe200078e0a08 */
[----:B------:R-:W-:Y:S01]  /*60e0*/  ISETP.GE.AND P5, PT, R17, RZ, PT ;  /* 0x000000ff1100720c */ /* 0x000fe20003fa6270 */
[----:B------:R-:W-:Y:S01]  /*60f0*/  VIADD R11, R0, 0x198 ;  /* 0x00000198000b7836 */ /* 0x000fe20000000000 */
[----:B------:R-:W-:Y:S01]  /*6100*/  ISETP.GE.AND P2, PT, R10, RZ, PT ;  /* 0x000000ff0a00720c */ /* 0x000fe20003f46270 */
[----:B------:R-:W-:Y:S01]  /*6110*/  @!P3 IMAD.IADD R2, R2, 0x1, -R3 ;  /* 0x000000010202b824 */ /* 0x000fe200078e0a03 */
[----:B------:R2:W-:Y:S01]  /*6120*/  STL [R1+0x41c], R8 ;  /* 0x00041c0801007387 */ /* 0x0005e20000100800 */
[C---:B------:R-:W-:Y:S01]  /*6130*/  VIADD R5, R0.reuse, 0x197 ;  /* 0x0000019700057836 */ /* 0x040fe20000000000 */
[----:B0-----:R-:W-:Y:S01]  /*6140*/  IABS R13, R11 ;  /* 0x0000000b000d7213 */ /* 0x001fe20000000000 */
[----:B-1----:R-:W-:Y:S01]  /*6150*/  IMAD.MOV.U32 R12, RZ, RZ, R15 ;  /* 0x000000ffff0c7224 */ /* 0x002fe200078e000f */
[----:B------:R-:W-:Y:S01]  /*6160*/  ISETP.GT.U32.AND P3, PT, R3, R2, PT ;  /* 0x000000020300720c */ /* 0x000fe20003f64070 */
[----:B------:R-:W-:Y:S01]  /*6170*/  VIADD R16, R0, 0x195 ;  /* 0x0000019500107836 */ /* 0x000fe20000000000 */
[----:B------:R-:W-:Y:S01]  /*6180*/  IABS R15, R5 ;  /* 0x00000005000f7213 */ /* 0x000fe20000000000 */
[----:B------:R-:W-:Y:S01]  /*6190*/  @!P0 IMAD.MOV R12, RZ, RZ, -R12 ;  /* 0x000000ffff0c8224 */ /* 0x000fe200078e0a0c */
[----:B------:R-:W-:Y:S01]  /*61a0*/  ISETP.GE.AND P0, PT, R11, RZ, PT ;  /* 0x000000ff0b00720c */ /* 0x000fe20003f06270 */
[----:B------:R-:W-:Y:S01]  /*61b0*/  @!P6 IMAD.IADD R14, R14, 0x1, -R3 ;  /* 0x000000010e0ee824 */ /* 0x000fe200078e0a03 */
[----:B--2---:R-:W-:Y:S01]  /*61c0*/  IABS R8, R10 ;  /* 0x0000000a00087213 */ /* 0x004fe20000000000 */
[----:B------:R-:W-:Y:S01]  /*61d0*/  IMAD.HI.U32 R10, R4, R19, RZ ;  /* 0x00000013040a7227 */ /* 0x000fe200078e00ff */
[----:B------:R0:W-:Y:S01]  /*61e0*/  STL [R1+0x420], R12 ;  /* 0x0004200c01007387 */ /* 0x0001e20000100800 */
[----:B------:R-:W-:-:S02]  /*61f0*/  ISETP.GE.AND P6, PT, R5, RZ, PT ;  /* 0x000000ff0500720c */ /* 0x000fc40003fc6270 */
[----:B------:R-:W-:Y:S02]  /*6200*/  IMAD.MOV R10, RZ, RZ, -R10 ;  /* 0x000000ffff0a7224 */ /* 0x000fe400078e0a0a */
[----:B------:R-:W-:-:S04]  /*6210*/  IMAD.HI.U32 R9, R4, R13, RZ ;  /* 0x0000000d04097227 */ /* 0x000fc800078e00ff */
[C---:B------:R-:W-:Y:S02]  /*6220*/  IMAD R19, R3.reuse, R10, R19 ;  /* 0x0000000a03137224 */ /* 0x040fe400078e0213 */
[----:B0-----:R-:W-:Y:S02]  /*6230*/  IMAD.MOV.U32 R12, RZ, RZ, R14 ;  /* 0x000000ffff0c7224 */ /* 0x001fe400078e000e */
[----:B------:R-:W-:Y:S02]  /*6240*/  IMAD.MOV R9, RZ, RZ, -R9 ;  /* 0x000000ffff097224 */ /* 0x000fe400078e0a09 */
[----:B------:R-:W-:Y:S01]  /*6250*/  @!P4 IMAD.MOV R12, RZ, RZ, -R12 ;  /* 0x000000ffff0cc224 */ /* 0x000fe200078e0a0c */
[C---:B------:R-:W-:Y:S01]  /*6260*/  ISETP.GT.U32.AND P4, PT, R3.reuse, R19, PT ;  /* 0x000000130300720c */ /* 0x040fe20003f84070 */
[----:B------:R-:W-:Y:S02]  /*6270*/  @!P3 IMAD.IADD R2, R2, 0x1, -R3 ;  /* 0x000000010202b824 */ /* 0x000fe400078e0a03 */
[----:B------:R-:W-:Y:S01]  /*6280*/  IMAD.HI.U32 R5, R4, R8, RZ ;  /* 0x0000000804057227 */ /* 0x000fe200078e00ff */
[----:B------:R-:W-:Y:S03]  /*6290*/  STL [R1+0x424], R12 ;  /* 0x0004240c01007387 */ /* 0x000fe60000100800 */
[----:B------:R-:W-:-:S02]  /*62a0*/  IMAD R13, R3, R9, R13 ;  /* 0x00000009030d7224 */ /* 0x000fc400078e020d */
[----:B------:R-:W-:Y:S01]  /*62b0*/  IMAD.MOV.U32 R11, RZ, RZ, R2 ;  /* 0x000000ffff0b7224 */ /* 0x000fe200078e0002 */
[----:B------:R-:W-:Y:S01]  /*62c0*/  IABS R2, R16 ;  /* 0x0000001000027213 */ /* 0x000fe20000000000 */
[----:B------:R-:W-:Y:S02]  /*62d0*/  IMAD.MOV R10, RZ, RZ, -R5 ;  /* 0x000000ffff0a7224 */ /* 0x000fe400078e0a05 */
[----:B------:R-:W-:Y:S01]  /*62e0*/  @!P5 IMAD.MOV R11, RZ, RZ, -R11 ;  /* 0x000000ffff0bd224 */ /* 0x000fe200078e0a0b */
[C---:B------:R-:W-:Y:S01]  /*62f0*/  ISETP.GT.U32.AND P5, PT, R3.reuse, R13, PT ;  /* 0x0000000d0300720c */ /* 0x040fe20003fa4070 */
[----:B------:R-:W-:Y:S02]  /*6300*/  IMAD R8, R3, R10, R8 ;  /* 0x0000000a03087224 */ /* 0x000fe400078e0208 */
[----:B------:R-:W-:Y:S01]  /*6310*/  @!P4 IMAD.IADD R19, R19, 0x1, -R3 ;  /* 0x000000011313c824 */ /* 0x000fe200078e0a03 */
[----:B------:R0:W-:Y:S01]  /*6320*/  STL [R1+0x428], R11 ;  /* 0x0004280b01007387 */ /* 0x0001e20000100800 */
[----:B------:R-:W-:Y:S01]  /*6330*/  IMAD.HI.U32 R5, R4, R15, RZ ;  /* 0x0000000f04057227 */ /* 0x000fe200078e00ff */
[----:B------:R-:W-:-:S02]  /*6340*/  ISETP.GT.U32.AND P3, PT, R3, R8, PT ;  /* 0x000000080300720c */ /* 0x000fc40003f64070 */
[----:B------:R-:W-:Y:S01]  /*6350*/  ISETP.GT.U32.AND P4, PT, R3, R19, PT ;  /* 0x000000130300720c */ /* 0x000fe20003f84070 */
[----:B------:R-:W-:Y:S02]  /*6360*/  IMAD.MOV R5, RZ, RZ, -R5 ;  /* 0x000000ffff057224 */ /* 0x000fe400078e0a05 */
[----:B------:R-:W-:Y:S02]  /*6370*/  VIADD R20, R0, 0x196 ;  /* 0x0000019600147836 */ /* 0x000fe40000000000 */
[----:B------:R-:W-:Y:S02]  /*6380*/  @!P5 IMAD.IADD R13, R13, 0x1, -R3 ;  /* 0x000000010d0dd824 */ /* 0x000fe400078e0a03 */
[C---:B------:R-:W-:Y:S01]  /*6390*/  IMAD R15, R3.reuse, R5, R15 ;  /* 0x00000005030f7224 */ /* 0x040fe200078e020f */
[----:B------:R-:W-:Y:S01]  /*63a0*/  IABS R5, R20 ;  /* 0x0000001400057213 */ /* 0x000fe20000000000 */
[----:B0-----:R-:W-:Y:S01]  /*63b0*/  IMAD.HI.U32 R11, R4, R2, RZ ;  /* 0x00000002040b7227 */ /* 0x001fe200078e00ff */
[----:B------:R-:W-:-:S03]  /*63c0*/  ISETP.GT.U32.AND P5, PT, R3, R13, PT ;  /* 0x0000000d0300720c */ /* 0x000fc60003fa4070 */
[----:B------:R-:W-:Y:S02]  /*63d0*/  @!P3 IMAD.IADD R8, R8, 0x1, -R3 ;  /* 0x000000010808b824 */ /* 0x000fe400078e0a03 */
[----:B------:R-:W-:Y:S02]  /*63e0*/  IMAD.MOV R11, RZ, RZ, -R11 ;  /* 0x000000ffff0b7224 */ /* 0x000fe400078e0a0b */
[----:B------:R-:W-:Y:S01]  /*63f0*/  @!P4 IMAD.IADD R19, R19, 0x1, -R3 ;  /* 0x000000011313c824 */ /* 0x000fe200078e0a03 */
[C---:B------:R-:W-:Y:S01]  /*6400*/  ISETP.GT.U32.AND P3, PT, R3.reuse, R8, PT ;  /* 0x000000080300720c */ /* 0x040fe20003f64070 */
[----:B------:R-:W-:Y:S01]  /*6410*/  IMAD.HI.U32 R17, R4, R5, RZ ;  /* 0x0000000504117227 */ /* 0x000fe200078e00ff */
[----:B------:R-:W-:-:S03]  /*6420*/  ISETP.GT.U32.AND P4, PT, R3, R15, PT ;  /* 0x0000000f0300720c */ /* 0x000fc60003f84070 */
[----:B------:R-:W-:Y:S02]  /*6430*/  IMAD R2, R3, R11, R2 ;  /* 0x0000000b03027224 */ /* 0x000fe400078e0202 */
[----:B------:R-:W-:Y:S02]  /*6440*/  IMAD.MOV R17, RZ, RZ, -R17 ;  /* 0x000000ffff117224 */ /* 0x000fe400078e0a11 */
[----:B------:R-:W-:Y:S01]  /*6450*/  @!P5 IMAD.IADD R13, R13, 0x1, -R3 ;  /* 0x000000010d0dd824 */ /* 0x000fe200078e0a03 */
[C---:B------:R-:W-:Y:S01]  /*6460*/  ISETP.GT.U32.AND P5, PT, R3.reuse, R2, PT ;  /* 0x000000020300720c */ /* 0x040fe20003fa4070 */
[C---:B------:R-:W-:Y:S02]  /*6470*/  IMAD R5, R3.reuse, R17, R5 ;  /* 0x0000001103057224 */ /* 0x040fe400078e0205 */
[----:B------:R-:W-:Y:S02]  /*6480*/  VIADD R9, R0, 0x194 ;  /* 0x0000019400097836 */ /* 0x000fe40000000000 */
[----:B------:R-:W-:Y:S01]  /*6490*/  @!P3 IMAD.IADD R8, R8, 0x1, -R3 ;  /* 0x000000010808b824 */ /* 0x000fe200078e0a03 */
[----:B------:R-:W-:Y:S01]  /*64a0*/  ISETP.GT.U32.AND P3, PT, R3, R5, PT ;  /* 0x000000050300720c */ /* 0x000fe20003f64070 */
[----:B------:R-:W-:Y:S01]  /*64b0*/  IMAD.MOV.U32 R21, RZ, RZ, R19 ;  /* 0x000000ffff157224 */ /* 0x000fe200078e0013 */
[----:B------:R-:W-:Y:S01]  /*64c0*/  IABS R14, R9 ;  /* 0x00000009000e7213 */ /* 0x000fe20000000000 */
[----:B------:R-:W-:Y:S01]  /*64d0*/  @!P4 IMAD.IADD R15, R15, 0x1, -R3 ;  /* 0x000000010f0fc824 */ /* 0x000fe200078e0a03 */
[----:B------:R-:W-:Y:S01]  /*64e0*/  ISETP.GE.AND P4, PT, R20, RZ, PT ;  /* 0x000000ff1400720c */ /* 0x000fe20003f86270 */
[----:B------:R-:W-:-:S02]  /*64f0*/  VIADD R12, R0, 0x193 ;  /* 0x00000193000c7836 */ /* 0x000fc40000000000 */
[----:B------:R-:W-:Y:S02]  /*6500*/  VIADD R11, R0, 0x192 ;  /* 0x00000192000b7836 */ /* 0x000fe40000000000 */
[----:B------:R-:W-:Y:S01]  /*6510*/  @!P1 IMAD.MOV R21, RZ, RZ, -R21 ;  /* 0x000000ffff159224 */ /* 0x000fe200078e0a15 */
[C---:B------:R-:W-:Y:S01]  /*6520*/  ISETP.GT.U32.AND P1, PT, R3.reuse, R15, PT ;  /* 0x0000000f0300720c */ /* 0x040fe20003f24070 */
[----:B------:R-:W-:Y:S01]  /*6530*/  @!P5 IMAD.IADD R2, R2, 0x1, -R3 ;  /* 0x000000010202d824 */ /* 0x000fe200078e0a03 */
[----:B------:R-:W-:Y:S01]  /*6540*/  IABS R10, R12 ;  /* 0x0000000c000a7213 */ /* 0x000fe20000000000 */
[C---:B------:R-:W-:Y:S01]  /*6550*/  IMAD.HI.U32 R18, R4.reuse, R14, RZ ;  /* 0x0000000e04127227 */ /* 0x040fe200078e00ff */
[----:B------:R-:W-:Y:S01]  /*6560*/  IABS R19, R11 ;  /* 0x0000000b00137213 */ /* 0x000fe20000000000 */
[----:B------:R0:W-:Y:S01]  /*6570*/  STL [R1+0x42c], R21 ;  /* 0x00042c1501007387 */ /* 0x0001e20000100800 */
[----:B------:R-:W-:Y:S01]  /*6580*/  ISETP.GT.U32.AND P5, PT, R3, R2, PT ;  /* 0x000000020300720c */ /* 0x000fe20003fa4070 */
[----:B------:R-:W-:-:S04]  /*6590*/  IMAD.HI.U32 R17, R4, R10, RZ ;  /* 0x0000000a04117227 */ /* 0x000fc800078e00ff */
[----:B------:R-:W-:Y:S02]  /*65a0*/  IMAD.MOV R18, RZ, RZ, -R18 ;  /* 0x000000ffff127224 */ /* 0x000fe400078e0a12 */
[----:B------:R-:W-:Y:S01]  /*65b0*/  @!P3 IMAD.IADD R5, R5, 0x1, -R3 ;  /* 0x000000010505b824 */ /* 0x000fe200078e0a03 */
[----:B------:R-:W-:Y:S01]  /*65c0*/  ISETP.GE.AND P3, PT, R16, RZ, PT ;  /* 0x000000ff1000720c */ /* 0x000fe20003f66270 */
[----:B0-----:R-:W-:Y:S02]  /*65d0*/  IMAD.MOV.U32 R21, RZ, RZ, R8 ;  /* 0x000000ffff157224 */ /* 0x001fe400078e0008 */
[----:B------:R-:W-:-:S04]  /*65e0*/  IMAD.HI.U32 R8, R4, R19, RZ ;  /* 0x0000001304087227 */ /* 0x000fc800078e00ff */
[----:B------:R-:W-:Y:S02]  /*65f0*/  IMAD.MOV R17, RZ, RZ, -R17 ;  /* 0x000000ffff117224 */ /* 0x000fe400078e0a11 */
[C---:B------:R-:W-:Y:S02]  /*6600*/  IMAD R14, R3.reuse, R18, R14 ;  /* 0x00000012030e7224 */ /* 0x040fe400078e020e */
[----:B------:R-:W-:Y:S01]  /*6610*/  @!P2 IMAD.MOV R21, RZ, RZ, -R21 ;  /* 0x000000ffff15a224 */ /* 0x000fe200078e0a15 */
[----:B------:R-:W-:Y:S01]  /*6620*/  ISETP.GT.U32.AND P2, PT, R3, R5, PT ;  /* 0x000000050300720c */ /* 0x000fe20003f44070 */
[----:B------:R-:W-:Y:S01]  /*6630*/  @!P1 IMAD.IADD R15, R15, 0x1, -R3 ;  /* 0x000000010f0f9824 */ /* 0x000fe200078e0a03 */
[C---:B------:R-:W-:Y:S01]  /*6640*/  ISETP.GT.U32.AND P1, PT, R3.reuse, R14, PT ;  /* 0x0000000e0300720c */ /* 0x040fe20003f24070 */
[----:B------:R-:W-:Y:S01]  /*6650*/  IMAD.MOV R8, RZ, RZ, -R8 ;  /* 0x000000ffff087224 */ /* 0x000fe200078e0a08 */
[----:B------:R-:W-:Y:S01]  /*6660*/  STL [R1+0x434], R21 ;  /* 0x0004341501007387 */ /* 0x000fe20000100800 */
[----:B------:R-:W-:-:S02]  /*6670*/  IMAD R10, R3, R17, R10 ;  /* 0x00000011030a7224 */ /* 0x000fc400078e020a */
[----:B------:R-:W-:Y:S02]  /*6680*/  IMAD.MOV.U32 R16, RZ, RZ, R15 ;  /* 0x000000ffff107224 */ /* 0x000fe400078e000f */
[C---:B------:R-:W-:Y:S02]  /*6690*/  IMAD R19, R3.reuse, R8, R19 ;  /* 0x0000000803137224 */ /* 0x040fe400078e0213 */
[----:B------:R-:W-:Y:S01]  /*66a0*/  @!P6 IMAD.MOV R16, RZ, RZ, -R16 ;  /* 0x000000ffff10e224 */ /* 0x000fe200078e0a10 */
[C---:B------:R-:W-:Y:S01]  /*66b0*/  ISETP.GT.U32.AND P6, PT, R3.reuse, R10, PT ;  /* 0x0000000a0300720c */ /* 0x040fe20003fc4070 */
[----:B------:R-:W-:Y:S01]  /*66c0*/  @!P5 IMAD.IADD R2, R2, 0x1, -R3 ;  /* 0x000000010202d824 */ /* 0x000fe200078e0a03 */
[----:B------:R-:W-:Y:S01]  /*66d0*/  ISETP.GT.U32.AND P5, PT, R3, R19, PT ;  /* 0x000000130300720c */ /* 0x000fe20003fa4070 */
[----:B------:R-:W-:Y:S01]  /*66e0*/  @!P0 IMAD.MOV R13, RZ, RZ, -R13 ;  /* 0x000000ffff0d8224 */ /* 0x000fe200078e0a0d */
[----:B------:R-:W-:Y:S01]  /*66f0*/  ISETP.GE.AND P0, PT, R9, RZ, PT ;  /* 0x000000ff0900720c */ /* 0x000fe20003f06270 */
[----:B------:R-:W-:-:S02]  /*6700*/  VIADD R15, R0, 0x191 ;  /* 0x00000191000f7836 */ /* 0x000fc40000000000 */
[--C-:B------:R-:W-:Y:S01]  /*6710*/  @!P2 IMAD.IADD R5, R5, 0x1, -R3.reuse ;  /* 0x000000010505a824 */ /* 0x100fe200078e0a03 */
[----:B------:R0:W-:Y:S01]  /*6720*/  STL [R1+0x438], R13 ;  /* 0x0004380d01007387 */ /* 0x0001e20000100800 */
[--C-:B------:R-:W-:Y:S01]  /*6730*/  @!P1 IMAD.IADD R14, R14, 0x1, -R3.reuse ;  /* 0x000000010e0e9824 */ /* 0x100fe200078e0a03 */
[----:B------:R-:W-:Y:S01]  /*6740*/  IABS R9, R15 ;  /* 0x0000000f00097213 */ /* 0x000fe20000000000 */
[----:B------:R-:W-:Y:S01]  /*6750*/  VIADD R8, R0, 0x18f ;  /* 0x0000018f00087836 */ /* 0x000fe20000000000 */
[----:B------:R1:W-:Y:S01]  /*6760*/  STL [R1+0x43c], R16 ;  /* 0x00043c1001007387 */ /* 0x0003e20000100800 */
[----:B------:R-:W-:Y:S01]  /*6770*/  ISETP.GE.AND P2, PT, R12, RZ, PT ;  /* 0x000000ff0c00720c */ /* 0x000fe20003f46270 */
[--C-:B------:R-:W-:Y:S01]  /*6780*/  @!P6 IMAD.IADD R10, R10, 0x1, -R3.reuse ;  /* 0x000000010a0ae824 */ /* 0x100fe200078e0a03 */
[----:B------:R-:W-:Y:S01]  /*6790*/  ISETP.GE.AND P1, PT, R11, RZ, PT ;  /* 0x000000ff0b00720c */ /* 0x000fe20003f26270 */
[----:B------:R-:W-:Y:S01]  /*67a0*/  @!P5 IMAD.IADD R19, R19, 0x1, -R3 ;  /* 0x000000011313d824 */ /* 0x000fe200078e0a03 */
[C---:B------:R-:W-:Y:S01]  /*67b0*/  ISETP.GT.U32.AND P6, PT, R3.reuse, R14, PT ;  /* 0x0000000e0300720c */ /* 0x040fe20003fc4070 */
[----:B0-----:R-:W-:Y:S01]  /*67c0*/  VIADD R13, R0, 0x190 ;  /* 0x00000190000d7836 */ /* 0x001fe20000000000 */
[----:B------:R-:W-:Y:S01]  /*67d0*/  ISETP.GT.U32.AND P5, PT, R3, R10, PT ;  /* 0x0000000a0300720c */ /* 0x000fe20003fa4070 */
[----:B------:R-:W-:-:S03]  /*67e0*/  IMAD.HI.U32 R11, R4, R9, RZ ;  /* 0x00000009040b7227 */ /* 0x000fc600078e00ff */
[----:B------:R-:W-:Y:S01]  /*67f0*/  IABS R12, R13 ;  /* 0x0000000d000c7213 */ /* 0x000fe20000000000 */
[----:B-1----:R-:W-:Y:S02]  /*6800*/  IMAD.MOV.U32 R16, RZ, RZ, R5 ;  /* 0x000000ffff107224 */ /* 0x002fe400078e0005 */
[----:B------:R-:W-:Y:S02]  /*6810*/  IMAD.MOV R5, RZ, RZ, -R11 ;  /* 0x000000ffff057224 */ /* 0x000fe400078e0a0b */
[----:B------:R-:W-:Y:S01]  /*6820*/  @!P4 IMAD.MOV R16, RZ, RZ, -R16 ;  /* 0x000000ffff10c224 */ /* 0x000fe200078e0a10 */
[C---:B------:R-:W-:Y:S01]  /*6830*/  ISETP.GT.U32.AND P4, PT, R3.reuse, R19, PT ;  /* 0x000000130300720c */ /* 0x040fe20003f84070 */
[C---:B------:R-:W-:Y:S01]  /*6840*/  IMAD R9, R3.reuse, R5, R9 ;  /* 0x0000000503097224 */ /* 0x040fe200078e0209 */
[----:B------:R-:W-:Y:S01]  /*6850*/  IABS R5, R8 ;  /* 0x0000000800057213 */ /* 0x000fe20000000000 */
[----:B------:R-:W-:Y:S01]  /*6860*/  @!P6 IMAD.IADD R14, R14, 0x1, -R3 ;  /* 0x000000010e0ee824 */ /* 0x000fe200078e0a03 */
[----:B------:R0:W-:Y:S01]  /*6870*/  STL [R1+0x440], R16 ;  /* 0x0004401001007387 */ /* 0x0001e20000100800 */
[----:B------:R-:W-:Y:S01]  /*6880*/  VIADD R11, R0, 0x18e ;  /* 0x0000018e000b7836 */ /* 0x000fe20000000000 */
[----:B------:R-:W-:Y:S01]  /*6890*/  ISETP.GT.U32.AND P6, PT, R3, R9, PT ;  /* 0x000000090300720c */ /* 0x000fe20003fc4070 */
[----:B------:R-:W-:-:S03]  /*68a0*/  IMAD.HI.U32 R17, R4, R5, RZ ;  /* 0x0000000504117227 */ /* 0x000fc600078e00ff */
[----:B------:R-:W-:Y:S01]  /*68b0*/  IABS R20, R11 ;  /* 0x0000000b00147213 */ /* 0x000fe20000000000 */
[--C-:B------:R-:W-:Y:S01]  /*68c0*/  @!P5 IMAD.IADD R10, R10, 0x1, -R3.reuse ;  /* 0x000000010a0ad824 */ /* 0x100fe200078e0a03 */
[----:B------:R-:W-:Y:S01]  /*68d0*/  ISETP.GE.AND P5, PT, R15, RZ, PT ;  /* 0x000000ff0f00720c */ /* 0x000fe20003fa6270 */
[----:B------:R-:W-:Y:S02]  /*68e0*/  @!P4 IMAD.IADD R19, R19, 0x1, -R3 ;  /* 0x000000011313c824 */ /* 0x000fe400078e0a03 */
[----:B0-----:R-:W-:-:S04]  /*68f0*/  IMAD.HI.U32 R16, R4, R12, RZ ;  /* 0x0000000c04107227 */ /* 0x001fc800078e00ff */
[----:B------:R-:W-:Y:S02]  /*6900*/  IMAD.MOV R16, RZ, RZ, -R16 ;  /* 0x000000ffff107224 */ /* 0x000fe400078e0a10 */
[----:B------:R-:W-:Y:S01]  /*6910*/  @!P6 IMAD.IADD R9, R9, 0x1, -R3 ;  /* 0x000000010909e824 */ /* 0x000fe200078e0a03 */
[----:B------:R-:W-:Y:S01]  /*6920*/  ISETP.GE.AND P6, PT, R13, RZ, PT ;  /* 0x000000ff0d00720c */ /* 0x000fe20003fc6270 */
[----:B------:R-:W-:Y:S02]  /*6930*/  IMAD R12, R3, R16, R12 ;  /* 0x00000010030c7224 */ /* 0x000fe400078e020c */
[----:B------:R-:W-:-:S03]  /*6940*/  IMAD.HI.U32 R16, R4, R20, RZ ;  /* 0x0000001404107227 */ /* 0x000fc600078e00ff */
[C---:B------:R-:W-:Y:S01]  /*6950*/  ISETP.GT.U32.AND P4, PT, R3.reuse, R12, PT ;  /* 0x0000000c0300720c */ /* 0x040fe20003f84070 */
[C---:B------:R-:W-:Y:S02]  /*6960*/  VIADD R15, R0.reuse, 0x18d ;  /* 0x0000018d000f7836 */ /* 0x040fe40000000000 */
[----:B------:R-:W-:Y:S02]  /*6970*/  IMAD.MOV R17, RZ, RZ, -R17 ;  /* 0x000000ffff117224 */ /* 0x000fe400078e0a11 */
[----:B------:R-:W-:Y:S01]  /*6980*/  @!P3 IMAD.MOV R2, RZ, RZ, -R2 ;  /* 0x000000ffff02b224 */ /* 0x000fe200078e0a02 */
[----:B------:R-:W-:Y:S01]  /*6990*/  ISETP.GT.U32.AND P3, PT, R3, R9, PT ;  /* 0x000000090300720c */ /* 0x000fe20003f64070 */
[----:B------:R-:W-:Y:S02]  /*69a0*/  IMAD.MOV.U32 R18, RZ, RZ, R14 ;  /* 0x000000ffff127224 */ /* 0x000fe400078e000e */
[----:B------:R-:W-:Y:S01]  /*69b0*/  IMAD.MOV R16, RZ, RZ, -R16 ;  /* 0x000000ffff107224 */ /* 0x000fe200078e0a10 */
[----:B------:R0:W-:Y:S01]  /*69c0*/  STL [R1+0x444], R2 ;  /* 0x0004440201007387 */ /* 0x0001e20000100800 */
[----:B------:R-:W-:-:S02]  /*69d0*/  VIADD R13, R0, 0x18c ;  /* 0x0000018c000d7836 */ /* 0x000fc40000000000 */
[----:B------:R-:W-:Y:S02]  /*69e0*/  @!P4 IMAD.IADD R12, R12, 0x1, -R3 ;  /* 0x000000010c0cc824 */ /* 0x000fe400078e0a03 */
[C---:B------:R-:W-:Y:S01]  /*69f0*/  IMAD R5, R3.reuse, R17, R5 ;  /* 0x0000001103057224 */ /* 0x040fe200078e0205 */
[----:B------:R-:W-:Y:S01]  /*6a00*/  IABS R17, R15 ;  /* 0x0000000f00117213 */ /* 0x000fe20000000000 */
[----:B------:R-:W-:Y:S01]  /*6a10*/  @!P0 IMAD.MOV R18, RZ, RZ, -R18 ;  /* 0x000000ffff128224 */ /* 0x000fe200078e0a12 */
[C---:B------:R-:W-:Y:S01]  /*6a20*/  ISETP.GT.U32.AND P4, PT, R3.reuse, R12, PT ;  /* 0x0000000c0300720c */ /* 0x040fe20003f84070 */
[C---:B------:R-:W-:Y:S01]  /*6a30*/  IMAD R20, R3.reuse, R16, R20 ;  /* 0x0000001003147224 */ /* 0x040fe200078e0214 */
[----:B------:R-:W-:Y:S01]  /*6a40*/  IABS R16, R13 ;  /* 0x0000000d00107213 */ /* 0x000fe20000000000 */
[----:B0-----:R-:W-:Y:S01]  /*6a50*/  IMAD.HI.U32 R2, R4, R17, RZ ;  /* 0x0000001104027227 */ /* 0x001fe200078e00ff */
[----:B------:R-:W-:Y:S01]  /*6a60*/  ISETP.GT.U32.AND P0, PT, R3, R5, PT ;  /* 0x000000050300720c */ /* 0x000fe20003f04070 */
[----:B------:R0:W-:Y:S02]  /*6a70*/  STL [R1+0x448], R18 ;  /* 0x0004481201007387 */ /* 0x0001e40000100800 */
[----:B------:R-:W-:-:S02]  /*6a80*/  IMAD.MOV.U32 R14, RZ, RZ, R19 ;  /* 0x000000ffff0e7224 */ /* 0x000fc400078e0013 */
[----:B------:R-:W-:Y:S01]  /*6a90*/  @!P3 IMAD.IADD R9, R9, 0x1, -R3 ;  /* 0x000000010909b824 */ /* 0x000fe200078e0a03 */
[----:B------:R-:W-:Y:S01]  /*6aa0*/  ISETP.GE.AND P3, PT, R11, RZ, PT ;  /* 0x000000ff0b00720c */ /* 0x000fe20003f66270 */
[----:B------:R-:W-:Y:S02]  /*6ab0*/  IMAD.MOV R2, RZ, RZ, -R2 ;  /* 0x000000ffff027224 */ /* 0x000fe400078e0a02 */
[----:B------:R-:W-:Y:S01]  /*6ac0*/  @!P1 IMAD.MOV R14, RZ, RZ, -R14 ;  /* 0x000000ffff0e9224 */ /* 0x000fe200078e0a0e */
[----:B------:R-:W-:Y:S01]  /*6ad0*/  ISETP.GE.AND P1, PT, R8, RZ, PT ;  /* 0x000000ff0800720c */ /* 0x000fe20003f26270 */
[----:B0-----:R-:W-:Y:S02]  /*6ae0*/  IMAD.MOV.U32 R18, RZ, RZ, R10 ;  /* 0x000000ffff127224 */ /* 0x001fe400078e000a */
[----:B------:R-:W-:-:S04]  /*6af0*/  IMAD.HI.U32 R10, R4, R16, RZ ;  /* 0x00000010040a7227 */ /* 0x000fc800078e00ff */
[----:B------:R-:W-:Y:S01]  /*6b00*/  @!P2 IMAD.MOV R18, RZ, RZ, -R18 ;  /* 0x000000ffff12a224 */ /* 0x000fe200078e0a12 */
[C---:B------:R-:W-:Y:S01]  /*6b10*/  ISETP.GT.U32.AND P2, PT, R3.reuse, R20, PT ;  /* 0x000000140300720c */ /* 0x040fe20003f44070 */
[----:B------:R-:W-:Y:S02]  /*6b20*/  IMAD.MOV R10, RZ, RZ, -R10 ;  /* 0x000000ffff0a7224 */ /* 0x000fe400078e0a0a */
[----:B------:R-:W-:Y:S01]  /*6b30*/  @!P4 IMAD.IADD R12, R12, 0x1, -R3 ;  /* 0x000000010c0cc824 */ /* 0x000fe200078e0a03 */
[----:B------:R0:W-:Y:S01]  /*6b40*/  STL [R1+0x44c], R18 ;  /* 0x00044c1201007387 */ /* 0x0001e20000100800 */
[----:B------:R-:W-:Y:S01]  /*6b50*/  IMAD R8, R3, R2, R17 ;  /* 0x0000000203087224 */ /* 0x000fe200078e0211 */
[----:B------:R-:W-:Y:S01]  /*6b60*/  ISETP.GE.AND P4, PT, R15, RZ, PT ;  /* 0x000000ff0f00720c */ /* 0x000fe20003f86270 */
[----:B------:R-:W-:Y:S01]  /*6b70*/  IMAD.MOV.U32 R19, RZ, RZ, R9 ;  /* 0x000000ffff137224 */ /* 0x000fe200078e0009 */
[----:B------:R1:W-:Y:S01]  /*6b80*/  STL [R1+0x450], R14 ;  /* 0x0004500e01007387 */ /* 0x0003e20000100800 */
[----:B------:R-:W-:-:S02]  /*6b90*/  @!P0 IMAD.IADD R5, R5, 0x1, -R3 ;  /* 0x0000000105058824 */ /* 0x000fc400078e0a03 */
[C---:B------:R-:W-:Y:S02]  /*6ba0*/  IMAD R11, R3.reuse, R10, R16 ;  /* 0x0000000a030b7224 */ /* 0x040fe400078e0210 */
[----:B------:R-:W-:Y:S01]  /*6bb0*/  @!P5 IMAD.MOV R19, RZ, RZ, -R19 ;  /* 0x000000ffff13d224 */ /* 0x000fe200078e0a13 */
[C---:B------:R-:W-:Y:S01]  /*6bc0*/  ISETP.GT.U32.AND P5, PT, R3.reuse, R8, PT ;  /* 0x000000080300720c */ /* 0x040fe20003fa4070 */
[----:B0-----:R-:W-:Y:S01]  /*6bd0*/  IMAD.MOV.U32 R18, RZ, RZ, R12 ;  /* 0x000000ffff127224 */ /* 0x001fe200078e000c */
[C---:B------:R-:W-:Y:S01]  /*6be0*/  ISETP.GT.U32.AND P0, PT, R3.reuse, R5, PT ;  /* 0x000000050300720c */ /* 0x040fe20003f04070 */
[C---:B------:R-:W-:Y:S01]  /*6bf0*/  VIADD R10, R0.reuse, 0x18b ;  /* 0x0000018b000a7836 */ /* 0x040fe20000000000 */
[----:B------:R-:W-:Y:S01]  /*6c00*/  STL [R1+0x458], R19 ;  /* 0x0004581301007387 */ /* 0x000fe20000100800 */
[----:B------:R-:W-:Y:S01]  /*6c10*/  @!P6 IMAD.MOV R18, RZ, RZ, -R18 ;  /* 0x000000ffff12e224 */ /* 0x000fe200078e0a12 */
[C---:B------:R-:W-:Y:S01]  /*6c20*/  ISETP.GT.U32.AND P6, PT, R3.reuse, R11, PT ;  /* 0x0000000b0300720c */ /* 0x040fe20003fc4070 */
[----:B------:R-:W-:Y:S01]  /*6c30*/  VIADD R2, R0, 0x18a ;  /* 0x0000018a00027836 */ /* 0x000fe20000000000 */
[----:B-1----:R-:W-:Y:S01]  /*6c40*/  IABS R14, R10 ;  /* 0x0000000a000e7213 */ /* 0x002fe20000000000 */
[--C-:B------:R-:W-:Y:S01]  /*6c50*/  @!P2 IMAD.IADD R20, R20, 0x1, -R3.reuse ;  /* 0x000000011414a824 */ /* 0x100fe200078e0a03 */
[----:B------:R0:W-:Y:S01]  /*6c60*/  STL [R1+0x45c], R18 ;  /* 0x00045c1201007387 */ /* 0x0001e20000100800 */
[----:B------:R-:W-:Y:S01]  /*6c70*/  VIADD R17, R0, 0x189 ;  /* 0x0000018900117836 */ /* 0x000fe20000000000 */
[----:B------:R-:W-:Y:S01]  /*6c80*/  IABS R9, R2 ;  /* 0x0000000200097213 */ /* 0x000fe20000000000 */
[----:B------:R-:W-:Y:S01]  /*6c90*/  @!P5 IMAD.IADD R8, R8, 0x1, -R3 ;  /* 0x000000010808d824 */ /* 0x000fe200078e0a03 */
[----:B------:R-:W-:Y:S01]  /*6ca0*/  ISETP.GT.U32.AND P2, PT, R3, R20, PT ;  /* 0x000000140300720c */ /* 0x000fe20003f44070 */
[----:B------:R-:W-:-:S02]  /*6cb0*/  IMAD.MOV.U32 R12, RZ, RZ, R14 ;  /* 0x000000ffff0c7224 */ /* 0x000fc400078e000e */
[--C-:B------:R-:W-:Y:S01]  /*6cc0*/  @!P0 IMAD.IADD R5, R5, 0x1, -R3.reuse ;  /* 0x0000000105058824 */ /* 0x100fe200078e0a03 */
[----:B------:R-:W-:Y:S01]  /*6cd0*/  ISETP.GE.AND P0, PT, R13, RZ, PT ;  /* 0x000000ff0d00720c */ /* 0x000fe20003f06270 */
[----:B------:R-:W-:Y:S01]  /*6ce0*/  @!P6 IMAD.IADD R11, R11, 0x1, -R3 ;  /* 0x000000010b0be824 */ /* 0x000fe200078e0a03 */
[----:B------:R-:W-:Y:S01]  /*6cf0*/  ISETP.GT.U32.AND P5, PT, R3, R8, PT ;  /* 0x000000080300720c */ /* 0x000fe20003fa4070 */
[----:B------:R-:W-:-:S03]  /*6d00*/  IMAD.HI.U32 R13, R4, R12, RZ ;  /* 0x0000000c040d7227 */ /* 0x000fc600078e00ff */
[----:B------:R-:W-:Y:S01]  /*6d10*/  ISETP.GT.U32.AND P6, PT, R3, R11, PT ;  /* 0x0000000b0300720c */ /* 0x000fe20003fc4070 */
[----:B------:R-:W-:-:S04]  /*6d20*/  IMAD.HI.U32 R14, R4, R9, RZ ;  /* 0x00000009040e7227 */ /* 0x000fc800078e00ff */
[----:B------:R-:W-:Y:S02]  /*6d30*/  IMAD.MOV R13, RZ, RZ, -R13 ;  /* 0x000000ffff0d7224 */ /* 0x000fe400078e0a0d */
[----:B------:R-:W-:Y:S02]  /*6d40*/  IMAD.MOV R14, RZ, RZ, -R14 ;  /* 0x000000ffff0e7224 */ /* 0x000fe400078e0a0e */
[C---:B------:R-:W-:Y:S02]  /*6d50*/  IMAD R12, R3.reuse, R13, R12 ;  /* 0x0000000d030c7224 */ /* 0x040fe400078e020c */
[----:B------:R-:W-:Y:S02]  /*6d60*/  IMAD.MOV.U32 R15, RZ, RZ, R5 ;  /* 0x000000ffff0f7224 */ /* 0x000fe400078e0005 */
[C---:B------:R-:W-:Y:S02]  /*6d70*/  IMAD R5, R3.reuse, R14, R9 ;  /* 0x0000000e03057224 */ /* 0x040fe400078e0209 */
[--C-:B------:R-:W-:Y:S01]  /*6d80*/  @!P5 IMAD.IADD R8, R8, 0x1, -R3.reuse ;  /* 0x000000010808d824 */ /* 0x100fe200078e0a03 */
[----:B------:R-:W-:Y:S01]  /*6d90*/  ISETP.GT.U32.AND P5, PT, R3, R12, PT ;  /* 0x0000000c0300720c */ /* 0x000fe20003fa4070 */
[--C-:B------:R-:W-:Y:S01]  /*6da0*/  @!P6 IMAD.IADD R11, R11, 0x1, -R3.reuse ;  /* 0x000000010b0be824 */ /* 0x100fe200078e0a03 */
[----:B------:R-:W-:Y:S01]  /*6db0*/  ISETP.GT.U32.AND P6, PT, R3, R5, PT ;  /* 0x000000050300720c */ /* 0x000fe20003fc4070 */
[----:B------:R-:W-:Y:S01]  /*6dc0*/  @!P2 IMAD.IADD R20, R20, 0x1, -R3 ;  /* 0x000000011414a824 */ /* 0x000fe200078e0a03 */
[----:B------:R-:W-:Y:S01]  /*6dd0*/  ISETP.GE.AND P2, PT, R10, RZ, PT ;  /* 0x000000ff0a00720c */ /* 0x000fe20003f46270 */
[----:B------:R-:W-:Y:S01]  /*6de0*/  VIADD R14, R0, 0x188 ;  /* 0x00000188000e7836 */ /* 0x000fe20000000000 */
[----:B------:R-:W-:Y:S01]  /*6df0*/  IABS R10, R17 ;  /* 0x00000011000a7213 */ /* 0x000fe20000000000 */
[----:B------:R-:W-:Y:S01]  /*6e00*/  @!P1 IMAD.MOV R15, RZ, RZ, -R15 ;  /* 0x000000ffff0f9224 */ /* 0x000fe200078e0a0f */
[----:B------:R-:W-:Y:S01]  /*6e10*/  ISETP.GE.AND P1, PT, R2, RZ, PT ;  /* 0x000000ff0200720c */ /* 0x000fe20003f26270 */
[----:B------:R-:W-:Y:S01]  /*6e20*/  VIADD R2, R0, 0x186 ;  /* 0x0000018600027836 */ /* 0x000fe20000000000 */
[----:B0-----:R-:W-:Y:S01]  /*6e30*/  IABS R18, R14 ;  /* 0x0000000e00127213 */ /* 0x001fe20000000000 */
[----:B------:R-:W-:Y:S01]  /*6e40*/  IMAD.HI.U32 R9, R4, R10, RZ ;  /* 0x0000000a04097227 */ /* 0x000fe200078e00ff */
[----:B------:R0:W-:Y:S02]  /*6e50*/  STL [R1+0x460], R15 ;  /* 0x0004600f01007387 */ /* 0x0001e40000100800 */
[----:B------:R-:W-:Y:S01]  /*6e60*/  IABS R13, R2 ;  /* 0x00000002000d7213 */ /* 0x000fe20000000000 */
[----:B------:R-:W-:-:S02]  /*6e70*/  @!P5 IMAD.IADD R12, R12, 0x1, -R3 ;  /* 0x000000010c0cd824 */ /* 0x000fc400078e0a03 */
[----:B------:R-:W-:Y:S02]  /*6e80*/  IMAD.MOV R9, RZ, RZ, -R9 ;  /* 0x000000ffff097224 */ /* 0x000fe400078e0a09 */
[----:B------:R-:W-:Y:S01]  /*6e90*/  @!P6 IMAD.IADD R5, R5, 0x1, -R3 ;  /* 0x000000010505e824 */ /* 0x000fe200078e0a03 */
[----:B------:R-:W-:Y:S01]  /*6ea0*/  ISETP.GT.U32.AND P6, PT, R3, R12, PT ;  /* 0x0000000c0300720c */ /* 0x000fe20003fc4070 */
[----:B------:R-:W-:-:S04]  /*6eb0*/  IMAD.HI.U32 R21, R4, R18, RZ ;  /* 0x0000001204157227 */ /* 0x000fc800078e00ff */
[----:B0-----:R-:W-:Y:S02]  /*6ec0*/  VIADD R15, R0, 0x187 ;  /* 0x00000187000f7836 */ /* 0x001fe40000000000 */
[C---:B------:R-:W-:Y:S02]  /*6ed0*/  IMAD R10, R3.reuse, R9, R10 ;  /* 0x00000009030a7224 */ /* 0x040fe400078e020a */
[----:B------:R-:W-:Y:S01]  /*6ee0*/  IMAD.MOV R21, RZ, RZ, -R21 ;  /* 0x000000ffff157224 */ /* 0x000fe200078e0a15 */
[----:B------:R-:W-:Y:S01]  /*6ef0*/  IABS R16, R15 ;  /* 0x0000000f00107213 */ /* 0x000fe20000000000 */
[----:B------:R-:W-:Y:S01]  /*6f00*/  @!P3 IMAD.MOV R20, RZ, RZ, -R20 ;  /* 0x000000ffff14b224 */ /* 0x000fe200078e0a14 */
[----:B------:R-:W-:Y:S01]  /*6f10*/  ISETP.GT.U32.AND P5, PT, R3, R10, PT ;  /* 0x0000000a0300720c */ /* 0x000fe20003fa4070 */
[----:B------:R-:W-:Y:S01]  /*6f20*/  @!P6 IMAD.IADD R12, R12, 0x1, -R3 ;  /* 0x000000010c0ce824 */ /* 0x000fe200078e0a03 */
[----:B------:R-:W-:Y:S01]  /*6f30*/  ISETP.GE.AND P3, PT, R17, RZ, PT ;  /* 0x000000ff1100720c */ /* 0x000fe20003f66270 */
[----:B------:R-:W-:Y:S01]  /*6f40*/  IMAD.HI.U32 R19, R4, R16, RZ ;  /* 0x0000001004137227 */ /* 0x000fe200078e00ff */
[----:B------:R0:W-:Y:S03]  /*6f50*/  STL [R1+0x464], R20 ;  /* 0x0004641401007387 */ /* 0x0001e60000100800 */
[----:B------:R-:W-:-:S02]  /*6f60*/  IMAD R17, R3, R21, R18 ;  /* 0x0000001503117224 */ /* 0x000fc400078e0212 */
[----:B------:R-:W-:Y:S02]  /*6f70*/  IMAD.MOV R19, RZ, RZ, -R19 ;  /* 0x000000ffff137224 */ /* 0x000fe400078e0a13 */
[----:B------:R-:W-:Y:S01]  /*6f80*/  IMAD.MOV.U32 R22, RZ, RZ, R8 ;  /* 0x000000ffff167224 */ /* 0x000fe200078e0008 */
[C---:B------:R-:W-:Y:S01]  /*6f90*/  ISETP.GT.U32.AND P6, PT, R3.reuse, R17, PT ;  /* 0x000000110300720c */ /* 0x040fe20003fc4070 */
[----:B------:R-:W-:Y:S02]  /*6fa0*/  @!P5 IMAD.IADD R10, R10, 0x1, -R3 ;  /* 0x000000010a0ad824 */ /* 0x000fe400078e0a03 */
[----:B0-----:R-:W-:Y:S02]  /*6fb0*/  IMAD.MOV.U32 R20, RZ, RZ, R13 ;  /* 0x000000ffff147224 */ /* 0x001fe400078e000d */
[C---:B------:R-:W-:Y:S01]  /*6fc0*/  IMAD R13, R3.reuse, R19, R16 ;  /* 0x00000013030d7224 */ /* 0x040fe200078e0210 */
[----:B------:R-:W-:Y:S01]  /*6fd0*/  ISETP.GT.U32.AND P5, PT, R3, R10, PT ;  /* 0x0000000a0300720c */ /* 0x000fe20003fa4070 */
[----:B------:R-:W-:-:S04]  /*6fe0*/  IMAD.HI.U32 R8, R4, R20, RZ ;  /* 0x0000001404087227 */ /* 0x000fc800078e00ff */
[----:B------:R-:W-:Y:S02]  /*6ff0*/  IMAD.MOV.U32 R16, RZ, RZ, R12 ;  /* 0x000000ffff107224 */ /* 0x000fe400078e000c */
[----:B------:R-:W-:Y:S01]  /*7000*/  @!P4 IMAD.MOV R22, RZ, RZ, -R22 ;  /* 0x000000ffff16c224 */ /* 0x000fe200078e0a16 */
[C---:B------:R-:W-:Y:S01]  /*7010*/  ISETP.GT.U32.AND P4, PT, R3.reuse, R5, PT ;  /* 0x000000050300720c */ /* 0x040fe20003f84070 */
[----:B------:R-:W-:Y:S02]  /*7020*/  IMAD.MOV R8, RZ, RZ, -R8 ;  /* 0x000000ffff087224 */ /* 0x000fe400078e0a08 */
[----:B------:R-:W-:Y:S01]  /*7030*/  @!P2 IMAD.MOV R16, RZ, RZ, -R16 ;  /* 0x000000ffff10a224 */ /* 0x000fe200078e0a10 */
[C---:B------:R-:W-:Y:S01]  /*7040*/  ISETP.GT.U32.AND P2, PT, R3.reuse, R13, PT ;  /* 0x0000000d0300720c */ /* 0x040fe20003f44070 */
[----:B------:R-:W-:Y:S01]  /*7050*/  VIADD R9, R0, 0x185 ;  /* 0x0000018500097836 */ /* 0x000fe20000000000 */
[----:B------:R-:W-:Y:S01]  /*7060*/  STL [R1+0x468], R22 ;  /* 0x0004681601007387 */ /* 0x000fe20000100800 */
[----:B------:R-:W-:-:S02]  /*7070*/  IMAD R12, R3, R8, R20 ;  /* 0x00000008030c7224 */ /* 0x000fc400078e0214 */
[----:B------:R-:W-:Y:S01]  /*7080*/  IMAD.MOV.U32 R19, RZ, RZ, R11 ;  /* 0x000000ffff137224 */ /* 0x000fe200078e000b */
[----:B------:R-:W-:Y:S01]  /*7090*/  IABS R18, R9 ;  /* 0x0000000900127213 */ /* 0x000fe20000000000 */
[----:B------:R-:W-:Y:S01]  /*70a0*/  @!P6 IMAD.IADD R17, R17, 0x1, -R3 ;  /* 0x000000011111e824 */ /* 0x000fe200078e0a03 */
[----:B------:R-:W-:Y:S01]  /*70b0*/  ISETP.GT.U32.AND P6, PT, R3, R12, PT ;  /* 0x0000000c0300720c */ /* 0x000fe20003fc4070 */
[----:B------:R-:W-:Y:S01]  /*70c0*/  @!P0 IMAD.MOV R19, RZ, RZ, -R19 ;  /* 0x000000ffff138224 */ /* 0x000fe200078e0a13 */
[----:B------:R-:W-:Y:S01]  /*70d0*/  ISETP.GE.AND P0, PT, R14, RZ, PT ;  /* 0x000000ff0e00720c */ /* 0x000fe20003f06270 */
[----:B------:R-:W-:-:S03]  /*70e0*/  IMAD.HI.U32 R11, R4, R18, RZ ;  /* 0x00000012040b7227 */ /* 0x000fc600078e00ff */
[----:B------:R-:W-:Y:S01]  /*70f0*/  STL [R1+0x46c], R19 ;  /* 0x00046c1301007387 */ /* 0x000fe20000100800 */
[--C-:B------:R-:W-:Y:S01]  /*7100*/  @!P4 IMAD.IADD R5, R5, 0x1, -R3.reuse ;  /* 0x000000010505c824 */ /* 0x100fe200078e0a03 */
[----:B------:R-:W-:Y:S01]  /*7110*/  ISETP.GE.AND P4, PT, R15, RZ, PT ;  /* 0x000000ff0f00720c */ /* 0x000fe20003f86270 */
[----:B------:R-:W-:Y:S01]  /*7120*/  @!P2 IMAD.IADD R13, R13, 0x1, -R3 ;  /* 0x000000010d0da824 */ /* 0x000fe200078e0a03 */
[----:B------:R0:W-:Y:S01]  /*7130*/  STL [R1+0x470], R16 ;  /* 0x0004701001007387 */ /* 0x0001e20000100800 */
[----:B------:R-:W-:Y:S02]  /*7140*/  IMAD.MOV R11, RZ, RZ, -R11 ;  /* 0x000000ffff0b7224 */ /* 0x000fe400078e0a0b */
[----:B------:R-:W-:Y:S01]  /*7150*/  VIADD R14, R0, 0x184 ;  /* 0x00000184000e7836 */ /* 0x000fe20000000000 */
[C---:B------:R-:W-:Y:S01]  /*7160*/  ISETP.GT.U32.AND P2, PT, R3.reuse, R13, PT ;  /* 0x0000000d0300720c */ /* 0x040fe20003f44070 */
[--C-:B------:R-:W-:Y:S01]  /*7170*/  @!P5 IMAD.IADD R10, R10, 0x1, -R3.reuse ;  /* 0x000000010a0ad824 */ /* 0x100fe200078e0a03 */
[----:B------:R-:W-:Y:S01]  /*7180*/  ISETP.GE.AND P5, PT, R2, RZ, PT ;  /* 0x000000ff0200720c */ /* 0x000fe20003fa6270 */
[----:B------:R-:W-:Y:S01]  /*7190*/  IMAD R2, R3, R11, R18 ;  /* 0x0000000b03027224 */ /* 0x000fe200078e0212 */
[----:B------:R-:W-:Y:S01]  /*71a0*/  IABS R18, R14 ;  /* 0x0000000e00127213 */ /* 0x000fe20000000000 */
[----:B------:R-:W-:-:S02]  /*71b0*/  @!P6 IMAD.IADD R12, R12, 0x1, -R3 ;  /* 0x000000010c0ce824 */ /* 0x000fc400078e0a03 */
[----:B0-----:R-:W-:Y:S02]  /*71c0*/  IMAD.MOV.U32 R16, RZ, RZ, R5 ;  /* 0x000000ffff107224 */ /* 0x001fe400078e0005 */
[----:B------:R-:W-:Y:S01]  /*71d0*/  IMAD.HI.U32 R20, R4, R18, RZ ;  /* 0x0000001204147227 */ /* 0x000fe200078e00ff */
[----:B------:R-:W-:-:S03]  /*71e0*/  ISETP.GT.U32.AND P6, PT, R3, R12, PT ;  /* 0x0000000c0300720c */ /* 0x000fc60003fc4070 */
[----:B------:R-:W-:Y:S01]  /*71f0*/  @!P1 IMAD.MOV R16, RZ, RZ, -R16 ;  /* 0x000000ffff109224 */ /* 0x000fe200078e0a10 */
[----:B------:R-:W-:Y:S01]  /*7200*/  ISETP.GT.U32.AND P1, PT, R3, R17, PT ;  /* 0x000000110300720c */ /* 0x000fe20003f24070 */
[----:B------:R-:W-:Y:S02]  /*7210*/  IMAD.MOV R20, RZ, RZ, -R20 ;  /* 0x000000ffff147224 */ /* 0x000fe400078e0a14 */
[--C-:B------:R-:W-:Y:S01]  /*7220*/  @!P2 IMAD.IADD R13, R13, 0x1, -R3.reuse ;  /* 0x000000010d0da824 */ /* 0x100fe200078e0a03 */
[----:B------:R-:W-:Y:S01]  /*7230*/  ISETP.GE.AND P2, PT, R9, RZ, PT ;  /* 0x000000ff0900720c */ /* 0x000fe20003f46270 */
[C---:B------:R-:W-:Y:S01]  /*7240*/  VIADD R11, R0.reuse, 0x183 ;  /* 0x00000183000b7836 */ /* 0x040fe20000000000 */
[----:B------:R0:W-:Y:S01]  /*7250*/  STL [R1+0x474], R16 ;  /* 0x0004741001007387 */ /* 0x0001e20000100800 */
[C---:B------:R-:W-:Y:S02]  /*7260*/  IMAD R9, R3.reuse, R20, R18 ;  /* 0x0000001403097224 */ /* 0x040fe400078e0212 */
[----:B------:R-:W-:Y:S01]  /*7270*/  VIADD R8, R0, 0x182 ;  /* 0x0000018200087836 */ /* 0x000fe20000000000 */
[----:B------:R-:W-:Y:S01]  /*7280*/  IABS R19, R11 ;  /* 0x0000000b00137213 */ /* 0x000fe20000000000 */
[--C-:B------:R-:W-:Y:S01]  /*7290*/  @!P6 IMAD.IADD R12, R12, 0x1, -R3.reuse ;  /* 0x000000010c0ce824 */ /* 0x100fe200078e0a03 */
[----:B------:R-:W-:Y:S01]  /*72a0*/  ISETP.GT.U32.AND P6, PT, R3, R9, PT ;  /* 0x000000090300720c */ /* 0x000fe20003fc4070 */
[----:B------:R-:W-:Y:S01]  /*72b0*/  @!P1 IMAD.IADD R17, R17, 0x1, -R3 ;  /* 0x0000000111119824 */ /* 0x000fe200078e0a03 */
[----:B------:R-:W-:Y:S01]  /*72c0*/  ISETP.GT.U32.AND P1, PT, R3, R2, PT ;  /* 0x000000020300720c */ /* 0x000fe20003f24070 */
[----:B------:R-:W-:Y:S01]  /*72d0*/  VIADD R15, R0, 0x181 ;  /* 0x00000181000f7836 */ /* 0x000fe20000000000 */
[----:B------:R-:W-:Y:S01]  /*72e0*/  IABS R5, R8 ;  /* 0x0000000800057213 */ /* 0x000fe20000000000 */
[----:B------:R-:W-:-:S03]  /*72f0*/  IMAD.HI.U32 R18, R4, R19, RZ ;  /* 0x0000001304127227 */ /* 0x000fc600078e00ff */
[----:B0-----:R-:W-:Y:S01]  /*7300*/  IABS R16, R15 ;  /* 0x0000000f00107213 */ /* 0x001fe20000000000 */
[----:B------:R-:W-:-:S04]  /*7310*/  IMAD.HI.U32 R21, R4, R5, RZ ;  /* 0x0000000504157227 */ /* 0x000fc800078e00ff */
[----:B------:R-:W-:Y:S02]  /*7320*/  IMAD.MOV R18, RZ, RZ, -R18 ;  /* 0x000000ffff127224 */ /* 0x000fe400078e0a12 */
[----:B------:R-:W-:Y:S01]  /*7330*/  @!P1 IMAD.IADD R2, R2, 0x1, -R3 ;  /* 0x0000000102029824 */ /* 0x000fe200078e0a03 */
[----:B------:R-:W-:Y:S01]  /*7340*/  ISETP.GE.AND P1, PT, R14, RZ, PT ;  /* 0x000000ff0e00720c */ /* 0x000fe20003f26270 */
[----:B------:R-:W-:Y:S02]  /*7350*/  IMAD.MOV R21, RZ, RZ, -R21 ;  /* 0x000000ffff157224 */ /* 0x000fe400078e0a15 */
[----:B------:R-:W-:Y:S02]  /*7360*/  IMAD R18, R3, R18, R19 ;  /* 0x0000001203127224 */ /* 0x000fe400078e0213 */
[----:B------:R-:W-:Y:S02]  /*7370*/  IMAD.MOV.U32 R23, RZ, RZ, R10 ;  /* 0x000000ffff177224 */ /* 0x000fe400078e000a */
[----:B------:R-:W-:Y:S01]  /*7380*/  @!P6 IMAD.IADD R9, R9, 0x1, -R3 ;  /* 0x000000010909e824 */ /* 0x000fe200078e0a03 */
[----:B------:R-:W-:Y:S01]  /*7390*/  ISETP.GT.U32.AND P6, PT, R3, R2, PT ;  /* 0x000000020300720c */ /* 0x000fe20003fc4070 */
[----:B------:R-:W-:-:S02]  /*73a0*/  IMAD.MOV.U32 R22, RZ, RZ, R17 ;  /* 0x000000ffff167224 */ /* 0x000fc400078e0011 */
[----:B------:R-:W-:-:S04]  /*73b0*/  IMAD.HI.U32 R20, R4, R16, RZ ;  /* 0x0000001004147227 */ /* 0x000fc800078e00ff */
[C---:B------:R-:W-:Y:S02]  /*73c0*/  IMAD R5, R3.reuse, R21, R5 ;  /* 0x0000001503057224 */ /* 0x040fe400078e0205 */
[----:B------:R-:W-:Y:S02]  /*73d0*/  VIADD R14, R0, 0x180 ;  /* 0x00000180000e7836 */ /* 0x000fe40000000000 */
[----:B------:R-:W-:Y:S01]  /*73e0*/  @!P3 IMAD.MOV R23, RZ, RZ, -R23 ;  /* 0x000000ffff17b224 */ /* 0x000fe200078e0a17 */
[C---:B------:R-:W-:Y:S01]  /*73f0*/  ISETP.GT.U32.AND P3, PT, R3.reuse, R18, PT ;  /* 0x000000120300720c */ /* 0x040fe20003f64070 */
[----:B------:R-:W-:Y:S01]  /*7400*/  @!P0 IMAD.MOV R22, RZ, RZ, -R22 ;  /* 0x000000ffff168224 */ /* 0x000fe200078e0a16 */
[C---:B------:R-:W-:Y:S01]  /*7410*/  ISETP.GT.U32.AND P0, PT, R3.reuse, R9, PT ;  /* 0x000000090300720c */ /* 0x040fe20003f04070 */
[----:B------:R-:W-:Y:S01]  /*7420*/  IMAD.MOV R20, RZ, RZ, -R20 ;  /* 0x000000ffff147224 */ /* 0x000fe200078e0a14 */
[----:B------:R-:W-:Y:S01]  /*7430*/  IABS R10, R14 ;  /* 0x0000000e000a7213 */ /* 0x000fe20000000000 */
[----:B------:R-:W-:Y:S01]  /*7440*/  @!P4 IMAD.MOV R13, RZ, RZ, -R13 ;  /* 0x000000ffff0dc224 */ /* 0x000fe200078e0a0d */
[C---:B------:R-:W-:Y:S01]  /*7450*/  ISETP.GT.U32.AND P4, PT, R3.reuse, R5, PT ;  /* 0x000000050300720c */ /* 0x040fe20003f84070 */
[----:B------:R-:W-:Y:S01]  /*7460*/  IMAD R20, R3, R20, R16 ;  /* 0x0000001403147224 */ /* 0x000fe200078e0210 */
[----:B------:R-:W-:Y:S01]  /*7470*/  STL [R1+0x47c], R23 ;  /* 0x00047c1701007387 */ /* 0x000fe20000100800 */
[----:B------:R-:W-:-:S02]  /*7480*/  IMAD.MOV.U32 R19, RZ, RZ, R12 ;  /* 0x000000ffff137224 */ /* 0x000fc400078e000c */
[----:B------:R-:W-:Y:S01]  /*7490*/  IMAD.HI.U32 R12, R4, R10, RZ ;  /* 0x0000000a040c7227 */ /* 0x000fe200078e00ff */
[----:B------:R-:W-:Y:S03]  /*74a0*/  STL [R1+0x484], R22 ;  /* 0x0004841601007387 */ /* 0x000fe60000100800 */
[--C-:B------:R-:W-:Y:S01]  /*74b0*/  @!P6 IMAD.IADD R2, R2, 0x1, -R3.reuse ;  /* 0x000000010202e824 */ /* 0x100fe200078e0a03 */
[----:B------:R-:W-:Y:S01]  /*74c0*/  ISETP.GT.U32.AND P6, PT, R3, R20, PT ;  /* 0x000000140300720c */ /* 0x000fe20003fc4070 */
[----:B------:R-:W-:Y:S01]  /*74d0*/  IMAD.MOV R12, RZ, RZ, -R12 ;  /* 0x000000ffff0c7224 */ /* 0x000fe200078e0a0c */
[----:B------:R0:W-:Y:S01]  /*74e0*/  STL [R1+0x488], R13 ;  /* 0x0004880d01007387 */ /* 0x0001e20000100800 */
[--C-:B------:R-:W-:Y:S01]  /*74f0*/  @!P0 IMAD.IADD R9, R9, 0x1, -R3.reuse ;  /* 0x0000000109098824 */ /* 0x100fe200078e0a03 */
[----:B------:R-:W-:Y:S01]  /*7500*/  ISETP.GE.AND P0, PT, R8, RZ, PT ;  /* 0x000000ff0800720c */ /* 0x000fe20003f06270 */
[----:B------:R-:W-:Y:S01]  /*7510*/  @!P3 IMAD.IADD R18, R18, 0x1, -R3 ;  /* 0x000000011212b824 */ /* 0x000fe200078e0a03 */
[----:B------:R-:W-:Y:S01]  /*7520*/  ISETP.GE.AND P3, PT, R15, RZ, PT ;  /* 0x000000ff0f00720c */ /* 0x000fe20003f66270 */
[----:B------:R-:W-:-:S02]  /*7530*/  VIADD R16, R0, 0x17f ;  /* 0x0000017f00107836 */ /* 0x000fc40000000000 */
[----:B------:R-:W-:Y:S01]  /*7540*/  @!P5 IMAD.MOV R19, RZ, RZ, -R19 ;  /* 0x000000ffff13d224 */ /* 0x000fe200078e0a13 */
[----:B------:R-:W-:Y:S01]  /*7550*/  ISETP.GE.AND P5, PT, R11, RZ, PT ;  /* 0x000000ff0b00720c */ /* 0x000fe20003fa6270 */
[----:B------:R-:W-:Y:S01]  /*7560*/  IMAD R10, R3, R12, R10 ;  /* 0x0000000c030a7224 */ /* 0x000fe200078e020a */
[----:B------:R-:W-:Y:S01]  /*7570*/  IABS R17, R16 ;  /* 0x0000001000117213 */ /* 0x000fe20000000000 */
[----:B------:R-:W-:Y:S01]  /*7580*/  @!P4 IMAD.IADD R5, R5, 0x1, -R3 ;  /* 0x000000010505c824 */ /* 0x000fe200078e0a03 */
[C---:B------:R-:W-:Y:S01]  /*7590*/  ISETP.GT.U32.AND P4, PT, R3.reuse, R18, PT ;  /* 0x000000120300720c */ /* 0x040fe20003f84070 */
[----:B------:R-:W-:Y:S01]  /*75a0*/  IMAD.MOV.U32 R11, RZ, RZ, R9 ;  /* 0x000000ffff0b7224 */ /* 0x000fe200078e0009 */
[----:B------:R-:W-:Y:S01]  /*75b0*/  STL [R1+0x48c], R19 ;  /* 0x00048c1301007387 */ /* 0x000fe20000100800 */
[----:B------:R-:W-:Y:S01]  /*75c0*/  @!P6 IMAD.IADD R20, R20, 0x1, -R3 ;  /* 0x000000011414e824 */ /* 0x000fe200078e0a03 */
[C---:B------:R-:W-:Y:S01]  /*75d0*/  ISETP.GT.U32.AND P6, PT, R3.reuse, R5, PT ;  /* 0x000000050300720c */ /* 0x040fe20003fc4070 */
[----:B------:R-:W-:Y:S01]  /*75e0*/  @!P1 IMAD.MOV R11, RZ, RZ, -R11 ;  /* 0x000000ffff0b9224 */ /* 0x000fe200078e0a0b */
[----:B------:R-:W-:Y:S01]  /*75f0*/  ISETP.GT.U32.AND P1, PT, R3, R10, PT ;  /* 0x0000000a0300720c */ /* 0x000fe20003f24070 */
[----:B------:R-:W-:-:S04]  /*7600*/  IMAD.HI.U32 R8, R4, R17, RZ ;  /* 0x0000001104087227 */ /* 0x000fc800078e00ff */
[----:B0-----:R-:W-:Y:S02]  /*7610*/  IMAD.MOV.U32 R13, RZ, RZ, R2 ;  /* 0x000000ffff0d7224 */ /* 0x001fe400078e0002 */
[----:B------:R-:W-:Y:S02]  /*7620*/  IMAD.MOV R8, RZ, RZ, -R8 ;  /* 0x000000ffff087224 */ /* 0x000fe400078e0a08 */
[----:B------:R-:W-:Y:S01]  /*7630*/  @!P2 IMAD.MOV R13, RZ, RZ, -R13 ;  /* 0x000000ffff0da224 */ /* 0x000fe200078e0a0d */
[C---:B------:R-:W-:Y:S01]  /*7640*/  ISETP.GT.U32.AND P2, PT, R3.reuse, R20, PT ;  /* 0x000000140300720c */ /* 0x040fe20003f44070 */
[----:B------:R-:W-:Y:S01]  /*7650*/  @!P4 IMAD.IADD R18, R18, 0x1, -R3 ;  /* 0x000000011212c824 */ /* 0x000fe200078e0a03 */
[----:B------:R-:W-:Y:S01]  /*7660*/  ISETP.GE.AND P4, PT, R14, RZ, PT ;  /* 0x000000ff0e00720c */ /* 0x000fe20003f86270 */
[----:B------:R-:W-:Y:S01]  /*7670*/  IMAD R17, R3, R8, R17 ;  /* 0x0000000803117224 */ /* 0x000fe200078e0211 */
[----:B------:R-:W-:Y:S01]  /*7680*/  STL [R1+0x4a8], R13 ;  /* 0x0004a80d01007387 */ /* 0x000fe20000100800 */
[----:B------:R-:W-:-:S02]  /*7690*/  @!P1 IMAD.IADD R10, R10, 0x1, -R3 ;  /* 0x000000010a0a9824 */ /* 0x000fc400078e0a03 */
[----:B------:R-:W-:Y:S01]  /*76a0*/  IMAD.MOV.U32 R15, RZ, RZ, R18 ;  /* 0x000000ffff0f7224 */ /* 0x000fe200078e0012 */
[----:B------:R0:W-:Y:S01]  /*76b0*/  STL [R1+0x4ac], R11 ;  /* 0x0004ac0b01007387 */ /* 0x0001e20000100800 */
[----:B------:R-:W-:Y:S01]  /*76c0*/  @!P6 IMAD.IADD R5, R5, 0x1, -R3 ;  /* 0x000000010505e824 */ /* 0x000fe200078e0a03 */
[C---:B------:R-:W-:Y:S01]  /*76d0*/  ISETP.GT.U32.AND P6, PT, R3.reuse, R17, PT ;  /* 0x000000110300720c */ /* 0x040fe20003fc4070 */
[C---:B------:R-:W-:Y:S02]  /*76e0*/  VIADD R2, R0.reuse, 0x17e ;  /* 0x0000017e00027836 */ /* 0x040fe40000000000 */
[----:B------:R-:W-:Y:S02]  /*76f0*/  VIADD R12, R0, 0x17c ;  /* 0x0000017c000c7836 */ /* 0x000fe40000000000 */
[----:B------:R-:W-:Y:S01]  /*7700*/  @!P5 IMAD.MOV R15, RZ, RZ, -R15 ;  /* 0x000000ffff0fd224 */ /* 0x000fe200078e0a0f */
[----:B------:R-:W-:Y:S01]  /*7710*/  ISETP.GT.U32.AND P5, PT, R3, R10, PT ;  /* 0x0000000a0300720c */ /* 0x000fe20003fa4070 */
[----:B------:R-:W-:Y:S01]  /*7720*/  @!P2 IMAD.IADD R20, R20, 0x1, -R3 ;  /* 0x000000011414a824 */ /* 0x000fe200078e0a03 */
[----:B------:R-:W-:Y:S01]  /*7730*/  IABS R9, R2 ;  /* 0x0000000200097213 */ /* 0x000fe20000000000 */
[----:B------:R-:W-:Y:S01]  /*7740*/  VIADD R8, R0, 0x17d ;  /* 0x0000017d00087836 */ /* 0x000fe20000000000 */
[----:B------:R-:W-:Y:S01]  /*7750*/  ISETP.GE.AND P1, PT, R2, RZ, PT ;  /* 0x000000ff0200720c */ /* 0x000fe20003f26270 */
[----:B------:R1:W-:Y:S01]  /*7760*/  STL [R1+0x4b0], R15 ;  /* 0x0004b00f01007387 */ /* 0x0003e20000100800 */
[----:B------:R-:W-:Y:S01]  /*7770*/  IABS R2, R12 ;  /* 0x0000000c00027213 */ /* 0x000fe20000000000 */
[----:B------:R-:W-:Y:S01]  /*7780*/  IMAD.HI.U32 R14, R4, R9, RZ ;  /* 0x00000009040e7227 */ /* 0x000fe200078e00ff */
[----:B------:R-:W-:-:S02]  /*7790*/  ISETP.GE.AND P2, PT, R16, RZ, PT ;  /* 0x000000ff1000720c */ /* 0x000fc40003f46270 */
[----:B0-----:R-:W-:Y:S01]  /*77a0*/  IABS R11, R8 ;  /* 0x00000008000b7213 */ /* 0x001fe20000000000 */
[----:B------:R-:W-:Y:S02]  /*77b0*/  IMAD.MOV.U32 R16, RZ, RZ, R5 ;  /* 0x000000ffff107224 */ /* 0x000fe400078e0005 */
[----:B------:R-:W-:-:S04]  /*77c0*/  IMAD.HI.U32 R5, R4, R2, RZ ;  /* 0x0000000204057227 */ /* 0x000fc800078e00ff */
[----:B-1----:R-:W-:Y:S02]  /*77d0*/  IMAD.MOV.U32 R15, RZ, RZ, R20 ;  /* 0x000000ffff0f7224 */ /* 0x002fe400078e0014 */
[----:B------:R-:W-:Y:S02]  /*77e0*/  @!P0 IMAD.MOV R16, RZ, RZ, -R16 ;  /* 0x000000ffff108224 */ /* 0x000fe400078e0a10 */
[----:B------:R-:W-:Y:S02]  /*77f0*/  @!P6 IMAD.IADD R17, R17, 0x1, -R3 ;  /* 0x000000011111e824 */ /* 0x000fe400078e0a03 */
[----:B------:R-:W-:Y:S01]  /*7800*/  @!P3 IMAD.MOV R15, RZ, RZ, -R15 ;  /* 0x000000ffff0fb224 */ /* 0x000fe200078e0a0f */
[----:B------:R-:W-:Y:S01]  /*7810*/  ISETP.GE.AND P3, PT, R8, RZ, PT ;  /* 0x000000ff0800720c */ /* 0x000fe20003f66270 */
[----:B------:R-:W-:Y:S01]  /*7820*/  IMAD.MOV R14, RZ, RZ, -R14 ;  /* 0x000000ffff0e7224 */ /* 0x000fe200078e0a0e */
[----:B------:R-:W-:Y:S01]  /*7830*/  STL [R1+0x4b4], R16 ;  /* 0x0004b41001007387 */ /* 0x000fe20000100800 */
[----:B------:R-:W-:Y:S01]  /*7840*/  IMAD.MOV R8, RZ, RZ, -R5 ;  /* 0x000000ffff087224 */ /* 0x000fe200078e0a05 */
[----:B------:R-:W-:Y:S01]  /*7850*/  ISETP.GT.U32.AND P6, PT, R3, R17, PT ;  /* 0x000000110300720c */ /* 0x000fe20003fc4070 */
[----:B------:R-:W-:Y:S01]  /*7860*/  @!P5 IMAD.IADD R10, R10, 0x1, -R3 ;  /* 0x000000010a0ad824 */ /* 0x000fe200078e0a03 */
[----:B------:R0:W-:Y:S01]  /*7870*/  STL [R1+0x4b8], R15 ;  /* 0x0004b80f01007387 */ /* 0x0001e20000100800 */
[----:B------:R-:W-:-:S04]  /*7880*/  IMAD.HI.U32 R13, R4, R11, RZ ;  /* 0x0000000b040d7227 */ /* 0x000fc800078e00ff */
[C---:B------:R-:W-:Y:S02]  /*7890*/  IMAD R9, R3.reuse, R14, R9 ;  /* 0x0000000e03097224 */ /* 0x040fe400078e0209 */
[C---:B------:R-:W-:Y:S02]  /*78a0*/  IMAD R8, R3.reuse, R8, R2 ;  /* 0x0000000803087224 */ /* 0x040fe400078e0202 */
[----:B------:R-:W-:Y:S01]  /*78b0*/  IMAD.MOV R13, RZ, RZ, -R13 ;  /* 0x000000ffff0d7224 */ /* 0x000fe200078e0a0d */
[C---:B------:R-:W-:Y:S01]  /*78c0*/  ISETP.GT.U32.AND P0, PT, R3.reuse, R9, PT ;  /* 0x000000090300720c */ /* 0x040fe20003f04070 */
[----:B0-----:R-:W-:Y:S02]  /*78d0*/  IMAD.MOV.U32 R15, RZ, RZ, R10 ;  /* 0x000000ffff0f7224 */ /* 0x001fe400078e000a */
[C---:B------:R-:W-:Y:S02]  /*78e0*/  IMAD R11, R3.reuse, R13, R11 ;  /* 0x0000000d030b7224 */ /* 0x040fe400078e020b */
[----:B------:R-:W-:Y:S01]  /*78f0*/  @!P4 IMAD.MOV R15, RZ, RZ, -R15 ;  /* 0x000000ffff0fc224 */ /* 0x000fe200078e0a0f */
[----:B------:R-:W-:Y:S01]  /*7900*/  ISETP.GT.U32.AND P4, PT, R3, R8, PT ;  /* 0x000000080300720c */ /* 0x000fe20003f84070 */
[--C-:B------:R-:W-:Y:S01]  /*7910*/  @!P6 IMAD.IADD R17, R17, 0x1, -R3.reuse ;  /* 0x000000011111e824 */ /* 0x100fe200078e0a03 */
[----:B------:R-:W-:Y:S01]  /*7920*/  ISETP.GT.U32.AND P5, PT, R3, R11, PT ;  /* 0x0000000b0300720c */ /* 0x000fe20003fa4070 */
[----:B------:R-:W-:Y:S01]  /*7930*/  VIADD R5, R0, 0x17b ;  /* 0x0000017b00057836 */ /* 0x000fe20000000000 */
[----:B------:R-:W-:Y:S01]  /*7940*/  ISETP.GE.AND P6, PT, R12, RZ, PT ;  /* 0x000000ff0c00720c */ /* 0x000fe20003fc6270 */
[C---:B------:R-:W-:Y:S01]  /*7950*/  VIADD R12, R0.reuse, 0x17a ;  /* 0x0000017a000c7836 */ /* 0x040fe20000000000 */
[----:B------:R-:W-:Y:S01]  /*7960*/  STL [R1+0x4bc], R15 ;  /* 0x0004bc0f01007387 */ /* 0x000fe20000100800 */
[----:B------:R-:W-:Y:S01]  /*7970*/  @!P0 IMAD.IADD R9, R9, 0x1, -R3 ;  /* 0x0000000109098824 */ /* 0x000fe200078e0a03 */
[----:B------:R-:W-:Y:S01]  /*7980*/  IABS R21, R5 ;  /* 0x0000000500157213 */ /* 0x000fe20000000000 */
[----:B------:R-:W-:Y:S01]  /*7990*/  IMAD.MOV.U32 R14, RZ, RZ, R17 ;  /* 0x000000ffff0e7224 */ /* 0x000fe200078e0011 */
[----:B------:R-:W-:Y:S01]  /*79a0*/  IABS R22, R12 ;  /* 0x0000000c00167213 */ /* 0x000fe20000000000 */
[----:B------:R-:W-:Y:S01]  /*79b0*/  VIADD R13, R0, 0x179 ;  /* 0x00000179000d7836 */ /* 0x000fe20000000000 */
[----:B------:R-:W-:Y:S01]  /*79c0*/  ISETP.GT.U32.AND P0, PT, R3, R9, PT ;  /* 0x000000090300720c */ /* 0x000fe20003f04070 */
[----:B------:R-:W-:-:S02]  /*79d0*/  @!P4 IMAD.IADD R8, R8, 0x1, -R3 ;  /* 0x000000010808c824 */ /* 0x000fc400078e0a03 */
[--C-:B------:R-:W-:Y:S01]  /*79e0*/  @!P5 IMAD.IADD R11, R11, 0x1, -R3.reuse ;  /* 0x000000010b0bd824 */ /* 0x100fe200078e0a03 */
[----:B------:R-:W-:Y:S01]  /*79f0*/  IABS R2, R13 ;  /* 0x0000000d00027213 */ /* 0x000fe20000000000 */
[----:B------:R-:W-:Y:S01]  /*7a00*/  IMAD.HI.U32 R10, R4, R22, RZ ;  /* 0x00000016040a7227 */ /* 0x000fe200078e00ff */
[C---:B------:R-:W-:Y:S02]  /*7a10*/  ISETP.GT.U32.AND P4, PT, R3.reuse, R8, PT ;  /* 0x000000080300720c */ /* 0x040fe40003f84070 */
[----:B------:R-:W-:Y:S01]  /*7a20*/  ISETP.GT.U32.AND P5, PT, R3, R11, PT ;  /* 0x0000000b0300720c */ /* 0x000fe20003fa4070 */
[----:B------:R-:W-:Y:S01]  /*7a30*/  @!P2 IMAD.MOV R14, RZ, RZ, -R14 ;  /* 0x000000ffff0ea224 */ /* 0x000fe200078e0a0e */
[----:B------:R-:W-:Y:S01]  /*7a40*/  ISETP.GE.AND P2, PT, R5, RZ, PT ;  /* 0x000000ff0500720c */ /* 0x000fe20003f46270 */
[----:B------:R-:W-:Y:S02]  /*7a50*/  IMAD.MOV R10, RZ, RZ, -R10 ;  /* 0x000000ffff0a7224 */ /* 0x000fe400078e0a0a */
[----:B------:R-:W-:Y:S01]  /*7a60*/  @!P0 IMAD.IADD R9, R9, 0x1, -R3 ;  /* 0x0000000109098824 */ /* 0x000fe200078e0a03 */
[----:B------:R0:W-:Y:S01]  /*7a70*/  STL [R1+0x4c0], R14 ;  /* 0x0004c00e01007387 */ /* 0x0001e20000100800 */
[----:B------:R-:W-:Y:S01]  /*7a80*/  IMAD R22, R3, R10, R22 ;  /* 0x0000000a03167224 */ /* 0x000fe200078e0216 */
[----:B------:R-:W-:Y:S01]  /*7a90*/  ISETP.GE.AND P0, PT, R12, RZ, PT ;  /* 0x000000ff0c00720c */ /* 0x000fe20003f06270 */
[----:B------:R-:W-:-:S02]  /*7aa0*/  IMAD.MOV.U32 R17, RZ, RZ, R9 ;  /* 0x000000ffff117224 */ /* 0x000fc400078e0009 */
[--C-:B------:R-:W-:Y:S01]  /*7ab0*/  @!P4 IMAD.IADD R8, R8, 0x1, -R3.reuse ;  /* 0x000000010808c824 */ /* 0x100fe200078e0a03 */
[----:B------:R-:W-:Y:S01]  /*7ac0*/  ISETP.GT.U32.AND P4, PT, R3, R22, PT ;  /* 0x000000160300720c */ /* 0x000fe20003f84070 */
[----:B------:R-:W-:Y:S01]  /*7ad0*/  @!P5 IMAD.IADD R11, R11, 0x1, -R3 ;  /* 0x000000010b0bd824 */ /* 0x000fe200078e0a03 */
[----:B------:R-:W-:Y:S01]  /*7ae0*/  ISETP.GE.AND P5, PT, R13, RZ, PT ;  /* 0x000000ff0d00720c */ /* 0x000fe20003fa6270 */
[----:B------:R-:W-:Y:S02]  /*7af0*/  VIADD R16, R0, 0x178 ;  /* 0x0000017800107836 */ /* 0x000fe40000000000 */
[----:B0-----:R-:W-:-:S04]  /*7b00*/  IMAD.HI.U32 R14, R4, R21, RZ ;  /* 0x00000015040e7227 */ /* 0x001fc800078e00ff */
[----:B------:R-:W-:Y:S02]  /*7b10*/  IMAD.MOV R12, RZ, RZ, -R14 ;  /* 0x000000ffff0c7224 */ /* 0x000fe400078e0a0e */
[----:B------:R-:W-:Y:S02]  /*7b20*/  IMAD.MOV.U32 R15, RZ, RZ, R11 ;  /* 0x000000ffff0f7224 */ /* 0x000fe400078e000b */
[----:B------:R-:W-:Y:S02]  /*7b30*/  IMAD R21, R3, R12, R21 ;  /* 0x0000000c03157224 */ /* 0x000fe400078e0215 */
[----:B------:R-:W-:-:S04]  /*7b40*/  IMAD.HI.U32 R5, R4, R2, RZ ;  /* 0x0000000204057227 */ /* 0x000fc800078e00ff */
[----:B------:R-:W-:Y:S01]  /*7b50*/  @!P1 IMAD.MOV R17, RZ, RZ, -R17 ;  /* 0x000000ffff119224 */ /* 0x000fe200078e0a11 */
[C---:B------:R-:W-:Y:S01]  /*7b60*/  ISETP.GT.U32.AND P1, PT, R3.reuse, R21, PT ;  /* 0x000000150300720c */ /* 0x040fe20003f24070 */
[----:B------:R-:W-:Y:S01]  /*7b70*/  @!P3 IMAD.MOV R15, RZ, RZ, -R15 ;  /* 0x000000ffff0fb224 */ /* 0x000fe200078e0a0f */
[----:B------:R-:W-:Y:S01]  /*7b80*/  ISETP.GE.AND P3, PT, R16, RZ, PT ;  /* 0x000000ff1000720c */ /* 0x000fe20003f66270 */
[----:B------:R-:W-:Y:S01]  /*7b90*/  IMAD.MOV R5, RZ, RZ, -R5 ;  /* 0x000000ffff057224 */ /* 0x000fe200078e0a05 */
[----:B------:R-:W-:Y:S01]  /*7ba0*/  IABS R16, R16 ;  /* 0x0000001000107213 */ /* 0x000fe20000000000 */
[----:B------:R-:W-:Y:S01]  /*7bb0*/  VIADD R10, R0, 0x177 ;  /* 0x00000177000a7836 */ /* 0x000fe20000000000 */
[----:B------:R-:W-:Y:S01]  /*7bc0*/  STL [R1+0x4c4], R17 ;  /* 0x0004c41101007387 */ /* 0x000fe20000100800 */
[----:B------:R-:W-:Y:S02]  /*7bd0*/  @!P4 IMAD.IADD R22, R22, 0x1, -R3 ;  /* 0x000000011616c824 */ /* 0x000fe400078e0a03 */
[C---:B------:R-:W-:Y:S01]  /*7be0*/  IMAD R2, R3.reuse, R5, R2 ;  /* 0x0000000503027224 */ /* 0x040fe200078e0202 */
[----:B------:R0:W-:Y:S01]  /*7bf0*/  STL [R1+0x4c8], R15 ;  /* 0x0004c80f01007387 */ /* 0x0001e20000100800 */
[----:B------:R-:W-:Y:S01]  /*7c00*/  IMAD.MOV.U32 R19, RZ, RZ, R8 ;  /* 0x000000ffff137224 */ /* 0x000fe200078e0008 */
[----:B------:R-:W-:Y:S01]  /*7c10*/  ISETP.GT.U32.AND P4, PT, R3, R22, PT ;  /* 0x000000160300720c */ /* 0x000fe20003f84070 */
[----:B------:R-:W-:-:S04]  /*7c20*/  IMAD.HI.U32 R12, R4, R16, RZ ;  /* 0x00000010040c7227 */ /* 0x000fc800078e00ff */
[----:B------:R-:W-:Y:S01]  /*7c30*/  @!P6 IMAD.MOV R19, RZ, RZ, -R19 ;  /* 0x000000ffff13e224 */ /* 0x000fe200078e0a13 */
[----:B------:R-:W-:Y:S01]  /*7c40*/  ISETP.GT.U32.AND P6, PT, R3, R2, PT ;  /* 0x000000020300720c */ /* 0x000fe20003fc4070 */
[----:B------:R-:W-:Y:S01]  /*7c50*/  @!P1 IMAD.IADD R21, R21, 0x1, -R3 ;  /* 0x0000000115159824 */ /* 0x000fe200078e0a03 */
[----:B0-----:R-:W-:Y:S01]  /*7c60*/  IABS R15, R10 ;  /* 0x0000000a000f7213 */ /* 0x001fe20000000000 */
[----:B------:R-:W-:Y:S01]  /*7c70*/  IMAD.MOV R12, RZ, RZ, -R12 ;  /* 0x000000ffff0c7224 */ /* 0x000fe200078e0a0c */
[----:B------:R0:W-:Y:S01]  /*7c80*/  STL [R1+0x4cc], R19 ;  /* 0x0004cc1301007387 */ /* 0x0001e20000100800 */
[----:B------:R-:W-:Y:S01]  /*7c90*/  VIADD R18, R0, 0x176 ;  /* 0x0000017600127836 */ /* 0x000fe20000000000 */
[----:B------:R-:W-:Y:S01]  /*7ca0*/  ISETP.GT.U32.AND P1, PT, R3, R21, PT ;  /* 0x000000150300720c */ /* 0x000fe20003f24070 */
[----:B------:R-:W-:-:S03]  /*7cb0*/  IMAD.HI.U32 R9, R4, R15, RZ ;  /* 0x0000000f04097227 */ /* 0x000fc600078e00ff */
[----:B------:R-:W-:Y:S01]  /*7cc0*/  IABS R11, R18 ;  /* 0x00000012000b7213 */ /* 0x000fe20000000000 */
        /* <DEDUP_REMOVED lines=8> */
[----:B------:R-:W-:Y:S02]  /*7d50*/  IMAD.MOV R8, RZ, RZ, -R14 ;  /* 0x000000ffff087224 */ /* 0x000fe400078e0a0e */
[--C-:B------:R-:W-:Y:S01]  /*7d60*/  @!P1 IMAD.IADD R21, R21, 0x1, -R3.reuse ;  /* 0x0000000115159824 */ /* 0x100fe200078e0a03 */
[----:B------:R-:W-:Y:S01]  /*7d70*/  ISETP.GE.AND P1, PT, R10, RZ, PT ;  /* 0x000000ff0a00720c */ /* 0x000fe20003f26270 */
[C---:B------:R-:W-:Y:S02]  /*7d80*/  VIADD R14, R0.reuse, 0x174 ;  /* 0x00000174000e7836 */ /* 0x040fe40000000000 */
[----:B------:R-:W-:Y:S02]  /*7d90*/  VIADD R10, R0, 0x173 ;  /* 0x00000173000a7836 */ /* 0x000fe40000000000 */
[----:B------:R-:W-:Y:S01]  /*7da0*/  @!P4 IMAD.IADD R16, R16, 0x1, -R3 ;  /* 0x000000011010c824 */ /* 0x000fe200078e0a03 */
[----:B------:R-:W-:Y:S01]  /*7db0*/  IABS R12, R14 ;  /* 0x0000000e000c7213 */ /* 0x000fe20000000000 */
[----:B------:R-:W-:Y:S01]  /*7dc0*/  IMAD.MOV.U32 R24, RZ, RZ, R21 ;  /* 0x000000ffff187224 */ /* 0x000fe200078e0015 */
[----:B0-----:R-:W-:Y:S01]  /*7dd0*/  IABS R19, R10 ;  /* 0x0000000a00137213 */ /* 0x001fe20000000000 */
[----:B------:R-:W-:Y:S01]  /*7de0*/  VIADD R13, R0, 0x175 ;  /* 0x00000175000d7836 */ /* 0x000fe20000000000 */
[----:B------:R-:W-:Y:S01]  /*7df0*/  ISETP.GT.U32.AND P4, PT, R3, R2, PT ;  /* 0x000000020300720c */ /* 0x000fe20003f84070 */
[----:B------:R-:W-:-:S02]  /*7e00*/  @!P6 IMAD.IADD R15, R15, 0x1, -R3 ;  /* 0x000000010f0fe824 */ /* 0x000fc400078e0a03 */
[----:B------:R-:W-:Y:S01]  /*7e10*/  @!P2 IMAD.MOV R24, RZ, RZ, -R24 ;  /* 0x000000ffff18a224 */ /* 0x000fe200078e0a18 */
[C---:B------:R-:W-:Y:S01]  /*7e20*/  ISETP.GT.U32.AND P2, PT, R3.reuse, R16, PT ;  /* 0x000000100300720c */ /* 0x040fe20003f44070 */
[C---:B------:R-:W-:Y:S01]  /*7e30*/  IMAD.HI.U32 R23, R4.reuse, R12, RZ ;  /* 0x0000000c04177227 */ /* 0x040fe200078e00ff */
[----:B------:R-:W-:Y:S02]  /*7e40*/  IABS R17, R13 ;  /* 0x0000000d00117213 */ /* 0x000fe40000000000 */
[----:B------:R-:W-:Y:S01]  /*7e50*/  ISETP.GT.U32.AND P6, PT, R3, R15, PT ;  /* 0x0000000f0300720c */ /* 0x000fe20003fc4070 */
[----:B------:R-:W-:Y:S01]  /*7e60*/  IMAD.HI.U32 R21, R4, R19, RZ ;  /* 0x0000001304157227 */ /* 0x000fe200078e00ff */
[----:B------:R-:W-:Y:S03]  /*7e70*/  STL [R1+0x4d0], R24 ;  /* 0x0004d01801007387 */ /* 0x000fe60000100800 */
[----:B------:R-:W-:-:S02]  /*7e80*/  IMAD.MOV R23, RZ, RZ, -R23 ;  /* 0x000000ffff177224 */ /* 0x000fc400078e0a17 */
[----:B------:R-:W-:-:S04]  /*7e90*/  IMAD.HI.U32 R5, R4, R17, RZ ;  /* 0x0000001104057227 */ /* 0x000fc800078e00ff */
[C---:B------:R-:W-:Y:S02]  /*7ea0*/  IMAD R11, R3.reuse, R8, R11 ;  /* 0x00000008030b7224 */ /* 0x040fe400078e020b */
[----:B------:R-:W-:Y:S02]  /*7eb0*/  IMAD.MOV R21, RZ, RZ, -R21 ;  /* 0x000000ffff157224 */ /* 0x000fe400078e0a15 */
[C---:B------:R-:W-:Y:S02]  /*7ec0*/  IMAD R12, R3.reuse, R23, R12 ;  /* 0x00000017030c7224 */ /* 0x040fe400078e020c */
[----:B------:R-:W-:Y:S02]  /*7ed0*/  IMAD.MOV R5, RZ, RZ, -R5 ;  /* 0x000000ffff057224 */ /* 0x000fe400078e0a05 */
[----:B------:R-:W-:Y:S01]  /*7ee0*/  @!P0 IMAD.MOV R22, RZ, RZ, -R22 ;  /* 0x000000ffff168224 */ /* 0x000fe200078e0a16 */
[C---:B------:R-:W-:Y:S01]  /*7ef0*/  ISETP.GT.U32.AND P0, PT, R3.reuse, R11, PT ;  /* 0x0000000b0300720c */ /* 0x040fe20003f04070 */
[----:B------:R-:W-:-:S02]  /*7f00*/  IMAD R19, R3, R21, R19 ;  /* 0x0000001503137224 */ /* 0x000fc400078e0213 */
[----:B------:R-:W-:Y:S01]  /*7f10*/  @!P2 IMAD.IADD R16, R16, 0x1, -R3 ;  /* 0x000000011010a824 */ /* 0x000fe200078e0a03 */
[C---:B------:R-:W-:Y:S01]  /*7f20*/  ISETP.GT.U32.AND P2, PT, R3.reuse, R12, PT ;  /* 0x0000000c0300720c */ /* 0x040fe20003f44070 */
[----:B------:R-:W-:Y:S01]  /*7f30*/  IMAD R17, R3, R5, R17 ;  /* 0x0000000503117224 */ /* 0x000fe200078e0211 */
[----:B------:R0:W-:Y:S01]  /*7f40*/  STL [R1+0x4d4], R22 ;  /* 0x0004d41601007387 */ /* 0x0001e20000100800 */
[----:B------:R-:W-:Y:S02]  /*7f50*/  VIADD R5, R0, 0x172 ;  /* 0x0000017200057836 */ /* 0x000fe40000000000 */
[--C-:B------:R-:W-:Y:S01]  /*7f60*/  @!P6 IMAD.IADD R15, R15, 0x1, -R3.reuse ;  /* 0x000000010f0fe824 */ /* 0x100fe200078e0a03 */
[----:B------:R-:W-:Y:S01]  /*7f70*/  ISETP.GT.U32.AND P6, PT, R3, R19, PT ;  /* 0x000000130300720c */ /* 0x000fe20003fc4070 */
[--C-:B------:R-:W-:Y:S01]  /*7f80*/  @!P4 IMAD.IADD R2, R2, 0x1, -R3.reuse ;  /* 0x000000010202c824 */ /* 0x100fe200078e0a03 */
[----:B------:R-:W-:Y:S01]  /*7f90*/  IABS R20, R5 ;  /* 0x0000000500147213 */ /* 0x000fe20000000000 */
[----:B------:R-:W-:Y:S01]  /*7fa0*/  @!P0 IMAD.IADD R11, R11, 0x1, -R3 ;  /* 0x000000010b0b8824 */ /* 0x000fe200078e0a03 */
[----:B------:R-:W-:Y:S01]  /*7fb0*/  ISETP.GT.U32.AND P4, PT, R3, R17, PT ;  /* 0x000000110300720c */ /* 0x000fe20003f84070 */
[----:B------:R-:W-:Y:S01]  /*7fc0*/  IMAD.MOV.U32 R25, RZ, RZ, R2 ;  /* 0x000000ffff197224 */ /* 0x000fe200078e0002 */
[----:B------:R-:W-:Y:S01]  /*7fd0*/  ISETP.GE.AND P0, PT, R18, RZ, PT ;  /* 0x000000ff1200720c */ /* 0x000fe20003f06270 */
[----:B0-----:R-:W-:-:S04]  /*7fe0*/  IMAD.HI.U32 R22, R4, R20, RZ ;  /* 0x0000001404167227 */ /* 0x001fc800078e00ff */
[--C-:B------:R-:W-:Y:S01]  /*7ff0*/  @!P2 IMAD.IADD R12, R12, 0x1, -R3.reuse ;  /* 0x000000010c0ca824 */ /* 0x100fe200078e0a03 */
[----:B------:R-:W-:Y:S01]  /*8000*/  ISETP.GT.U32.AND P2, PT, R3, R11, PT ;  /* 0x0000000b0300720c */ /* 0x000fe20003f44070 */
[C---:B------:R-:W-:Y:S02]  /*8010*/  VIADD R8, R0.reuse, 0x171 ;  /* 0x0000017100087836 */ /* 0x040fe40000000000 */
[----:B------:R-:W-:Y:S02]  /*8020*/  IMAD.MOV R22, RZ, RZ, -R22 ;  /* 0x000000ffff167224 */ /* 0x000fe400078e0a16 */
[----:B------:R-:W-:Y:S01]  /*8030*/  IMAD.MOV.U32 R24, RZ, RZ, R16 ;  /* 0x000000ffff187224 */ /* 0x000fe200078e0010 */
[----:B------:R-:W-:Y:S01]  /*8040*/  IABS R9, R8 ;  /* 0x0000000800097213 */ /* 0x000fe20000000000 */
[----:B------:R-:W-:Y:S02]  /*8050*/  @!P6 IMAD.IADD R19, R19, 0x1, -R3 ;  /* 0x000000011313e824 */ /* 0x000fe400078e0a03 */
[----:B------:R-:W-:Y:S01]  /*8060*/  @!P5 IMAD.MOV R25, RZ, RZ, -R25 ;  /* 0x000000ffff19d224 */ /* 0x000fe200078e0a19 */
[----:B------:R-:W-:Y:S01]  /*8070*/  ISETP.GT.U32.AND P5, PT, R3, R12, PT ;  /* 0x0000000c0300720c */ /* 0x000fe20003fa4070 */
[----:B------:R-:W-:Y:S01]  /*8080*/  @!P4 IMAD.IADD R17, R17, 0x1, -R3 ;  /* 0x000000011111c824 */ /* 0x000fe200078e0a03 */
[----:B------:R-:W-:Y:S01]  /*8090*/  ISETP.GE.AND P4, PT, R13, RZ, PT ;  /* 0x000000ff0d00720c */ /* 0x000fe20003f86270 */
[C---:B------:R-:W-:Y:S01]  /*80a0*/  IMAD R20, R3.reuse, R22, R20 ;  /* 0x0000001603147224 */ /* 0x040fe200078e0214 */
[----:B------:R-:W-:Y:S01]  /*80b0*/  STL [R1+0x4d8], R25 ;  /* 0x0004d81901007387 */ /* 0x000fe20000100800 */
[----:B------:R-:W-:Y:S01]  /*80c0*/  @!P3 IMAD.MOV R24, RZ, RZ, -R24 ;  /* 0x000000ffff18b224 */ /* 0x000fe200078e0a18 */
[C---:B------:R-:W-:Y:S01]  /*80d0*/  ISETP.GT.U32.AND P3, PT, R3.reuse, R19, PT ;  /* 0x000000130300720c */ /* 0x040fe20003f64070 */
[----:B------:R-:W-:Y:S01]  /*80e0*/  IMAD.MOV.U32 R16, RZ, RZ, R15 ;  /* 0x000000ffff107224 */ /* 0x000fe200078e000f */
[C---:B------:R-:W-:Y:S01]  /*80f0*/  ISETP.GT.U32.AND P6, PT, R3.reuse, R17, PT ;  /* 0x000000110300720c */ /* 0x040fe20003fc4070 */
[----:B------:R-:W-:Y:S01]  /*8100*/  VIADD R13, R0, 0x170 ;  /* 0x00000170000d7836 */ /* 0x000fe20000000000 */
[----:B------:R-:W-:Y:S01]  /*8110*/  STL [R1+0x4e0], R24 ;  /* 0x0004e01801007387 */ /* 0x000fe20000100800 */
[----:B------:R-:W-:Y:S01]  /*8120*/  @!P1 IMAD.MOV R16, RZ, RZ, -R16 ;  /* 0x000000ffff109224 */ /* 0x000fe200078e0a10 */
[----:B------:R-:W-:Y:S01]  /*8130*/  ISETP.GT.U32.AND P1, PT, R3, R20, PT ;  /* 0x000000140300720c */ /* 0x000fe20003f24070 */
[----:B------:R-:W-:Y:S01]  /*8140*/  IMAD.HI.U32 R23, R4, R9, RZ ;  /* 0x0000000904177227 */ /* 0x000fe200078e00ff */
[----:B------:R-:W-:-:S02]  /*8150*/  IABS R2, R13 ;  /* 0x0000000d00027213 */ /* 0x000fc40000000000 */
[----:B------:R0:W-:Y:S01]  /*8160*/  STL [R1+0x4e4], R16 ;  /* 0x0004e41001007387 */ /* 0x0001e20000100800 */
[----:B------:R-:W-:Y:S02]  /*8170*/  VIADD R18, R0, 0x16f ;  /* 0x0000016f00127836 */ /* 0x000fe40000000000 */
[----:B------:R-:W-:Y:S02]  /*8180*/  IMAD.MOV R23, RZ, RZ, -R23 ;  /* 0x000000ffff177224 */ /* 0x000fe400078e0a17 */
[--C-:B------:R-:W-:Y:S01]  /*8190*/  @!P2 IMAD.IADD R11, R11, 0x1, -R3.reuse ;  /* 0x000000010b0ba824 */ /* 0x100fe200078e0a03 */
[----:B------:R-:W-:Y:S01]  /*81a0*/  IABS R15, R18 ;  /* 0x00000012000f7213 */ /* 0x000fe20000000000 */
[----:B------:R-:W-:Y:S01]  /*81b0*/  @!P5 IMAD.IADD R12, R12, 0x1, -R3 ;  /* 0x000000010c0cd824 */ /* 0x000fe200078e0a03 */
[----:B------:R-:W-:Y:S01]  /*81c0*/  ISETP.GE.AND P2, PT, R14, RZ, PT ;  /* 0x000000ff0e00720c */ /* 0x000fe20003f46270 */
[----:B------:R-:W-:Y:S01]  /*81d0*/  IMAD R9, R3, R23, R9 ;  /* 0x0000001703097224 */ /* 0x000fe200078e0209 */
[----:B------:R-:W-:Y:S01]  /*81e0*/  ISETP.GE.AND P5, PT, R10, RZ, PT ;  /* 0x000000ff0a00720c */ /* 0x000fe20003fa6270 */
[----:B------:R-:W-:-:S04]  /*81f0*/  IMAD.HI.U32 R10, R4, R2, RZ ;  /* 0x00000002040a7227 */ /* 0x000fc800078e00ff */
[----:B------:R-:W-:Y:S01]  /*8200*/  @!P3 IMAD.IADD R19, R19, 0x1, -R3 ;  /* 0x000000011313b824 */ /* 0x000fe200078e0a03 */
[----:B------:R-:W-:Y:S01]  /*8210*/  ISETP.GE.AND P3, PT, R5, RZ, PT ;  /* 0x000000ff0500720c */ /* 0x000fe20003f66270 */
[----:B------:R-:W-:-:S04]  /*8220*/  IMAD.HI.U32 R5, R4, R15, RZ ;  /* 0x0000000f04057227 */ /* 0x000fc800078e00ff */
[----:B------:R-:W-:Y:S02]  /*8230*/  IMAD.MOV R10, RZ, RZ, -R10 ;  /* 0x000000ffff0a7224 */ /* 0x000fe400078e0a0a */
[--C-:B------:R-:W-:Y:S01]  /*8240*/  @!P6 IMAD.IADD R17, R17, 0x1, -R3.reuse ;  /* 0x000000011111e824 */ /* 0x100fe200078e0a03 */
[C---:B------:R-:W-:Y:S01]  /*8250*/  ISETP.GT.U32.AND P6, PT, R3.reuse, R9, PT ;  /* 0x000000090300720c */ /* 0x040fe20003fc4070 */
[----:B------:R-:W-:Y:S01]  /*8260*/  @!P1 IMAD.IADD R20, R20, 0x1, -R3 ;  /* 0x0000000114149824 */ /* 0x000fe200078e0a03 */
[----:B------:R-:W-:Y:S01]  /*8270*/  ISETP.GE.AND P1, PT, R8, RZ, PT ;  /* 0x000000ff0800720c */ /* 0x000fe20003f26270 */
[----:B------:R-:W-:Y:S02]  /*8280*/  IMAD.MOV R5, RZ, RZ, -R5 ;  /* 0x000000ffff057224 */ /* 0x000fe400078e0a05 */
[----:B------:R-:W-:Y:S02]  /*8290*/  IMAD R2, R3, R10, R2 ;  /* 0x0000000a03027224 */ /* 0x000fe400078e0202 */
[----:B------:R-:W-:-:S02]  /*82a0*/  IMAD.MOV.U32 R8, RZ, RZ, R12 ;  /* 0x000000ffff087224 */ /* 0x000fc400078e000c */
[----:B------:R-:W-:Y:S02]  /*82b0*/  IMAD.MOV.U32 R21, RZ, RZ, R11 ;  /* 0x000000ffff157224 */ /* 0x000fe400078e000b */
[----:B0-----:R-:W-:Y:S02]  /*82c0*/  IMAD.MOV.U32 R16, RZ, RZ, R17 ;  /* 0x000000ffff107224 */ /* 0x001fe400078e0011 */
[C---:B------:R-:W-:Y:S02]  /*82d0*/  IMAD R15, R3.reuse, R5, R15 ;  /* 0x00000005030f7224 */ /* 0x040fe400078e020f */
[----:B------:R-:W-:Y:S02]  /*82e0*/  IMAD.MOV.U32 R11, RZ, RZ, R19 ;  /* 0x000000ffff0b7224 */ /* 0x000fe400078e0013 */
[----:B------:R-:W-:Y:S01]  /*82f0*/  @!P2 IMAD.MOV R8, RZ, RZ, -R8 ;  /* 0x000000ffff08a224 */ /* 0x000fe200078e0a08 */
[C---:B------:R-:W-:Y:S01]  /*8300*/  ISETP.GT.U32.AND P2, PT, R3.reuse, R2, PT ;  /* 0x000000020300720c */ /* 0x040fe20003f44070 */
[----:B------:R-:W-:Y:S01]  /*8310*/  @!P0 IMAD.MOV R21, RZ, RZ, -R21 ;  /* 0x000000ffff158224 */ /* 0x000fe200078e0a15 */
[----:B------:R-:W-:Y:S01]  /*8320*/  ISETP.GT.U32.AND P0, PT, R3, R20, PT ;  /* 0x000000140300720c */ /* 0x000fe20003f04070 */
[----:B------:R-:W-:-:S02]  /*8330*/  @!P4 IMAD.MOV R16, RZ, RZ, -R16 ;  /* 0x000000ffff10c224 */ /* 0x000fc400078e0a10 */
[----:B------:R-:W-:Y:S01]  /*8340*/  @!P5 IMAD.MOV R11, RZ, RZ, -R11 ;  /* 0x000000ffff0bd224 */ /* 0x000fe200078e0a0b */
[----:B------:R-:W-:Y:S01]  /*8350*/  ISETP.GT.U32.AND P5, PT, R3, R15, PT ;  /* 0x0000000f0300720c */ /* 0x000fe20003fa4070 */
[----:B------:R-:W-:Y:S01]  /*8360*/  STL [R1+0x4e8], R21 ;  /* 0x0004e81501007387 */ /* 0x000fe20000100800 */
[--C-:B------:R-:W-:Y:S01]  /*8370*/  @!P6 IMAD.IADD R9, R9, 0x1, -R3.reuse ;  /* 0x000000010909e824 */ /* 0x100fe200078e0a03 */
[----:B------:R-:W-:Y:S01]  /*8380*/  ISETP.GE.AND P6, PT, R13, RZ, PT ;  /* 0x000000ff0d00720c */ /* 0x000fe20003fc6270 */
[C---:B------:R-:W-:Y:S01]  /*8390*/  VIADD R5, R0.reuse, 0x16d ;  /* 0x0000016d00057836 */ /* 0x040fe20000000000 */
[----:B------:R-:W-:Y:S01]  /*83a0*/  STL [R1+0x4f0], R16 ;  /* 0x0004f01001007387 */ /* 0x000fe20000100800 */
[----:B------:R-:W-:Y:S01]  /*83b0*/  VIADD R13, R0, 0x16b ;  /* 0x0000016b000d7836 */ /* 0x000fe20000000000 */
[----:B------:R-:W-:Y:S01]  /*83c0*/  ISETP.GT.U32.AND P4, PT, R3, R9, PT ;  /* 0x000000090300720c */ /* 0x000fe20003f84070 */
[--C-:B------:R-:W-:Y:S01]  /*83d0*/  @!P2 IMAD.IADD R2, R2, 0x1, -R3.reuse ;  /* 0x000000010202a824 */ /* 0x100fe200078e0a03 */
[----:B------:R0:W-:Y:S01]  /*83e0*/  STL [R1+0x4f4], R8 ;  /* 0x0004f40801007387 */ /* 0x0001e20000100800 */
[----:B------:R-:W-:Y:S01]  /*83f0*/  ISETP.GE.AND P2, PT, R5, RZ, PT ;  /* 0x000000ff0500720c */ /* 0x000fe20003f46270 */
[--C-:B------:R-:W-:Y:S01]  /*8400*/  @!P0 IMAD.IADD R20, R20, 0x1, -R3.reuse ;  /* 0x0000000114148824 */ /* 0x100fe200078e0a03 */
[----:B------:R-:W-:Y:S01]  /*8410*/  ISETP.GE.AND P0, PT, R18, RZ, PT ;  /* 0x000000ff1200720c */ /* 0x000fe20003f06270 */
[----:B------:R1:W-:Y:S01]  /*8420*/  STL [R1+0x4f8], R11 ;  /* 0x0004f80b01007387 */ /* 0x0003e20000100800 */
[----:B------:R-:W-:Y:S01]  /*8430*/  @!P5 IMAD.IADD R15, R15, 0x1, -R3 ;  /* 0x000000010f0fd824 */ /* 0x000fe200078e0a03 */
[----:B------:R-:W-:Y:S01]  /*8440*/  ISETP.GT.U32.AND P5, PT, R3, R2, PT ;  /* 0x000000020300720c */ /* 0x000fe20003fa4070 */
[----:B------:R-:W-:-:S02]  /*8450*/  IMAD.MOV.U32 R12, RZ, RZ, R20 ;  /* 0x000000ffff0c7224 */ /* 0x000fc400078e0014 */
[C---:B------:R-:W-:Y:S02]  /*8460*/  VIADD R17, R0.reuse, 0x167 ;  /* 0x0000016700117836 */ /* 0x040fe40000000000 */
[C---:B0-----:R-:W-:Y:S02]  /*8470*/  VIADD R8, R0.reuse, 0x16e ;  /* 0x0000016e00087836 */ /* 0x041fe40000000000 */
[----:B------:R-:W-:Y:S01]  /*8480*/  @!P4 IMAD.IADD R9, R9, 0x1, -R3 ;  /* 0x000000010909c824 */ /* 0x000fe200078e0a03 */
[----:B-1----:R-:W-:Y:S01]  /*8490*/  IABS R11, R5 ;  /* 0x00000005000b7213 */ /* 0x002fe20000000000 */
[----:B------:R-:W-:Y:S01]  /*84a0*/  @!P3 IMAD.MOV R12, RZ, RZ, -R12 ;  /* 0x000000ffff0cb224 */ /* 0x000fe200078e0a0c */
[----:B------:R-:W-:Y:S01]  /*84b0*/  IABS R10, R8 ;  /* 0x00000008000a7213 */ /* 0x000fe20000000000 */
[----:B------:R-:W-:Y:S01]  /*84c0*/  VIADD R18, R0, 0x168 ;  /* 0x0000016800127836 */ /* 0x000fe20000000000 */
[----:B------:R-:W-:Y:S01]  /*84d0*/  ISETP.GE.AND P4, PT, R8, RZ, PT ;  /* 0x000000ff0800720c */ /* 0x000fe20003f86270 */
[----:B------:R-:W-:Y:S01]  /*84e0*/  IMAD.MOV.U32 R8, RZ, RZ, R11 ;  /* 0x000000ffff087224 */ /* 0x000fe200078e000b */
[----:B------:R-:W-:Y:S01]  /*84f0*/  ISETP.GT.U32.AND P3, PT, R3, R15, PT ;  /* 0x0000000f0300720c */ /* 0x000fe20003f64070 */
[----:B------:R-:W-:Y:S01]  /*8500*/  IMAD.HI.U32 R5, R4, R10, RZ ;  /* 0x0000000a04057227 */ /* 0x000fe200078e00ff */
[----:B------:R0:W-:Y:S03]  /*8510*/  STL [R1+0x500], R12 ;  /* 0x0005000c01007387 */ /* 0x0001e60000100800 */
[----:B------:R-:W-:-:S02]  /*8520*/  IMAD.MOV R5, RZ, RZ, -R5 ;  /* 0x000000ffff057224 */ /* 0x000fc400078e0a05 */
[----:B------:R-:W-:-:S04]  /*8530*/  IMAD.HI.U32 R11, R4, R8, RZ ;  /* 0x00000008040b7227 */ /* 0x000fc800078e00ff */
[C---:B------:R-:W-:Y:S02]  /*8540*/  IMAD R5, R3.reuse, R5, R10 ;  /* 0x0000000503057224 */ /* 0x040fe400078e020a */
[----:B------:R-:W-:Y:S02]  /*8550*/  @!P5 IMAD.IADD R2, R2, 0x1, -R3 ;  /* 0x000000010202d824 */ /* 0x000fe400078e0a03 */
[----:B------:R-:W-:Y:S01]  /*8560*/  IMAD.MOV R11, RZ, RZ, -R11 ;  /* 0x000000ffff0b7224 */ /* 0x000fe200078e0a0b */
[C---:B------:R-:W-:Y:S01]  /*8570*/  ISETP.GT.U32.AND P5, PT, R3.reuse, R5, PT ;  /* 0x000000050300720c */ /* 0x040fe20003fa4070 */
[----:B------:R-:W-:Y:S02]  /*8580*/  IMAD.MOV.U32 R16, RZ, RZ, R2 ;  /* 0x000000ffff107224 */ /* 0x000fe400078e0002 */
[----:B------:R-:W-:Y:S02]  /*8590*/  IMAD R8, R3, R11, R8 ;  /* 0x0000000b03087224 */ /* 0x000fe400078e0208 */
[----:B0-----:R-:W-:-:S02]  /*85a0*/  IMAD.MOV.U32 R12, RZ, RZ, R9 ;  /* 0x000000ffff0c7224 */ /* 0x001fc400078e0009 */
[C---:B------:R-:W-:Y:S02]  /*85b0*/  VIADD R9, R0.reuse, 0x16c ;  /* 0x0000016c00097836 */ /* 0x040fe40000000000 */
[----:B------:R-:W-:Y:S01]  /*85c0*/  @!P6 IMAD.MOV R16, RZ, RZ, -R16 ;  /* 0x000000ffff10e224 */ /* 0x000fe200078e0a10 */
[----:B------:R-:W-:Y:S01]  /*85d0*/  ISETP.GT.U32.AND P6, PT, R3, R8, PT ;  /* 0x000000080300720c */ /* 0x000fe20003fc4070 */
[----:B------:R-:W-:Y:S01]  /*85e0*/  @!P1 IMAD.MOV R12, RZ, RZ, -R12 ;  /* 0x000000ffff0c9224 */ /* 0x000fe200078e0a0c */
[----:B------:R-:W-:Y:S01]  /*85f0*/  ISETP.GE.AND P1, PT, R9, RZ, PT ;  /* 0x000000ff0900720c */ /* 0x000fe20003f26270 */
[--C-:B------:R-:W-:Y:S01]  /*8600*/  @!P5 IMAD.IADD R5, R5, 0x1, -R3.reuse ;  /* 0x000000010505d824 */ /* 0x100fe200078e0a03 */
[----:B------:R-:W-:Y:S01]  /*8610*/  IABS R9, R9 ;  /* 0x0000000900097213 */ /* 0x000fe20000000000 */
[----:B------:R-:W-:Y:S01]  /*8620*/  @!P3 IMAD.IADD R15, R15, 0x1, -R3 ;  /* 0x000000010f0fb824 */ /* 0x000fe200078e0a03 */
[----:B------:R0:W-:Y:S01]  /*8630*/  STL [R1+0x504], R12 ;  /* 0x0005040c01007387 */ /* 0x0001e20000100800 */
[C---:B------:R-:W-:Y:S01]  /*8640*/  VIADD R10, R0.reuse, 0x16a ;  /* 0x0000016a000a7836 */ /* 0x040fe20000000000 */
[----:B------:R-:W-:Y:S01]  /*8650*/  ISETP.GT.U32.AND P5, PT, R3, R5, PT ;  /* 0x000000050300720c */ /* 0x000fe20003fa4070 */
[----:B------:R-:W-:Y:S01]  /*8660*/  IMAD.MOV.U32 R14, RZ, RZ, R15 ;  /* 0x000000ffff0e7224 */ /* 0x000fe200078e000f */
[----:B------:R-:W-:Y:S01]  /*8670*/  ISETP.GE.AND P3, PT, R13, RZ, PT ;  /* 0x000000ff0d00720c */ /* 0x000fe20003f66270 */
[----:B------:R-:W-:Y:S01]  /*8680*/  VIADD R11, R0, 0x169 ;  /* 0x00000169000b7836 */ /* 0x000fe20000000000 */
[----:B------:R-:W-:Y:S01]  /*8690*/  IABS R13, R13 ;  /* 0x0000000d000d7213 */ /* 0x000fe20000000000 */
[----:B------:R-:W-:Y:S01]  /*86a0*/  @!P0 IMAD.MOV R14, RZ, RZ, -R14 ;  /* 0x000000ffff0e8224 */ /* 0x000fe200078e0a0e */
[----:B------:R-:W-:Y:S01]  /*86b0*/  ISETP.GE.AND P0, PT, R10, RZ, PT ;  /* 0x000000ff0a00720c */ /* 0x000fe20003f06270 */
[----:B------:R-:W-:Y:S01]  /*86c0*/  @!P6 IMAD.IADD R8, R8, 0x1, -R3 ;  /* 0x000000010808e824 */ /* 0x000fe200078e0a03 */
[----:B------:R-:W-:Y:S01]  /*86d0*/  IABS R10, R10 ;  /* 0x0000000a000a7213 */ /* 0x000fe20000000000 */
[----:B0-----:R-:W-:Y:S01]  /*86e0*/  IMAD.HI.U32 R12, R4, R9, RZ ;  /* 0x00000009040c7227 */ /* 0x001fe200078e00ff */
[----:B------:R-:W-:Y:S01]  /*86f0*/  STL [R1+0x508], R16 ;  /* 0x0005081001007387 */ /* 0x000fe20000100800 */
[----:B------:R-:W-:-:S02]  /*8700*/  IABS R15, R18 ;  /* 0x00000012000f7213 */ /* 0x000fc40000000000 */
[----:B------:R-:W-:Y:S01]  /*8710*/  IMAD.MOV R2, RZ, RZ, -R12 ;  /* 0x000000ffff027224 */ /* 0x000fe200078e0a0c */
[----:B------:R0:W-:Y:S01]  /*8720*/  STL [R1+0x580], R14 ;  /* 0x0005800e01007387 */ /* 0x0001e20000100800 */
[----:B------:R-:W-:Y:S01]  /*8730*/  IMAD.HI.U32 R12, R4, R13, RZ ;  /* 0x0000000d040c7227 */ /* 0x000fe200078e00ff */
[----:B------:R-:W-:-:S03]  /*8740*/  ISETP.GT.U32.AND P6, PT, R3, R8, PT ;  /* 0x000000080300720c */ /* 0x000fc60003fc4070 */
[----:B------:R-:W-:Y:S01]  /*8750*/  IMAD R9, R3, R2, R9 ;  /* 0x0000000203097224 */ /* 0x000fe200078e0209 */
[----:B------:R-:W-:Y:S01]  /*8760*/  IABS R2, R11 ;  /* 0x0000000b00027213 */ /* 0x000fe20000000000 */
[----:B------:R-:W-:Y:S02]  /*8770*/  IMAD.MOV R12, RZ, RZ, -R12 ;  /* 0x000000ffff0c7224 */ /* 0x000fe400078e0a0c */
[----:B------:R-:W-:Y:S01]  /*8780*/  @!P5 IMAD.IADD R5, R5, 0x1, -R3 ;  /* 0x000000010505d824 */ /* 0x000fe200078e0a03 */
[----:B------:R-:W-:Y:S01]  /*8790*/  ISETP.GT.U32.AND P5, PT, R3, R9, PT ;  /* 0x000000090300720c */ /* 0x000fe20003fa4070 */
[----:B0-----:R-:W-:-:S04]  /*87a0*/  IMAD.HI.U32 R14, R4, R10, RZ ;  /* 0x0000000a040e7227 */ /* 0x001fc800078e00ff */
[----:B------:R-:W-:Y:S02]  /*87b0*/  IMAD R13, R3, R12, R13 ;  /* 0x0000000c030d7224 */ /* 0x000fe400078e020d */
[----:B------:R-:W-:Y:S02]  /*87c0*/  IMAD.MOV R14, RZ, RZ, -R14 ;  /* 0x000000ffff0e7224 */ /* 0x000fe400078e0a0e */
[----:B------:R-:W-:Y:S02]  /*87d0*/  IMAD.MOV.U32 R16, RZ, RZ, R5 ;  /* 0x000000ffff107224 */ /* 0x000fe400078e0005 */
[----:B------:R-:W-:-:S04]  /*87e0*/  IMAD.HI.U32 R12, R4, R2, RZ ;  /* 0x00000002040c7227 */ /* 0x000fc800078e00ff */
[C---:B------:R-:W-:Y:S01]  /*87f0*/  IMAD R5, R3.reuse, R14, R10 ;  /* 0x0000000e03057224 */ /* 0x040fe200078e020a */
[----:B------:R-:W-:Y:S01]  /*8800*/  IABS R14, R17 ;  /* 0x00000011000e7213 */ /* 0x000fe20000000000 */
[----:B------:R-:W-:Y:S01]  /*8810*/  @!P4 IMAD.MOV R16, RZ, RZ, -R16 ;  /* 0x000000ffff10c224 */ /* 0x000fe200078e0a10 */
[C---:B------:R-:W-:Y:S01]  /*8820*/  ISETP.GT.U32.AND P4, PT, R3.reuse, R13, PT ;  /* 0x0000000d0300720c */ /* 0x040fe20003f84070 */
[----:B------:R-:W-:Y:S02]  /*8830*/  IMAD.MOV R12, RZ, RZ, -R12 ;  /* 0x000000ffff0c7224 */ /* 0x000fe400078e0a0c */
[--C-:B------:R-:W-:Y:S01]  /*8840*/  @!P6 IMAD.IADD R8, R8, 0x1, -R3.reuse ;  /* 0x000000010808e824 */ /* 0x100fe200078e0a03 */
[C---:B------:R-:W-:Y:S01]  /*8850*/  ISETP.GT.U32.AND P6, PT, R3.reuse, R5, PT ;  /* 0x000000050300720c */ /* 0x040fe20003fc4070 */
[----:B------:R-:W-:Y:S01]  /*8860*/  IMAD R2, R3, R12, R2 ;  /* 0x0000000c03027224 */ /* 0x000fe200078e0202 */
[----:B------:R0:W-:Y:S01]  /*8870*/  STL [R1+0x57c], R16 ;  /* 0x00057c1001007387 */ /* 0x0001e20000100800 */
[----:B------:R-:W-:-:S02]  /*8880*/  @!P5 IMAD.IADD R9, R9, 0x1, -R3 ;  /* 0x000000010909d824 */ /* 0x000fc400078e0a03 */
[----:B------:R-:W-:Y:S01]  /*8890*/  IMAD.HI.U32 R19, R4, R14, RZ ;  /* 0x0000000e04137227 */ /* 0x000fe200078e00ff */
[----:B------:R-:W-:-:S03]  /*88a0*/  ISETP.GT.U32.AND P5, PT, R3, R2, PT ;  /* 0x000000020300720c */ /* 0x000fc60003fa4070 */
[----:B------:R-:W-:Y:S01]  /*88b0*/  @!P4 IMAD.IADD R13, R13, 0x1, -R3 ;  /* 0x000000010d0dc824 */ /* 0x000fe200078e0a03 */
[----:B------:R-:W-:Y:S01]  /*88c0*/  ISETP.GT.U32.AND P4, PT, R3, R9, PT ;  /* 0x000000090300720c */ /* 0x000fe20003f84070 */
[----:B------:R-:W-:Y:S02]  /*88d0*/  IMAD.MOV R19, RZ, RZ, -R19 ;  /* 0x000000ffff137224 */ /* 0x000fe400078e0a13 */
[----:B------:R-:W-:Y:S01]  /*88e0*/  @!P6 IMAD.IADD R5, R5, 0x1, -R3 ;  /* 0x000000010505e824 */ /* 0x000fe200078e0a03 */
[----:B------:R-:W-:Y:S01]  /*88f0*/  ISETP.GT.U32.AND P6, PT, R3, R13, PT ;  /* 0x0000000d0300720c */ /* 0x000fe20003fc4070 */
[----:B------:R-:W-:-:S04]  /*8900*/  IMAD.HI.U32 R10, R4, R15, RZ ;  /* 0x0000000f040a7227 */ /* 0x000fc800078e00ff */
[--C-:B------:R-:W-:Y:S01]  /*8910*/  @!P5 IMAD.IADD R2, R2, 0x1, -R3.reuse ;  /* 0x000000010202d824 */ /* 0x100fe200078e0a03 */
[C---:B------:R-:W-:Y:S01]  /*8920*/  ISETP.GT.U32.AND P5, PT, R3.reuse, R5, PT ;  /* 0x000000050300720c */ /* 0x040fe20003fa4070 */
[----:B------:R-:W-:Y:S02]  /*8930*/  IMAD.MOV.U32 R20, RZ, RZ, R8 ;  /* 0x000000ffff147224 */ /* 0x000fe400078e0008 */
[----:B------:R-:W-:Y:S02]  /*8940*/  IMAD.MOV R10, RZ, RZ, -R10 ;  /* 0x000000ffff0a7224 */ /* 0x000fe400078e0a0a */
[----:B------:R-:W-:Y:S01]  /*8950*/  @!P2 IMAD.MOV R20, RZ, RZ, -R20 ;  /* 0x000000ffff14a224 */ /* 0x000fe200078e0a14 */
[----:B------:R-:W-:Y:S01]  /*8960*/  ISETP.GT.U32.AND P2, PT, R3, R2, PT ;  /* 0x000000020300720c */ /* 0x000fe20003f44070 */
[----:B------:R-:W-:Y:S01]  /*8970*/  @!P6 IMAD.IADD R13, R13, 0x1, -R3 ;  /* 0x000000010d0de824 */ /* 0x000fe200078e0a03 */
[----:B------:R-:W-:Y:S01]  /*8980*/  ISETP.GE.AND P6, PT, R11, RZ, PT ;  /* 0x000000ff0b00720c */ /* 0x000fe20003fc6270 */
[C---:B------:R-:W-:Y:S01]  /*8990*/  IMAD R11, R3.reuse, R19, R14 ;  /* 0x00000013030b7224 */ /* 0x040fe200078e020e */
[----:B------:R1:W-:Y:S01]  /*89a0*/  STL [R1+0x578], R20 ;  /* 0x0005781401007387 */ /* 0x0003e20000100800 */
[----:B------:R-:W-:-:S02]  /*89b0*/  IMAD R15, R3, R10, R15 ;  /* 0x0000000a030f7224 */ /* 0x000fc400078e020f */
[--C-:B------:R-:W-:Y:S01]  /*89c0*/  @!P5 IMAD.IADD R5, R5, 0x1, -R3.reuse ;  /* 0x000000010505d824 */ /* 0x100fe200078e0a03 */
[----:B------:R-:W-:Y:S01]  /*89d0*/  ISETP.GT.U32.AND P5, PT, R3, R11, PT ;  /* 0x0000000b0300720c */ /* 0x000fe20003fa4070 */
[--C-:B------:R-:W-:Y:S01]  /*89e0*/  @!P4 IMAD.IADD R9, R9, 0x1, -R3.reuse ;  /* 0x000000010909c824 */ /* 0x100fe200078e0a03 */
[----:B------:R-:W-:Y:S01]  /*89f0*/  ISETP.GT.U32.AND P4, PT, R3, R15, PT ;  /* 0x0000000f0300720c */ /* 0x000fe20003f84070 */
[----:B------:R-:W-:Y:S02]  /*8a00*/  VIADD R14, R0, 0x164 ;  /* 0x00000164000e7836 */ /* 0x000fe40000000000 */
[----:B------:R-:W-:Y:S01]  /*8a10*/  @!P2 IMAD.IADD R2, R2, 0x1, -R3 ;  /* 0x000000010202a824 */ /* 0x000fe200078e0a03 */
[----:B------:R-:W-:Y:S01]  /*8a20*/  ISETP.GE.AND P2, PT, R18, RZ, PT ;  /* 0x000000ff1200720c */ /* 0x000fe20003f46270 */
[----:B------:R-:W-:Y:S01]  /*8a30*/  IMAD.MOV.U32 R22, RZ, RZ, R9 ;  /* 0x000000ffff167224 */ /* 0x000fe200078e0009 */
[----:B------:R-:W-:Y:S01]  /*8a40*/  IABS R18, R14 ;  /* 0x0000000e00127213 */ /* 0x000fe20000000000 */
[----:B------:R-:W-:-:S02]  /*8a50*/  VIADD R12, R0, 0x166 ;  /* 0x00000166000c7836 */ /* 0x000fc40000000000 */
[----:B0-----:R-:W-:Y:S02]  /*8a60*/  VIADD R16, R0, 0x165 ;  /* 0x0000016500107836 */ /* 0x001fe40000000000 */
[--C-:B------:R-:W-:Y:S01]  /*8a70*/  @!P5 IMAD.IADD R11, R11, 0x1, -R3.reuse ;  /* 0x000000010b0bd824 */ /* 0x100fe200078e0a03 */
[----:B------:R-:W-:Y:S01]  /*8a80*/  IABS R10, R12 ;  /* 0x0000000c000a7213 */ /* 0x000fe20000000000 */
[----:B------:R-:W-:Y:S01]  /*8a90*/  @!P4 IMAD.IADD R15, R15, 0x1, -R3 ;  /* 0x000000010f0fc824 */ /* 0x000fe200078e0a03 */
[----:B------:R-:W-:Y:S01]  /*8aa0*/  IABS R8, R16 ;  /* 0x0000001000087213 */ /* 0x000fe20000000000 */
[----:B------:R-:W-:Y:S01]  /*8ab0*/  IMAD.HI.U32 R9, R4, R18, RZ ;  /* 0x0000001204097227 */ /* 0x000fe200078e00ff */
[----:B------:R-:W-:Y:S02]  /*8ac0*/  ISETP.GT.U32.AND P5, PT, R3, R11, PT ;  /* 0x0000000b0300720c */ /* 0x000fe40003fa4070 */
[----:B------:R-:W-:Y:S01]  /*8ad0*/  ISETP.GE.AND P4, PT, R17, RZ, PT ;  /* 0x000000ff1100720c */ /* 0x000fe20003f86270 */
[----:B------:R-:W-:Y:S01]  /*8ae0*/  @!P1 IMAD.MOV R22, RZ, RZ, -R22 ;  /* 0x000000ffff169224 */ /* 0x000fe200078e0a16 */
[----:B------:R-:W-:Y:S01]  /*8af0*/  ISETP.GT.U32.AND P1, PT, R3, R15, PT ;  /* 0x0000000f0300720c */ /* 0x000fe20003f24070 */
[----:B------:R-:W-:-:S02]  /*8b00*/  IMAD.MOV R9, RZ, RZ, -R9 ;  /* 0x000000ffff097224 */ /* 0x000fc400078e0a09 */
[----:B------:R-:W-:Y:S01]  /*8b10*/  IMAD.MOV.U32 R21, RZ, RZ, R13 ;  /* 0x000000ffff157224 */ /* 0x000fe200078e000d */
[----:B------:R-:W-:Y:S01]  /*8b20*/  STL [R1+0x5c0], R22 ;  /* 0x0005c01601007387 */ /* 0x000fe20000100800 */
[----:B------:R-:W-:Y:S02]  /*8b30*/  IMAD R18, R3, R9, R18 ;  /* 0x0000000903127224 */ /* 0x000fe400078e0212 */
[----:B------:R-:W-:-:S04]  /*8b40*/  IMAD.HI.U32 R19, R4, R10, RZ ;  /* 0x0000000a04137227 */ /* 0x000fc800078e00ff */
[----:B------:R-:W-:Y:S01]  /*8b50*/  @!P5 IMAD.IADD R11, R11, 0x1, -R3 ;  /* 0x000000010b0bd824 */ /* 0x000fe200078e0a03 */
[----:B------:R-:W-:Y:S01]  /*8b60*/  ISETP.GT.U32.AND P5, PT, R3, R18, PT ;  /* 0x000000120300720c */ /* 0x000fe20003fa4070 */
[----:B-1----:R-:W-:-:S04]  /*8b70*/  IMAD.HI.U32 R20, R4, R8, RZ ;  /* 0x0000000804147227 */ /* 0x002fc800078e00ff */
[----:B------:R-:W-:Y:S02]  /*8b80*/  @!P3 IMAD.MOV R21, RZ, RZ, -R21 ;  /* 0x000000ffff15b224 */ /* 0x000fe400078e0a15 */
[----:B------:R-:W-:Y:S01]  /*8b90*/  @!P0 IMAD.MOV R5, RZ, RZ, -R5 ;  /* 0x000000ffff058224 */ /* 0x000fe200078e0a05 */
[----:B------:R-:W-:Y:S01]  /*8ba0*/  ISETP.GE.AND P0, PT, R12, RZ, PT ;  /* 0x000000ff0c00720c */ /* 0x000fe20003f06270 */
[----:B------:R-:W-:Y:S01]  /*8bb0*/  IMAD.MOV R19, RZ, RZ, -R19 ;  /* 0x000000ffff137224 */ /* 0x000fe200078e0a13 */
[----:B------:R-:W-:Y:S01]  /*8bc0*/  STL [R1+0x5f0], R21 ;  /* 0x0005f01501007387 */ /* 0x000fe20000100800 */
[----:B------:R-:W-:Y:S02]  /*8bd0*/  @!P6 IMAD.MOV R2, RZ, RZ, -R2 ;  /* 0x000000ffff02e224 */ /* 0x000fe400078e0a02 */
[----:B------:R-:W-:Y:S01]  /*8be0*/  IMAD.MOV R20, RZ, RZ, -R20 ;  /* 0x000000ffff147224 */ /* 0x000fe200078e0a14 */
[----:B------:R-:W-:Y:S01]  /*8bf0*/  STL [R1+0x5ec], R5 ;  /* 0x0005ec0501007387 */ /* 0x000fe20000100800 */
[----:B------:R-:W-:Y:S01]  /*8c00*/  @!P1 IMAD.IADD R15, R15, 0x1, -R3 ;  /* 0x000000010f0f9824 */ /* 0x000fe200078e0a03 */
[----:B------:R-:W-:Y:S01]  /*8c10*/  ISETP.GE.AND P1, PT, R16, RZ, PT ;  /* 0x000000ff1000720c */ /* 0x000fe20003f26270 */
[C---:B------:R-:W-:Y:S01]  /*8c20*/  IMAD R10, R3.reuse, R19, R10 ;  /* 0x00000013030a7224 */ /* 0x040fe200078e020a */
[----:B------:R0:W-:Y:S01]  /*8c30*/  STL [R1+0x5e8], R2 ;  /* 0x0005e80201007387 */ /* 0x0001e20000100800 */
[----:B------:R-:W-:-:S02]  /*8c40*/  IMAD R8, R3, R20, R8 ;  /* 0x0000001403087224 */ /* 0x000fc400078e0208 */
[----:B------:R-:W-:Y:S01]  /*8c50*/  IMAD.MOV.U32 R12, RZ, RZ, R15 ;  /* 0x000000ffff0c7224 */ /* 0x000fe200078e000f */
[C---:B------:R-:W-:Y:S01]  /*8c60*/  ISETP.GT.U32.AND P3, PT, R3.reuse, R10, PT ;  /* 0x0000000a0300720c */ /* 0x040fe20003f64070 */
[----:B------:R-:W-:Y:S01]  /*8c70*/  @!P5 IMAD.IADD R18, R18, 0x1, -R3 ;  /* 0x000000011212d824 */ /* 0x000fe200078e0a03 */
[C---:B------:R-:W-:Y:S01]  /*8c80*/  ISETP.GT.U32.AND P6, PT, R3.reuse, R8, PT ;  /* 0x000000080300720c */ /* 0x040fe20003fc4070 */
[----:B------:R-:W-:Y:S02]  /*8c90*/  @!P2 IMAD.MOV R12, RZ, RZ, -R12 ;  /* 0x000000ffff0ca224 */ /* 0x000fe400078e0a0c */
[C---:B------:R-:W-:Y:S01]  /*8ca0*/  VIADD R17, R0.reuse, 0x163 ;  /* 0x0000016300117836 */ /* 0x040fe20000000000 */
[----:B------:R-:W-:Y:S01]  /*8cb0*/  ISETP.GT.U32.AND P5, PT, R3, R18, PT ;  /* 0x000000120300720c */ /* 0x000fe20003fa4070 */
[C---:B0-----:R-:W-:Y:S01]  /*8cc0*/  VIADD R2, R0.reuse, 0x162 ;  /* 0x0000016200027836 */ /* 0x041fe20000000000 */
[----:B------:R0:W-:Y:S01]  /*8cd0*/  STL [R1+0x5e4], R12 ;  /* 0x0005e40c01007387 */ /* 0x0001e20000100800 */
[----:B------:R-:W-:Y:S01]  /*8ce0*/  VIADD R5, R0, 0x161 ;  /* 0x0000016100057836 */ /* 0x000fe20000000000 */
[----:B------:R-:W-:Y:S01]  /*8cf0*/  IABS R9, R17 ;  /* 0x0000001100097213 */ /* 0x000fe20000000000 */
[----:B------:R-:W-:Y:S01]  /*8d00*/  IMAD.MOV.U32 R22, RZ, RZ, R11 ;  /* 0x000000ffff167224 */ /* 0x000fe200078e000b */
[----:B------:R-:W-:Y:S01]  /*8d10*/  IABS R15, R2 ;  /* 0x00000002000f7213 */ /* 0x000fe20000000000 */
[----:B------:R-:W-:Y:S01]  /*8d20*/  @!P3 IMAD.IADD R10, R10, 0x1, -R3 ;  /* 0x000000010a0ab824 */ /* 0x000fe200078e0a03 */
[----:B------:R-:W-:Y:S01]  /*8d30*/  ISETP.GE.AND P3, PT, R14, RZ, PT ;  /* 0x000000ff0e00720c */ /* 0x000fe20003f66270 */
[----:B------:R-:W-:Y:S01]  /*8d40*/  IMAD.HI.U32 R16, R4, R9, RZ ;  /* 0x0000000904107227 */ /* 0x000fe200078e00ff */
[----:B------:R-:W-:-:S03]  /*8d50*/  IABS R13, R5 ;  /* 0x00000005000d7213 */ /* 0x000fc60000000000 */
[----:B0-----:R-:W-:-:S04]  /*8d60*/  IMAD.HI.U32 R12, R4, R15, RZ ;  /* 0x0000000f040c7227 */ /* 0x001fc800078e00ff */
[----:B------:R-:W-:Y:S02]  /*8d70*/  IMAD.MOV R19, RZ, RZ, -R12 ;  /* 0x000000ffff137224 */ /* 0x000fe400078e0a0c */
[----:B------:R-:W-:Y:S01]  /*8d80*/  @!P6 IMAD.IADD R8, R8, 0x1, -R3 ;  /* 0x000000010808e824 */ /* 0x000fe200078e0a03 */
[C---:B------:R-:W-:Y:S01]  /*8d90*/  ISETP.GT.U32.AND P6, PT, R3.reuse, R10, PT ;  /* 0x0000000a0300720c */ /* 0x040fe20003fc4070 */
[C---:B------:R-:W-:Y:S02]  /*8da0*/  IMAD R15, R3.reuse, R19, R15 ;  /* 0x00000013030f7224 */ /* 0x040fe400078e020f */
[----:B------:R-:W-:Y:S01]  /*8db0*/  IMAD.MOV R16, RZ, RZ, -R16 ;  /* 0x000000ffff107224 */ /* 0x000fe200078e0a10 */
[C---:B------:R-:W-:Y:S01]  /*8dc0*/  ISETP.GT.U32.AND P2, PT, R3.reuse, R8, PT ;  /* 0x000000080300720c */ /* 0x040fe20003f44070 */
[----:B------:R-:W-:Y:S02]  /*8dd0*/  VIADD R14, R0, 0x160 ;  /* 0x00000160000e7836 */ /* 0x000fe40000000000 */
[----:B------:R-:W-:Y:S01]  /*8de0*/  @!P5 IMAD.IADD R18, R18, 0x1, -R3 ;  /* 0x000000011212d824 */ /* 0x000fe200078e0a03 */
[C---:B------:R-:W-:Y:S01]  /*8df0*/  ISETP.GT.U32.AND P5, PT, R3.reuse, R15, PT ;  /* 0x0000000f0300720c */ /* 0x040fe20003fa4070 */
[----:B------:R-:W-:Y:S01]  /*8e00*/  IMAD R9, R3, R16, R9 ;  /* 0x0000001003097224 */ /* 0x000fe200078e0209 */
[----:B------:R-:W-:Y:S01]  /*8e10*/  IABS R16, R14 ;  /* 0x0000000e00107213 */ /* 0x000fe20000000000 */
[----:B------:R-:W-:-:S04]  /*8e20*/  IMAD.HI.U32 R19, R4, R13, RZ ;  /* 0x0000000d04137227 */ /* 0x000fc800078e00ff */
[----:B------:R-:W-:Y:S02]  /*8e30*/  IMAD.MOV.U32 R12, RZ, RZ, R16 ;  /* 0x000000ffff0c7224 */ /* 0x000fe400078e0010 */
[----:B------:R-:W-:Y:S02]  /*8e40*/  VIADD R16, R0, 0x15f ;  /* 0x0000015f00107836 */ /* 0x000fe40000000000 */
[--C-:B------:R-:W-:Y:S01]  /*8e50*/  @!P6 IMAD.IADD R10, R10, 0x1, -R3.reuse ;  /* 0x000000010a0ae824 */ /* 0x100fe200078e0a03 */
[----:B------:R-:W-:Y:S01]  /*8e60*/  ISETP.GT.U32.AND P6, PT, R3, R9, PT ;  /* 0x000000090300720c */ /* 0x000fe20003fc4070 */
[--C-:B------:R-:W-:Y:S01]  /*8e70*/  @!P2 IMAD.IADD R8, R8, 0x1, -R3.reuse ;  /* 0x000000010808a824 */ /* 0x100fe200078e0a03 */
[----:B------:R-:W-:Y:S01]  /*8e80*/  ISETP.GE.AND P2, PT, R17, RZ, PT ;  /* 0x000000ff1100720c */ /* 0x000fe20003f46270 */
[----:B------:R-:W-:Y:S01]  /*8e90*/  @!P5 IMAD.IADD R15, R15, 0x1, -R3 ;  /* 0x000000010f0fd824 */ /* 0x000fe200078e0a03 */
[----:B------:R-:W-:Y:S01]  /*8ea0*/  IABS R17, R16 ;  /* 0x0000001000117213 */ /* 0x000fe20000000000 */
[----:B------:R-:W-:-:S02]  /*8eb0*/  IMAD.MOV R19, RZ, RZ, -R19 ;  /* 0x000000ffff137224 */ /* 0x000fc400078e0a13 */
[----:B------:R-:W-:Y:S01]  /*8ec0*/  IMAD.HI.U32 R20, R4, R12, RZ ;  /* 0x0000000c04147227 */ /* 0x000fe200078e00ff */
[----:B------:R-:W-:-:S03]  /*8ed0*/  ISETP.GT.U32.AND P5, PT, R3, R15, PT ;  /* 0x0000000f0300720c */ /* 0x000fc60003fa4070 */
[----:B------:R-:W-:-:S04]  /*8ee0*/  IMAD.HI.U32 R11, R4, R17, RZ ;  /* 0x00000011040b7227 */ /* 0x000fc800078e00ff */
[----:B------:R-:W-:Y:S02]  /*8ef0*/  IMAD.MOV R11, RZ, RZ, -R11 ;  /* 0x000000ffff0b7224 */ /* 0x000fe400078e0a0b */
[----:B------:R-:W-:Y:S01]  /*8f00*/  @!P6 IMAD.IADD R9, R9, 0x1, -R3 ;  /* 0x000000010909e824 */ /* 0x000fe200078e0a03 */
[----:B------:R-:W-:Y:S01]  /*8f10*/  ISETP.GE.AND P6, PT, R2, RZ, PT ;  /* 0x000000ff0200720c */ /* 0x000fe20003fc6270 */
[C---:B------:R-:W-:Y:S02]  /*8f20*/  IMAD R11, R3.reuse, R11, R17 ;  /* 0x0000000b030b7224 */ /* 0x040fe400078e0211 */
[C---:B------:R-:W-:Y:S02]  /*8f30*/  IMAD R13, R3.reuse, R19, R13 ;  /* 0x00000013030d7224 */ /* 0x040fe400078e020d */
[----:B------:R-:W-:Y:S02]  /*8f40*/  IMAD.MOV.U32 R21, RZ, RZ, R10 ;  /* 0x000000ffff157224 */ /* 0x000fe400078e000a */
[----:B------:R-:W-:Y:S01]  /*8f50*/  @!P4 IMAD.MOV R22, RZ, RZ, -R22 ;  /* 0x000000ffff16c224 */ /* 0x000fe200078e0a16 */
[----:B------:R-:W-:Y:S01]  /*8f60*/  ISETP.GT.U32.AND P4, PT, R3, R9, PT ;  /* 0x000000090300720c */ /* 0x000fe20003f84070 */
[----:B------:R-:W-:-:S02]  /*8f70*/  IMAD.MOV R20, RZ, RZ, -R20 ;  /* 0x000000ffff147224 */ /* 0x000fc400078e0a14 */
[----:B------:R-:W-:Y:S01]  /*8f80*/  IMAD.MOV.U32 R10, RZ, RZ, R8 ;  /* 0x000000ffff0a7224 */ /* 0x000fe200078e0008 */
[----:B------:R-:W-:Y:S01]  /*8f90*/  STL [R1+0x5e0], R22 ;  /* 0x0005e01601007387 */ /* 0x000fe20000100800 */
[----:B------:R-:W-:Y:S01]  /*8fa0*/  @!P5 IMAD.IADD R15, R15, 0x1, -R3 ;  /* 0x000000010f0fd824 */ /* 0x000fe200078e0a03 */
[C---:B------:R-:W-:Y:S01]  /*8fb0*/  ISETP.GT.U32.AND P5, PT, R3.reuse, R11, PT ;  /* 0x0000000b0300720c */ /* 0x040fe20003fa4070 */
[----:B------:R-:W-:Y:S01]  /*8fc0*/  @!P0 IMAD.MOV R21, RZ, RZ, -R21 ;  /* 0x000000ffff158224 */ /* 0x000fe200078e0a15 */
[C---:B------:R-:W-:Y:S01]  /*8fd0*/  ISETP.GT.U32.AND P0, PT, R3.reuse, R13, PT ;  /* 0x0000000d0300720c */ /* 0x040fe20003f04070 */
[----:B------:R-:W-:Y:S02]  /*8fe0*/  IMAD R12, R3, R20, R12 ;  /* 0x00000014030c7224 */ /* 0x000fe400078e020c */
[----:B------:R-:W-:Y:S01]  /*8ff0*/  IMAD.MOV.U32 R8, RZ, RZ, R18 ;  /* 0x000000ffff087224 */ /* 0x000fe200078e0012 */
[----:B------:R-:W-:Y:S01]  /*9000*/  STL [R1+0x5dc], R21 ;  /* 0x0005dc1501007387 */ /* 0x000fe20000100800 */
[----:B------:R-:W-:Y:S01]  /*9010*/  @!P1 IMAD.MOV R10, RZ, RZ, -R10 ;  /* 0x000000ffff0a9224 */ /* 0x000fe200078e0a0a */
[----:B------:R-:W-:Y:S01]  /*9020*/  ISETP.GE.AND P1, PT, R5, RZ, PT ;  /* 0x000000ff0500720c */ /* 0x000fe20003f26270 */
[----:B------:R-:W-:Y:S01]  /*9030*/  @!P3 IMAD.MOV R8, RZ, RZ, -R8 ;  /* 0x000000ffff08b224 */ /* 0x000fe200078e0a08 */
[----:B------:R-:W-:Y:S01]  /*9040*/  ISETP.GT.U32.AND P3, PT, R3, R12, PT ;  /* 0x0000000c0300720c */ /* 0x000fe20003f64070 */
[----:B------:R-:W-:Y:S01]  /*9050*/  VIADD R2, R0, 0x15e ;  /* 0x0000015e00027836 */ /* 0x000fe20000000000 */
[----:B------:R0:W-:Y:S01]  /*9060*/  STL [R1+0x5d8], R10 ;  /* 0x0005d80a01007387 */ /* 0x0001e20000100800 */
[--C-:B------:R-:W-:Y:S01]  /*9070*/  @!P4 IMAD.IADD R9, R9, 0x1, -R3.reuse ;  /* 0x000000010909c824 */ /* 0x100fe200078e0a03 */
[----:B------:R-:W-:Y:S01]  /*9080*/  ISETP.GE.AND P4, PT, R14, RZ, PT ;  /* 0x000000ff0e00720c */ /* 0x000fe20003f86270 */
[--C-:B------:R-:W-:Y:S01]  /*9090*/  @!P5 IMAD.IADD R11, R11, 0x1, -R3.reuse ;  /* 0x000000010b0bd824 */ /* 0x100fe200078e0a03 */
[----:B------:R-:W-:Y:S01]  /*90a0*/  IABS R19, R2 ;  /* 0x0000000200137213 */ /* 0x000fe20000000000 */
[----:B------:R-:W-:Y:S01]  /*90b0*/  @!P0 IMAD.IADD R13, R13, 0x1, -R3 ;  /* 0x000000010d0d8824 */ /* 0x000fe200078e0a03 */
[----:B------:R-:W-:Y:S01]  /*90c0*/  ISETP.GE.AND P0, PT, R16, RZ, PT ;  /* 0x000000ff1000720c */ /* 0x000fe20003f06270 */
[----:B------:R-:W-:Y:S01]  /*90d0*/  IMAD.MOV.U32 R17, RZ, RZ, R9 ;  /* 0x000000ffff117224 */ /* 0x000fe200078e0009 */
[----:B------:R-:W-:Y:S01]  /*90e0*/  ISETP.GT.U32.AND P5, PT, R3, R11, PT ;  /* 0x0000000b0300720c */ /* 0x000fe20003fa4070 */
[----:B------:R-:W-:Y:S01]  /*90f0*/  IMAD.MOV.U32 R16, RZ, RZ, R15 ;  /* 0x000000ffff107224 */ /* 0x000fe200078e000f */
[----:B------:R1:W-:Y:S01]  /*9100*/  STL [R1+0x5d4], R8 ;  /* 0x0005d40801007387 */ /* 0x0003e20000100800 */
[----:B0-----:R-:W-:-:S02]  /*9110*/  VIADD R10, R0, 0x15d ;  /* 0x0000015d000a7836 */ /* 0x001fc40000000000 */
[----:B------:R-:W-:Y:S01]  /*9120*/  @!P2 IMAD.MOV R17, RZ, RZ, -R17 ;  /* 0x000000ffff11a224 */ /* 0x000fe200078e0a11 */
[C---:B------:R-:W-:Y:S01]  /*9130*/  ISETP.GT.U32.AND P2, PT, R3.reuse, R13, PT ;  /* 0x0000000d0300720c */ /* 0x040fe20003f44070 */
[----:B------:R-:W-:Y:S01]  /*9140*/  @!P3 IMAD.IADD R12, R12, 0x1, -R3 ;  /* 0x000000010c0cb824 */ /* 0x000fe200078e0a03 */
[----:B------:R-:W-:Y:S01]  /*9150*/  IABS R14, R10 ;  /* 0x0000000a000e7213 */ /* 0x000fe20000000000 */
[----:B------:R-:W-:Y:S01]  /*9160*/  @!P6 IMAD.MOV R16, RZ, RZ, -R16 ;  /* 0x000000ffff10e224 */ /* 0x000fe200078e0a10 */
[----:B------:R-:W-:Y:S01]  /*9170*/  ISETP.GE.AND P6, PT, R2, RZ, PT ;  /* 0x000000ff0200720c */ /* 0x000fe20003fc6270 */
[----:B------:R-:W-:Y:S01]  /*9180*/  STL [R1+0x5d0], R17 ;  /* 0x0005d01101007387 */ /* 0x000fe20000100800 */
[C---:B-1----:R-:W-:Y:S01]  /*9190*/  IMAD.HI.U32 R8, R4.reuse, R19, RZ ;  /* 0x0000001304087227 */ /* 0x042fe200078e00ff */
[----:B------:R-:W-:Y:S02]  /*91a0*/  ISETP.GT.U32.AND P3, PT, R3, R12, PT ;  /* 0x0000000c0300720c */ /* 0x000fe40003f64070 */
[----:B------:R0:W-:Y:S01]  /*91b0*/  STL [R1+0x5f4], R16 ;  /* 0x0005f41001007387 */ /* 0x0001e20000100800 */
[----:B------:R-:W-:-:S04]  /*91c0*/  IMAD.HI.U32 R15, R4, R14, RZ ;  /* 0x0000000e040f7227 */ /* 0x000fc800078e00ff */
[----:B------:R-:W-:Y:S02]  /*91d0*/  IMAD.MOV R15, RZ, RZ, -R15 ;  /* 0x000000ffff0f7224 */ /* 0x000fe400078e0a0f */
[----:B------:R-:W-:Y:S02]  /*91e0*/  IMAD.MOV R8, RZ, RZ, -R8 ;  /* 0x000000ffff087224 */ /* 0x000fe400078e0a08 */
[C---:B------:R-:W-:Y:S02]  /*91f0*/  IMAD R2, R3.reuse, R15, R14 ;  /* 0x0000000f03027224 */ /* 0x040fe400078e020e */
[----:B------:R-:W-:Y:S02]  /*9200*/  IMAD R8, R3, R8, R19 ;  /* 0x0000000803087224 */ /* 0x000fe400078e0213 */
[--C-:B------:R-:W-:Y:S01]  /*9210*/  @!P5 IMAD.IADD R11, R11, 0x1, -R3.reuse ;  /* 0x000000010b0bd824 */ /* 0x100fe200078e0a03 */
[----:B------:R-:W-:Y:S01]  /*9220*/  ISETP.GT.U32.AND P5, PT, R3, R2, PT ;  /* 0x000000020300720c */ /* 0x000fe20003fa4070 */
[--C-:B------:R-:W-:Y:S01]  /*9230*/  @!P2 IMAD.IADD R13, R13, 0x1, -R3.reuse ;  /* 0x000000010d0da824 */ /* 0x100fe200078e0a03 */
[----:B------:R-:W-:Y:S01]  /*9240*/  ISETP.GT.U32.AND P2, PT, R3, R8, PT ;  /* 0x000000080300720c */ /* 0x000fe20003f44070 */
[----:B------:R-:W-:Y:S01]  /*9250*/  @!P3 IMAD.IADD R12, R12, 0x1, -R3 ;  /* 0x000000010c0cb824 */ /* 0x000fe200078e0a03 */
[----:B------:R-:W-:Y:S01]  /*9260*/  ISETP.GE.AND P3, PT, R10, RZ, PT ;  /* 0x000000ff0a00720c */ /* 0x000fe20003f66270 */
[----:B------:R-:W-:-:S02]  /*9270*/  VIADD R10, R0, 0x15b ;  /* 0x0000015b000a7836 */ /* 0x000fc40000000000 */
[C---:B------:R-:W-:Y:S02]  /*9280*/  VIADD R5, R0.reuse, 0x15c ;  /* 0x0000015c00057836 */ /* 0x040fe40000000000 */
[----:B------:R-:W-:Y:S01]  /*9290*/  IMAD.MOV.U32 R18, RZ, RZ, R13 ;  /* 0x000000ffff127224 */ /* 0x000fe200078e000d */
[----:B0-----:R-:W-:Y:S01]  /*92a0*/  IABS R16, R10 ;  /* 0x0000000a00107213 */ /* 0x001fe20000000000 */
[----:B------:R-:W-:Y:S01]  /*92b0*/  VIADD R14, R0, 0x15a ;  /* 0x0000015a000e7836 */ /* 0x000fe20000000000 */
[----:B------:R-:W-:Y:S01]  /*92c0*/  IABS R9, R5 ;  /* 0x0000000500097213 */ /* 0x000fe20000000000 */
[--C-:B------:R-:W-:Y:S02]  /*92d0*/  @!P5 IMAD.IADD R2, R2, 0x1, -R3.reuse ;  /* 0x000000010202d824 */ /* 0x100fe400078e0a03 */
[----:B------:R-:W-:Y:S01]  /*92e0*/  @!P2 IMAD.IADD R8, R8, 0x1, -R3 ;  /* 0x000000010808a824 */ /* 0x000fe200078e0a03 */
[----:B------:R-:W-:Y:S01]  /*92f0*/  ISETP.GE.AND P2, PT, R5, RZ, PT ;  /* 0x000000ff0500720c */ /* 0x000fe20003f46270 */
[----:B------:R-:W-:Y:S01]  /*9300*/  @!P1 IMAD.MOV R18, RZ, RZ, -R18 ;  /* 0x000000ffff129224 */ /* 0x000fe200078e0a12 */
[C---:B------:R-:W-:Y:S01]  /*9310*/  ISETP.GT.U32.AND P5, PT, R3.reuse, R2, PT ;  /* 0x000000020300720c */ /* 0x040fe20003fa4070 */
[----:B------:R-:W-:Y:S01]  /*9320*/  IMAD.HI.U32 R5, R4, R16, RZ ;  /* 0x0000001004057227 */ /* 0x000fe200078e00ff */
[----:B------:R-:W-:-:S02]  /*9330*/  ISETP.GT.U32.AND P1, PT, R3, R8, PT ;  /* 0x000000080300720c */ /* 0x000fc40003f24070 */
[----:B------:R-:W-:Y:S01]  /*9340*/  IABS R17, R14 ;  /* 0x0000000e00117213 */ /* 0x000fe20000000000 */
[----:B------:R-:W-:Y:S01]  /*9350*/  @!P0 IMAD.MOV R11, RZ, RZ, -R11 ;  /* 0x000000ffff0b8224 */ /* 0x000fe200078e0a0b */
[----:B------:R-:W-:Y:S01]  /*9360*/  ISETP.GE.AND P0, PT, R10, RZ, PT ;  /* 0x000000ff0a00720c */ /* 0x000fe20003f06270 */
[----:B------:R-:W-:Y:S01]  /*9370*/  IMAD.HI.U32 R15, R4, R9, RZ ;  /* 0x00000009040f7227 */ /* 0x000fe200078e00ff */
[----:B------:R0:W-:Y:S03]  /*9380*/  STL [R1+0x684], R18 ;  /* 0x0006841201007387 */ /* 0x0001e60000100800 */
[----:B------:R-:W-:Y:S02]  /*9390*/  IMAD.MOV R10, RZ, RZ, -R5 ;  /* 0x000000ffff0a7224 */ /* 0x000fe400078e0a05 */
[----:B------:R-:W-:Y:S02]  /*93a0*/  IMAD.MOV R15, RZ, RZ, -R15 ;  /* 0x000000ffff0f7224 */ /* 0x000fe400078e0a0f */
[----:B------:R-:W-:-:S02]  /*93b0*/  IMAD R10, R3, R10, R16 ;  /* 0x0000000a030a7224 */ /* 0x000fc400078e0210 */
[----:B------:R-:W-:Y:S02]  /*93c0*/  IMAD.MOV.U32 R13, RZ, RZ, R12 ;  /* 0x000000ffff0d7224 */ /* 0x000fe400078e000c */
[----:B------:R-:W-:-:S04]  /*93d0*/  IMAD.HI.U32 R12, R4, R17, RZ ;  /* 0x00000011040c7227 */ /* 0x000fc800078e00ff */
[C---:B------:R-:W-:Y:S02]  /*93e0*/  IMAD R9, R3.reuse, R15, R9 ;  /* 0x0000000f03097224 */ /* 0x040fe400078e0209 */
[--C-:B------:R-:W-:Y:S01]  /*93f0*/  @!P5 IMAD.IADD R2, R2, 0x1, -R3.reuse ;  /* 0x000000010202d824 */ /* 0x100fe200078e0a03 */
[C---:B------:R-:W-:Y:S01]  /*9400*/  ISETP.GT.U32.AND P5, PT, R3.reuse, R10, PT ;  /* 0x0000000a0300720c */ /* 0x040fe20003fa4070 */
[----:B------:R-:W-:Y:S02]  /*9410*/  IMAD.MOV R12, RZ, RZ, -R12 ;  /* 0x000000ffff0c7224 */ /* 0x000fe400078e0a0c */
[----:B------:R-:W-:Y:S01]  /*9420*/  @!P1 IMAD.IADD R8, R8, 0x1, -R3 ;  /* 0x0000000108089824 */ /* 0x000fe200078e0a03 */
[----:B------:R-:W-:Y:S01]  /*9430*/  ISETP.GE.AND P1, PT, R14, RZ, PT ;  /* 0x000000ff0e00720c */ /* 0x000fe20003f26270 */
[----:B------:R-:W-:Y:S01]  /*9440*/  @!P4 IMAD.MOV R13, RZ, RZ, -R13 ;  /* 0x000000ffff0dc224 */ /* 0x000fe200078e0a0d */
[C---:B------:R-:W-:Y:S01]  /*9450*/  ISETP.GT.U32.AND P4, PT, R3.reuse, R9, PT ;  /* 0x000000090300720c */ /* 0x040fe20003f84070 */
[----:B------:R-:W-:-:S02]  /*9460*/  IMAD R16, R3, R12, R17 ;  /* 0x0000000c03107224 */ /* 0x000fc400078e0211 */
[----:B0-----:R-:W-:Y:S01]  /*9470*/  IMAD.MOV.U32 R18, RZ, RZ, R8 ;  /* 0x000000ffff127224 */ /* 0x001fe200078e0008 */
[----:B------:R0:W-:Y:S01]  /*9480*/  STL [R1+0x680], R13 ;  /* 0x0006800d01007387 */ /* 0x0001e20000100800 */
[----:B------:R-:W-:Y:S02]  /*9490*/  VIADD R5, R0, 0x159 ;  /* 0x0000015900057836 */ /* 0x000fe40000000000 */
[----:B------:R-:W-:Y:S01]  /*94a0*/  @!P6 IMAD.MOV R18, RZ, RZ, -R18 ;  /* 0x000000ffff12e224 */ /* 0x000fe200078e0a12 */
[----:B------:R-:W-:Y:S01]  /*94b0*/  ISETP.GT.U32.AND P6, PT, R3, R16, PT ;  /* 0x000000100300720c */ /* 0x000fe20003fc4070 */
[--C-:B------:R-:W-:Y:S01]  /*94c0*/  @!P5 IMAD.IADD R10, R10, 0x1, -R3.reuse ;  /* 0x000000010a0ad824 */ /* 0x100fe200078e0a03 */
[----:B------:R1:W-:Y:S01]  /*94d0*/  STL [R1+0x688], R11 ;  /* 0x0006880b01007387 */ /* 0x0003e20000100800 */
[----:B------:R-:W-:Y:S02]  /*94e0*/  VIADD R12, R0, 0x158 ;  /* 0x00000158000c7836 */ /* 0x000fe40000000000 */
[----:B------:R-:W-:Y:S01]  /*94f0*/  @!P4 IMAD.IADD R9, R9, 0x1, -R3 ;  /* 0x000000010909c824 */ /* 0x000fe200078e0a03 */
[C---:B------:R-:W-:Y:S01]  /*9500*/  ISETP.GT.U32.AND P5, PT, R3.reuse, R10, PT ;  /* 0x0000000a0300720c */ /* 0x040fe20003fa4070 */
[----:B------:R-:W-:Y:S01]  /*9510*/  IMAD.MOV.U32 R15, RZ, RZ, R2 ;  /* 0x000000ffff0f7224 */ /* 0x000fe200078e0002 */
[----:B0-----:R-:W-:Y:S01]  /*9520*/  IABS R13, R5 ;  /* 0x00000005000d7213 */ /* 0x001fe20000000000 */
[----:B------:R0:W-:Y:S01]  /*9530*/  STL [R1+0x67c], R18 ;  /* 0x00067c1201007387 */ /* 0x0001e20000100800 */
[----:B------:R-:W-:Y:S01]  /*9540*/  IABS R14, R12 ;  /* 0x0000000c000e7213 */ /* 0x000fe20000000000 */
[----:B------:R-:W-:Y:S01]  /*9550*/  @!P3 IMAD.MOV R15, RZ, RZ, -R15 ;  /* 0x000000ffff0fb224 */ /* 0x000fe200078e0a0f */
[----:B------:R-:W-:Y:S01]  /*9560*/  ISETP.GT.U32.AND P4, PT, R3, R9, PT ;  /* 0x000000090300720c */ /* 0x000fe20003f84070 */
[----:B------:R-:W-:Y:S01]  /*9570*/  @!P6 IMAD.IADD R16, R16, 0x1, -R3 ;  /* 0x000000011010e824 */ /* 0x000fe200078e0a03 */
[----:B------:R-:W-:Y:S01]  /*9580*/  ISETP.GE.AND P3, PT, R5, RZ, PT ;  /* 0x000000ff0500720c */ /* 0x000fe20003f66270 */
[----:B------:R-:W-:Y:S01]  /*9590*/  IMAD.HI.U32 R2, R4, R13, RZ ;  /* 0x0000000d04027227 */ /* 0x000fe200078e00ff */
[----:B------:R2:W-:Y:S02]  /*95a0*/  STL [R1+0x6a8], R15 ;  /* 0x0006a80f01007387 */ /* 0x0005e40000100800 */
[----:B------:R-:W-:Y:S01]  /*95b0*/  ISETP.GT.U32.AND P6, PT, R3, R16, PT ;  /* 0x000000100300720c */ /* 0x000fe20003fc4070 */
[----:B-1----:R-:W-:-:S02]  /*95c0*/  VIADD R11, R0, 0x157 ;  /* 0x00000157000b7836 */ /* 0x002fc40000000000 */
[----:B------:R-:W-:-:S03]  /*95d0*/  IMAD.HI.U32 R5, R4, R14, RZ ;  /* 0x0000000e04057227 */ /* 0x000fc600078e00ff */
[----:B------:R-:W-:Y:S01]  /*95e0*/  IABS R8, R11 ;  /* 0x0000000b00087213 */ /* 0x000fe20000000000 */
[----:B------:R-:W-:Y:S02]  /*95f0*/  IMAD.MOV R2, RZ, RZ, -R2 ;  /* 0x000000ffff027224 */ /* 0x000fe400078e0a02 */
[----:B------:R-:W-:Y:S02]  /*9600*/  IMAD.MOV R5, RZ, RZ, -R5 ;  /* 0x000000ffff057224 */ /* 0x000fe400078e0a05 */
[----:B------:R-:W-:Y:S02]  /*9610*/  @!P5 IMAD.IADD R10, R10, 0x1, -R3 ;  /* 0x000000010a0ad824 */ /* 0x000fe400078e0a03 */
[----:B------:R-:W-:Y:S02]  /*9620*/  IMAD R2, R3, R2, R13 ;  /* 0x0000000203027224 */ /* 0x000fe400078e020d */
[----:B------:R-:W-:Y:S01]  /*9630*/  @!P4 IMAD.IADD R9, R9, 0x1, -R3 ;  /* 0x000000010909c824 */ /* 0x000fe200078e0a03 */
[----:B------:R-:W-:Y:S01]  /*9640*/  ISETP.GE.AND P4, PT, R12, RZ, PT ;  /* 0x000000ff0c00720c */ /* 0x000fe20003f86270 */
[C---:B------:R-:W-:Y:S01]  /*9650*/  IMAD R5, R3.reuse, R5, R14 ;  /* 0x0000000503057224 */ /* 0x040fe200078e020e */
[----:B------:R-:W-:Y:S01]  /*9660*/  ISETP.GT.U32.AND P5, PT, R3, R2, PT ;  /* 0x000000020300720c */ /* 0x000fe20003fa4070 */
[----:B------:R-:W-:-:S02]  /*9670*/  IMAD.MOV.U32 R13, RZ, RZ, R10 ;  /* 0x000000ffff0d7224 */ /* 0x000fc400078e000a */
[----:B------:R-:W-:-:S04]  /*9680*/  IMAD.HI.U32 R12, R4, R8, RZ ;  /* 0x00000008040c7227 */ /* 0x000fc800078e00ff */
[----:B------:R-:W-:Y:S01]  /*9690*/  @!P0 IMAD.MOV R13, RZ, RZ, -R13 ;  /* 0x000000ffff0d8224 */ /* 0x000fe200078e0a0d */
[C---:B------:R-:W-:Y:S01]  /*96a0*/  ISETP.GT.U32.AND P0, PT, R3.reuse, R5, PT ;  /* 0x000000050300720c */ /* 0x040fe20003f04070 */
[----:B------:R-:W-:Y:S02]  /*96b0*/  IMAD.MOV R12, RZ, RZ, -R12 ;  /* 0x000000ffff0c7224 */ /* 0x000fe400078e0a0c */
[----:B------:R-:W-:Y:S02]  /*96c0*/  @!P6 IMAD.IADD R16, R16, 0x1, -R3 ;  /* 0x000000011010e824 */ /* 0x000fe400078e0a03 */
[----:B------:R-:W-:Y:S02]  /*96d0*/  IMAD R8, R3, R12, R8 ;  /* 0x0000000c03087224 */ /* 0x000fe400078e0208 */
[----:B0-----:R-:W-:Y:S02]  /*96e0*/  IMAD.MOV.U32 R18, RZ, RZ, R16 ;  /* 0x000000ffff127224 */ /* 0x001fe400078e0010 */
[----:B------:R-:W-:-:S02]  /*96f0*/  VIADD R12, R0, 0x156 ;  /* 0x00000156000c7836 */ /* 0x000fc40000000000 */
[----:B------:R-:W-:Y:S01]  /*9700*/  @!P1 IMAD.MOV R18, RZ, RZ, -R18 ;  /* 0x000000ffff129224 */ /* 0x000fe200078e0a12 */
[----:B------:R-:W-:Y:S01]  /*9710*/  ISETP.GT.U32.AND P1, PT, R3, R8, PT ;  /* 0x000000080300720c */ /* 0x000fe20003f24070 */
[--C-:B------:R-:W-:Y:S01]  /*9720*/  @!P5 IMAD.IADD R2, R2, 0x1, -R3.reuse ;  /* 0x000000010202d824 */ /* 0x100fe200078e0a03 */
[----:B------:R-:W-:Y:S01]  /*9730*/  ISETP.GE.AND P6, PT, R12, RZ, PT ;  /* 0x000000ff0c00720c */ /* 0x000fe20003fc6270 */
[----:B------:R-:W-:Y:S01]  /*9740*/  @!P0 IMAD.IADD R5, R5, 0x1, -R3 ;  /* 0x0000000105058824 */ /* 0x000fe200078e0a03 */
[----:B------:R-:W-:Y:S01]  /*9750*/  IABS R12, R12 ;  /* 0x0000000c000c7213 */ /* 0x000fe20000000000 */
[----:B--2---:R-:W-:Y:S01]  /*9760*/  IMAD.MOV.U32 R15, RZ, RZ, R9 ;  /* 0x000000ffff0f7224 */ /* 0x004fe200078e0009 */
[C---:B------:R-:W-:Y:S01]  /*9770*/  ISETP.GT.U32.AND P5, PT, R3.reuse, R2, PT ;  /* 0x000000020300720c */ /* 0x040fe20003fa4070 */
[----:B------:R-:W-:Y:S01]  /*9780*/  VIADD R9, R0, 0x155 ;  /* 0x0000015500097836 */ /* 0x000fe20000000000 */
[----:B------:R-:W-:Y:S01]  /*9790*/  ISETP.GT.U32.AND P0, PT, R3, R5, PT ;  /* 0x000000050300720c */ /* 0x000fe20003f04070 */
[----:B------:R-:W-:-:S04]  /*97a0*/  IMAD.HI.U32 R16, R4, R12, RZ ;  /* 0x0000000c04107227 */ /* 0x000fc800078e00ff */
[----:B------:R-:W-:Y:S02]  /*97b0*/  @!P1 IMAD.IADD R8, R8, 0x1, -R3 ;  /* 0x0000000108089824 */ /* 0x000fe400078e0a03 */
[----:B------:R-:W-:Y:S01]  /*97c0*/  @!P2 IMAD.MOV R15, RZ, RZ, -R15 ;  /* 0x000000ffff0fa224 */ /* 0x000fe200078e0a0f */
[----:B------:R-:W-:Y:S01]  /*97d0*/  ISETP.GE.AND P2, PT, R11, RZ, PT ;  /* 0x000000ff0b00720c */ /* 0x000fe20003f46270 */
[----:B------:R-:W-:Y:S01]  /*97e0*/  VIADD R11, R0, 0x153 ;  /* 0x00000153000b7836 */ /* 0x000fe20000000000 */
[----:B------:R-:W-:Y:S01]  /*97f0*/  ISETP.GT.U32.AND P1, PT, R3, R8, PT ;  /* 0x000000080300720c */ /* 0x000fe20003f24070 */
[----:B------:R-:W-:Y:S01]  /*9800*/  IMAD.MOV R16, RZ, RZ, -R16 ;  /* 0x000000ffff107224 */ /* 0x000fe200078e0a10 */
[----:B------:R0:W-:Y:S01]  /*9810*/  STL [R1+0x6a4], R15 ;  /* 0x0006a40f01007387 */ /* 0x0001e20000100800 */
[--C-:B------:R-:W-:Y:S01]  /*9820*/  @!P5 IMAD.IADD R2, R2, 0x1, -R3.reuse ;  /* 0x000000010202d824 */ /* 0x100fe200078e0a03 */
[----:B------:R-:W-:Y:S01]  /*9830*/  ISETP.GE.AND P5, PT, R9, RZ, PT ;  /* 0x000000ff0900720c */ /* 0x000fe20003fa6270 */
[----:B------:R-:W-:Y:S01]  /*9840*/  IMAD R12, R3, R16, R12 ;  /* 0x00000010030c7224 */ /* 0x000fe200078e020c */
[----:B------:R1:W-:Y:S01]  /*9850*/  STL [R1+0x6a0], R13 ;  /* 0x0006a00d01007387 */ /* 0x0003e20000100800 */
[----:B------:R-:W-:-:S02]  /*9860*/  @!P0 IMAD.IADD R5, R5, 0x1, -R3 ;  /* 0x0000000105058824 */ /* 0x000fc400078e0a03 */
[----:B------:R-:W-:Y:S01]  /*9870*/  IMAD.MOV.U32 R20, RZ, RZ, R2 ;  /* 0x000000ffff147224 */ /* 0x000fe200078e0002 */
[----:B------:R-:W-:Y:S01]  /*9880*/  ISETP.GT.U32.AND P0, PT, R3, R12, PT ;  /* 0x0000000c0300720c */ /* 0x000fe20003f04070 */
[----:B------:R-:W-:Y:S01]  /*9890*/  IMAD.MOV.U32 R19, RZ, RZ, R5 ;  /* 0x000000ffff137224 */ /* 0x000fe200078e0005 */
[----:B0-----:R-:W-:Y:S01]  /*98a0*/  IABS R15, R11 ;  /* 0x0000000b000f7213 */ /* 0x001fe20000000000 */
[----:B------:R-:W-:Y:S01]  /*98b0*/  VIADD R10, R0, 0x154 ;  /* 0x00000154000a7836 */ /* 0x000fe20000000000 */
[----:B------:R0:W-:Y:S01]  /*98c0*/  STL [R1+0x69c], R18 ;  /* 0x00069c1201007387 */ /* 0x0001e20000100800 */
[----:B------:R-:W-:Y:S01]  /*98d0*/  @!P3 IMAD.MOV R20, RZ, RZ, -R20 ;  /* 0x000000ffff14b224 */ /* 0x000fe200078e0a14 */
[----:B-1----:R-:W-:Y:S01]  /*98e0*/  IABS R13, R9 ;  /* 0x00000009000d7213 */ /* 0x002fe20000000000 */
[C---:B------:R-:W-:Y:S01]  /*98f0*/  IMAD.HI.U32 R9, R4.reuse, R15, RZ ;  /* 0x0000000f04097227 */ /* 0x040fe200078e00ff */
[----:B------:R-:W-:Y:S02]  /*9900*/  IABS R14, R10 ;  /* 0x0000000a000e7213 */ /* 0x000fe40000000000 */
[----:B------:R-:W-:Y:S01]  /*9910*/  STL [R1+0x698], R20 ;  /* 0x0006981401007387 */ /* 0x000fe20000100800 */
[----:B------:R-:W-:-:S04]  /*9920*/  IMAD.HI.U32 R17, R4, R13, RZ ;  /* 0x0000000d04117227 */ /* 0x000fc800078e00ff */
[----:B------:R-:W-:Y:S01]  /*9930*/  @!P4 IMAD.MOV R19, RZ, RZ, -R19 ;  /* 0x000000ffff13c224 */ /* 0x000fe200078e0a13 */
[----:B------:R-:W-:Y:S01]  /*9940*/  ISETP.GE.AND P4, PT, R10, RZ, PT ;  /* 0x000000ff0a00720c */ /* 0x000fe20003f86270 */
[----:B------:R-:W-:Y:S02]  /*9950*/  IMAD.MOV R17, RZ, RZ, -R17 ;  /* 0x000000ffff117224 */ /* 0x000fe400078e0a11 */
[----:B------:R-:W-:Y:S01]  /*9960*/  IMAD.MOV R9, RZ, RZ, -R9 ;  /* 0x000000ffff097224 */ /* 0x000fe200078e0a09 */
[----:B------:R1:W-:Y:S01]  /*9970*/  STL [R1+0x6b8], R19 ;  /* 0x0006b81301007387 */ /* 0x0003e20000100800 */
[----:B------:R-:W-:Y:S02]  /*9980*/  @!P1 IMAD.IADD R8, R8, 0x1, -R3 ;  /* 0x0000000108089824 */ /* 0x000fe400078e0a03 */
[C---:B------:R-:W-:Y:S02]  /*9990*/  IMAD R13, R3.reuse, R17, R13 ;  /* 0x00000011030d7224 */ /* 0x040fe400078e020d */
[----:B------:R-:W-:-:S02]  /*99a0*/  IMAD R15, R3, R9, R15 ;  /* 0x00000009030f7224 */ /* 0x000fc400078e020f */
[----:B0-----:R-:W-:Y:S01]  /*99b0*/  IMAD.HI.U32 R18, R4, R14, RZ ;  /* 0x0000000e04127227 */ /* 0x001fe200078e00ff */
[----:B------:R-:W-:-:S03]  /*99c0*/  ISETP.GT.U32.AND P3, PT, R3, R13, PT ;  /* 0x0000000d0300720c */ /* 0x000fc60003f64070 */
[----:B-1----:R-:W-:Y:S02]  /*99d0*/  IMAD.MOV.U32 R19, RZ, RZ, R8 ;  /* 0x000000ffff137224 */ /* 0x002fe400078e0008 */
[----:B------:R-:W-:Y:S02]  /*99e0*/  @!P0 IMAD.IADD R12, R12, 0x1, -R3 ;  /* 0x000000010c0c8824 */ /* 0x000fe400078e0a03 */
[----:B------:R-:W-:Y:S01]  /*99f0*/  @!P2 IMAD.MOV R19, RZ, RZ, -R19 ;  /* 0x000000ffff13a224 */ /* 0x000fe200078e0a13 */
[C---:B------:R-:W-:Y:S01]  /*9a00*/  ISETP.GT.U32.AND P2, PT, R3.reuse, R15, PT ;  /* 0x0000000f0300720c */ /* 0x040fe20003f44070 */
[----:B------:R-:W-:Y:S01]  /*9a10*/  IMAD.MOV R18, RZ, RZ, -R18 ;  /* 0x000000ffff127224 */ /* 0x000fe200078e0a12 */
[C---:B------:R-:W-:Y:S01]  /*9a20*/  ISETP.GT.U32.AND P0, PT, R3.reuse, R12, PT ;  /* 0x0000000c0300720c */ /* 0x040fe20003f04070 */
[----:B------:R-:W-:Y:S01]  /*9a30*/  VIADD R2, R0, 0x152 ;  /* 0x0000015200027836 */ /* 0x000fe20000000000 */
[----:B------:R0:W-:Y:S01]  /*9a40*/  STL [R1+0x6c4], R19 ;  /* 0x0006c41301007387 */ /* 0x0001e20000100800 */
[----:B------:R-:W-:-:S02]  /*9a50*/  IMAD R14, R3, R18, R14 ;  /* 0x00000012030e7224 */ /* 0x000fc400078e020e */
[C---:B------:R-:W-:Y:S01]  /*9a60*/  VIADD R9, R0.reuse, 0x151 ;  /* 0x0000015100097836 */ /* 0x040fe20000000000 */
[----:B------:R-:W-:Y:S01]  /*9a70*/  IABS R5, R2 ;  /* 0x0000000200057213 */ /* 0x000fe20000000000 */
[--C-:B------:R-:W-:Y:S01]  /*9a80*/  @!P3 IMAD.IADD R13, R13, 0x1, -R3.reuse ;  /* 0x000000010d0db824 */ /* 0x100fe200078e0a03 */
[----:B------:R-:W-:Y:S01]  /*9a90*/  ISETP.GT.U32.AND P1, PT, R3, R14, PT ;  /* 0x0000000e0300720c */ /* 0x000fe20003f24070 */
[----:B------:R-:W-:Y:S01]  /*9aa0*/  VIADD R10, R0, 0x150 ;  /* 0x00000150000a7836 */ /* 0x000fe20000000000 */
[----:B------:R-:W-:Y:S01]  /*9ab0*/  IABS R16, R9 ;  /* 0x0000000900107213 */ /* 0x000fe20000000000 */
[--C-:B------:R-:W-:Y:S01]  /*9ac0*/  @!P2 IMAD.IADD R15, R15, 0x1, -R3.reuse ;  /* 0x000000010f0fa824 */ /* 0x100fe200078e0a03 */
[----:B------:R-:W-:Y:S01]  /*9ad0*/  ISETP.GT.U32.AND P3, PT, R3, R13, PT ;  /* 0x0000000d0300720c */ /* 0x000fe20003f64070 */
[----:B------:R-:W-:Y:S01]  /*9ae0*/  @!P0 IMAD.IADD R12, R12, 0x1, -R3 ;  /* 0x000000010c0c8824 */ /* 0x000fe200078e0a03 */
[----:B------:R-:W-:Y:S01]  /*9af0*/  ISETP.GE.AND P0, PT, R11, RZ, PT ;  /* 0x000000ff0b00720c */ /* 0x000fe20003f06270 */
[----:B------:R-:W-:Y:S01]  /*9b00*/  IMAD.HI.U32 R17, R4, R5, RZ ;  /* 0x0000000504117227 */ /* 0x000fe200078e00ff */
[----:B------:R-:W-:-:S02]  /*9b10*/  ISETP.GT.U32.AND P2, PT, R3, R15, PT ;  /* 0x0000000f0300720c */ /* 0x000fc40003f44070 */
[----:B------:R-:W-:Y:S01]  /*9b20*/  IABS R8, R10 ;  /* 0x0000000a00087213 */ /* 0x000fe20000000000 */
[----:B------:R-:W-:-:S04]  /*9b30*/  IMAD.HI.U32 R11, R4, R16, RZ ;  /* 0x00000010040b7227 */ /* 0x000fc800078e00ff */
[----:B------:R-:W-:Y:S02]  /*9b40*/  IMAD.MOV R17, RZ, RZ, -R17 ;  /* 0x000000ffff117224 */ /* 0x000fe400078e0a11 */
[----:B------:R-:W-:Y:S02]  /*9b50*/  @!P1 IMAD.IADD R14, R14, 0x1, -R3 ;  /* 0x000000010e0e9824 */ /* 0x000fe400078e0a03 */
[----:B------:R-:W-:Y:S02]  /*9b60*/  IMAD.MOV R11, RZ, RZ, -R11 ;  /* 0x000000ffff0b7224 */ /* 0x000fe400078e0a0b */
[C---:B------:R-:W-:Y:S01]  /*9b70*/  IMAD R5, R3.reuse, R17, R5 ;  /* 0x0000001103057224 */ /* 0x040fe200078e0205 */
[C---:B------:R-:W-:Y:S01]  /*9b80*/  ISETP.GT.U32.AND P1, PT, R3.reuse, R14, PT ;  /* 0x0000000e0300720c */ /* 0x040fe20003f24070 */
[----:B------:R-:W-:Y:S02]  /*9b90*/  IMAD R16, R3, R11, R16 ;  /* 0x0000000b03107224 */ /* 0x000fe400078e0210 */
[--C-:B------:R-:W-:Y:S01]  /*9ba0*/  @!P3 IMAD.IADD R13, R13, 0x1, -R3.reuse ;  /* 0x000000010d0db824 */ /* 0x100fe200078e0a03 */
[----:B------:R-:W-:Y:S01]  /*9bb0*/  ISETP.GT.U32.AND P3, PT, R3, R5, PT ;  /* 0x000000050300720c */ /* 0x000fe20003f64070 */
[----:B------:R-:W-:Y:S01]  /*9bc0*/  @!P2 IMAD.IADD R15, R15, 0x1, -R3 ;  /* 0x000000010f0fa824 */ /* 0x000fe200078e0a03 */
[----:B------:R-:W-:Y:S01]  /*9bd0*/  ISETP.GT.U32.AND P2, PT, R3, R16, PT ;  /* 0x000000100300720c */ /* 0x000fe20003f44070 */
[----:B0-----:R-:W-:-:S02]  /*9be0*/  IMAD.MOV.U32 R19, RZ, RZ, R12 ;  /* 0x000000ffff137224 */ /* 0x001fc400078e000c */
[----:B------:R-:W-:-:S04]  /*9bf0*/  IMAD.HI.U32 R12, R4, R8, RZ ;  /* 0x00000008040c7227 */ /* 0x000fc800078e00ff */
[----:B------:R-:W-:Y:S01]  /*9c00*/  @!P6 IMAD.MOV R19, RZ, RZ, -R19 ;  /* 0x000000ffff13e224 */ /* 0x000fe200078e0a13 */
[----:B------:R-:W-:Y:S01]  /*9c10*/  ISETP.GE.AND P6, PT, R2, RZ, PT ;  /* 0x000000ff0200720c */ /* 0x000fe20003fc6270 */
[----:B------:R-:W-:Y:S02]  /*9c20*/  IMAD.MOV.U32 R18, RZ, RZ, R13 ;  /* 0x000000ffff127224 */ /* 0x000fe400078e000d */
[--C-:B------:R-:W-:Y:S01]  /*9c30*/  @!P1 IMAD.IADD R14, R14, 0x1, -R3.reuse ;  /* 0x000000010e0e9824 */ /* 0x100fe200078e0a03 */
[----:B------:R-:W-:Y:S01]  /*9c40*/  STL [R1+0x6f0], R19 ;  /* 0x0006f01301007387 */ /* 0x000fe20000100800 */
[----:B------:R-:W-:Y:S01]  /*9c50*/  VIADD R2, R0, 0x14f ;  /* 0x0000014f00027836 */ /* 0x000fe20000000000 */
[----:B------:R-:W-:Y:S01]  /*9c60*/  ISETP.GE.AND P1, PT, R10, RZ, PT ;  /* 0x000000ff0a00720c */ /* 0x000fe20003f26270 */
[----:B------:R-:W-:Y:S02]  /*9c70*/  IMAD.MOV R12, RZ, RZ, -R12 ;  /* 0x000000ffff0c7224 */ /* 0x000fe400078e0a0c */
[----:B------:R-:W-:-:S02]  /*9c80*/  @!P3 IMAD.IADD R5, R5, 0x1, -R3 ;  /* 0x000000010505b824 */ /* 0x000fc400078e0a03 */
[----:B------:R-:W-:Y:S01]  /*9c90*/  @!P5 IMAD.MOV R18, RZ, RZ, -R18 ;  /* 0x000000ffff12d224 */ /* 0x000fe200078e0a12 */
[----:B------:R-:W-:Y:S01]  /*9ca0*/  ISETP.GE.AND P5, PT, R9, RZ, PT ;  /* 0x000000ff0900720c */ /* 0x000fe20003fa6270 */
[----:B------:R-:W-:Y:S01]  /*9cb0*/  IMAD.MOV.U32 R17, RZ, RZ, R14 ;  /* 0x000000ffff117224 */ /* 0x000fe200078e000e */
[----:B------:R-:W-:Y:S01]  /*9cc0*/  IABS R14, R2 ;  /* 0x00000002000e7213 */ /* 0x000fe20000000000 */
[----:B------:R-:W-:Y:S01]  /*9cd0*/  @!P2 IMAD.IADD R16, R16, 0x1, -R3 ;  /* 0x000000011010a824 */ /* 0x000fe200078e0a03 */
[C---:B------:R-:W-:Y:S01]  /*9ce0*/  ISETP.GT.U32.AND P3, PT, R3.reuse, R5, PT ;  /* 0x000000050300720c */ /* 0x040fe20003f64070 */
[C---:B------:R-:W-:Y:S01]  /*9cf0*/  IMAD R9, R3.reuse, R12, R8 ;  /* 0x0000000c03097224 */ /* 0x040fe200078e0208 */
[----:B------:R0:W-:Y:S01]  /*9d00*/  STL [R1+0x6fc], R18 ;  /* 0x0006fc1201007387 */ /* 0x0001e20000100800 */
[----:B------:R-:W-:Y:S01]  /*9d10*/  VIADD R8, R0, 0x14e ;  /* 0x0000014e00087836 */ /* 0x000fe20000000000 */
[----:B------:R-:W-:Y:S01]  /*9d20*/  ISETP.GT.U32.AND P2, PT, R3, R16, PT ;  /* 0x000000100300720c */ /* 0x000fe20003f44070 */
[----:B------:R-:W-:-:S02]  /*9d30*/  IMAD.MOV.U32 R13, RZ, RZ, R15 ;  /* 0x000000ffff0d7224 */ /* 0x000fc400078e000f */
[----:B------:R-:W-:Y:S01]  /*9d40*/  @!P4 IMAD.MOV R17, RZ, RZ, -R17 ;  /* 0x000000ffff11c224 */ /* 0x000fe200078e0a11 */
[----:B------:R-:W-:Y:S01]  /*9d50*/  IABS R11, R8 ;  /* 0x00000008000b7213 */ /* 0x000fe20000000000 */
[----:B------:R-:W-:Y:S01]  /*9d60*/  IMAD.HI.U32 R15, R4, R14, RZ ;  /* 0x0000000e040f7227 */ /* 0x000fe200078e00ff */
[----:B------:R-:W-:Y:S02]  /*9d70*/  ISETP.GE.AND P4, PT, R2, RZ, PT ;  /* 0x000000ff0200720c */ /* 0x000fe40003f86270 */
[----:B------:R-:W-:Y:S01]  /*9d80*/  STL [R1+0x6f8], R17 ;  /* 0x0006f81101007387 */ /* 0x000fe20000100800 */
[----:B------:R-:W-:Y:S01]  /*9d90*/  @!P0 IMAD.MOV R13, RZ, RZ, -R13 ;  /* 0x000000ffff0d8224 */ /* 0x000fe200078e0a0d */
[----:B------:R-:W-:Y:S01]  /*9da0*/  ISETP.GE.AND P0, PT, R8, RZ, PT ;  /* 0x000000ff0800720c */ /* 0x000fe20003f06270 */
[----:B------:R-:W-:Y:S02]  /*9db0*/  IMAD.MOV R15, RZ, RZ, -R15 ;  /* 0x000000ffff0f7224 */ /* 0x000fe400078e0a0f */
[--C-:B------:R-:W-:Y:S01]  /*9dc0*/  @!P3 IMAD.IADD R5, R5, 0x1, -R3.reuse ;  /* 0x000000010505b824 */ /* 0x100fe200078e0a03 */
[----:B------:R1:W-:Y:S01]  /*9dd0*/  STL [R1+0x710], R13 ;  /* 0x0007100d01007387 */ /* 0x0003e20000100800 */
[C---:B------:R-:W-:Y:S01]  /*9de0*/  IMAD R14, R3.reuse, R15, R14 ;  /* 0x0000000f030e7224 */ /* 0x040fe200078e020e */
[----:B------:R-:W-:Y:S01]  /*9df0*/  ISETP.GT.U32.AND P3, PT, R3, R9, PT ;  /* 0x000000090300720c */ /* 0x000fe20003f64070 */
[----:B------:R-:W-:-:S02]  /*9e00*/  @!P2 IMAD.IADD R16, R16, 0x1, -R3 ;  /* 0x000000011010a824 */ /* 0x000fc400078e0a03 */
[----:B0-----:R-:W-:Y:S01]  /*9e10*/  IMAD.MOV.U32 R18, RZ, RZ, R5 ;  /* 0x000000ffff127224 */ /* 0x001fe200078e0005 */
[----:B------:R-:W-:Y:S01]  /*9e20*/  ISETP.GT.U32.AND P2, PT, R3, R14, PT ;  /* 0x0000000e0300720c */ /* 0x000fe20003f44070 */
[----:B------:R-:W-:Y:S02]  /*9e30*/  VIADD R2, R0, 0x14d ;  /* 0x0000014d00027836 */ /* 0x000fe40000000000 */
[----:B------:R-:W-:Y:S02]  /*9e40*/  @!P6 IMAD.MOV R18, RZ, RZ, -R18 ;  /* 0x000000ffff12e224 */ /* 0x000fe400078e0a12 */
[----:B-1----:R-:W-:Y:S01]  /*9e50*/  IMAD.HI.U32 R13, R4, R11, RZ ;  /* 0x0000000b040d7227 */ /* 0x002fe200078e00ff */
[----:B------:R-:W-:Y:S02]  /*9e60*/  IABS R10, R2 ;  /* 0x00000002000a7213 */ /* 0x000fe40000000000 */
[----:B------:R-:W-:Y:S01]  /*9e70*/  STL [R1+0x728], R18 ;  /* 0x0007281201007387 */ /* 0x000fe20000100800 */
[----:B------:R-:W-:-:S02]  /*9e80*/  IMAD.MOV R13, RZ, RZ, -R13 ;  /* 0x000000ffff0d7224 */ /* 0x000fc400078e0a0d */
[----:B------:R-:W-:Y:S02]  /*9e90*/  IMAD.MOV.U32 R17, RZ, RZ, R16 ;  /* 0x000000ffff117224 */ /* 0x000fe400078e0010 */
[C---:B------:R-:W-:Y:S02]  /*9ea0*/  IMAD R11, R3.reuse, R13, R11 ;  /* 0x0000000d030b7224 */ /* 0x040fe400078e020b */
[----:B------:R-:W-:Y:S02]  /*9eb0*/  @!P2 IMAD.IADD R14, R14, 0x1, -R3 ;  /* 0x000000010e0ea824 */ /* 0x000fe400078e0a03 */
[----:B------:R-:W-:Y:S01]  /*9ec0*/  VIADD R8, R0, 0x14c ;  /* 0x0000014c00087836 */ /* 0x000fe20000000000 */
[C---:B------:R-:W-:Y:S01]  /*9ed0*/  ISETP.GT.U32.AND P6, PT, R3.reuse, R11, PT ;  /* 0x0000000b0300720c */ /* 0x040fe20003fc4070 */
[----:B------:R-:W-:Y:S01]  /*9ee0*/  @!P5 IMAD.MOV R17, RZ, RZ, -R17 ;  /* 0x000000ffff11d224 */ /* 0x000fe200078e0a11 */
[----:B------:R-:W-:Y:S01]  /*9ef0*/  ISETP.GT.U32.AND P2, PT, R3, R14, PT ;  /* 0x0000000e0300720c */ /* 0x000fe20003f44070 */
[----:B------:R-:W-:Y:S01]  /*9f00*/  IMAD.HI.U32 R13, R4, R10, RZ ;  /* 0x0000000a040d7227 */ /* 0x000fe200078e00ff */
[----:B------:R-:W-:-:S02]  /*9f10*/  IABS R12, R8 ;  /* 0x00000008000c7213 */ /* 0x000fc40000000000 */
[----:B------:R0:W-:Y:S01]  /*9f20*/  STL [R1+0x724], R17 ;  /* 0x0007241101007387 */ /* 0x0001e20000100800 */
[----:B------:R-:W-:Y:S01]  /*9f30*/  IMAD.MOV R13, RZ, RZ, -R13 ;  /* 0x000000ffff0d7224 */ /* 0x000fe200078e0a0d */
[----:B------:R-:W-:Y:S01]  /*9f40*/  ISETP.GE.AND P5, PT, R2, RZ, PT ;  /* 0x000000ff0200720c */ /* 0x000fe20003fa6270 */
[----:B------:R-:W-:-:S04]  /*9f50*/  IMAD.HI.U32 R15, R4, R12, RZ ;  /* 0x0000000c040f7227 */ /* 0x000fc800078e00ff */
[----:B------:R-:W-:Y:S02]  /*9f60*/  @!P6 IMAD.IADD R11, R11, 0x1, -R3 ;  /* 0x000000010b0be824 */ /* 0x000fe400078e0a03 */
[C---:B------:R-:W-:Y:S02]  /*9f70*/  IMAD R2, R3.reuse, R13, R10 ;  /* 0x0000000d03027224 */ /* 0x040fe400078e020a */
[C---:B0-----:R-:W-:Y:S01]  /*9f80*/  VIADD R17, R0.reuse, 0x14b ;  /* 0x0000014b00117836 */ /* 0x041fe20000000000 */
[C---:B------:R-:W-:Y:S01]  /*9f90*/  ISETP.GT.U32.AND P6, PT, R3.reuse, R11, PT ;  /* 0x0000000b0300720c */ /* 0x040fe20003fc4070 */
[----:B------:R-:W-:Y:S02]  /*9fa0*/  IMAD.MOV R15, RZ, RZ, -R15 ;  /* 0x000000ffff0f7224 */ /* 0x000fe400078e0a0f */
[----:B------:R-:W-:Y:S01]  /*9fb0*/  VIADD R5, R0, 0x14a ;  /* 0x0000014a00057836 */ /* 0x000fe20000000000 */
[----:B------:R-:W-:Y:S01]  /*9fc0*/  IABS R18, R17 ;  /* 0x0000001100127213 */ /* 0x000fe20000000000 */
[----:B------:R-:W-:Y:S01]  /*9fd0*/  @!P2 IMAD.IADD R14, R14, 0x1, -R3 ;  /* 0x000000010e0ea824 */ /* 0x000fe200078e0a03 */
[C---:B------:R-:W-:Y:S01]  /*9fe0*/  ISETP.GT.U32.AND P2, PT, R3.reuse, R2, PT ;  /* 0x000000020300720c */ /* 0x040fe20003f44070 */
[----:B------:R-:W-:Y:S01]  /*9ff0*/  IMAD R12, R3, R15, R12 ;  /* 0x0000000f030c7224 */ /* 0x000fe200078e020c */
[----:B------:R-:W-:Y:S01]  /*a000*/  IABS R23, R5 ;  /* 0x0000000500177213 */ /* 0x000fe20000000000 */
[----:B------:R-:W-:-:S04]  /*a010*/  IMAD.HI.U32 R13, R4, R18, RZ ;  /* 0x00000012040d7227 */ /* 0x000fc800078e00ff */
[----:B------:R-:W-:Y:S02]  /*a020*/  IMAD.MOV R13, RZ, RZ, -R13 ;  /* 0x000000ffff0d7224 */ /* 0x000fe400078e0a0d */
[--C-:B------:R-:W-:Y:S02]  /*a030*/  @!P3 IMAD.IADD R9, R9, 0x1, -R3.reuse ;  /* 0x000000010909b824 */ /* 0x100fe400078e0a03 */
[----:B------:R-:W-:Y:S01]  /*a040*/  @!P6 IMAD.IADD R11, R11, 0x1, -R3 ;  /* 0x000000010b0be824 */ /* 0x000fe200078e0a03 */
[C---:B------:R-:W-:Y:S01]  /*a050*/  ISETP.GT.U32.AND P6, PT, R3.reuse, R12, PT ;  /* 0x0000000c0300720c */ /* 0x040fe20003fc4070 */
[----:B------:R-:W-:Y:S01]  /*a060*/  IMAD.HI.U32 R22, R4, R23, RZ ;  /* 0x0000001704167227 */ /* 0x000fe200078e00ff */
[----:B------:R-:W-:-:S03]  /*a070*/  ISETP.GT.U32.AND P3, PT, R3, R9, PT ;  /* 0x000000090300720c */ /* 0x000fc60003f64070 */
[----:B------:R-:W-:Y:S02]  /*a080*/  VIADD R20, R0, 0x149 ;  /* 0x0000014900147836 */ /* 0x000fe40000000000 */
[C---:B------:R-:W-:Y:S02]  /*a090*/  IMAD R18, R3.reuse, R13, R18 ;  /* 0x0000000d03127224 */ /* 0x040fe400078e0212 */
[----:B------:R-:W-:Y:S01]  /*a0a0*/  IMAD.MOV R22, RZ, RZ, -R22 ;  /* 0x000000ffff167224 */ /* 0x000fe200078e0a16 */
[----:B------:R-:W-:Y:S01]  /*a0b0*/  IABS R21, R20 ;  /* 0x0000001400157213 */ /* 0x000fe20000000000 */
[----:B------:R-:W-:Y:S01]  /*a0c0*/  @!P2 IMAD.IADD R2, R2, 0x1, -R3 ;  /* 0x000000010202a824 */ /* 0x000fe200078e0a03 */
[C---:B------:R-:W-:Y:S01]  /*a0d0*/  ISETP.GT.U32.AND P2, PT, R3.reuse, R18, PT ;  /* 0x000000120300720c */ /* 0x040fe20003f44070 */
[----:B------:R-:W-:Y:S02]  /*a0e0*/  IMAD R22, R3, R22, R23 ;  /* 0x0000001603167224 */ /* 0x000fe400078e0217 */
[----:B------:R-:W-:-:S04]  /*a0f0*/  IMAD.HI.U32 R24, R4, R21, RZ ;  /* 0x0000001504187227 */ /* 0x000fc800078e00ff */
[--C-:B------:R-:W-:Y:S01]  /*a100*/  @!P6 IMAD.IADD R12, R12, 0x1, -R3.reuse ;  /* 0x000000010c0ce824 */ /* 0x100fe200078e0a03 */
[----:B------:R-:W-:Y:S01]  /*a110*/  ISETP.GT.U32.AND P6, PT, R3, R22, PT ;  /* 0x000000160300720c */ /* 0x000fe20003fc4070 */
[----:B------:R-:W-:Y:S02]  /*a120*/  VIADD R15, R0, 0x148 ;  /* 0x00000148000f7836 */ /* 0x000fe40000000000 */
[----:B------:R-:W-:Y:S02]  /*a130*/  IMAD.MOV R24, RZ, RZ, -R24 ;  /* 0x000000ffff187224 */ /* 0x000fe400078e0a18 */
[----:B------:R-:W-:Y:S01]  /*a140*/  @!P3 IMAD.IADD R9, R9, 0x1, -R3 ;  /* 0x000000010909b824 */ /* 0x000fe200078e0a03 */
[----:B------:R-:W-:Y:S01]  /*a150*/  ISETP.GE.AND P3, PT, R8, RZ, PT ;  /* 0x000000ff0800720c */ /* 0x000fe20003f66270 */
[----:B------:R-:W-:Y:S01]  /*a160*/  VIADD R8, R0, 0x147 ;  /* 0x0000014700087836 */ /* 0x000fe20000000000 */
[----:B------:R-:W-:Y:S01]  /*a170*/  IABS R16, R15 ;  /* 0x0000000f00107213 */ /* 0x000fe20000000000 */
[----:B------:R-:W-:-:S02]  /*a180*/  IMAD R21, R3, R24, R21 ;  /* 0x0000001803157224 */ /* 0x000fc400078e0215 */
[----:B------:R-:W-:Y:S01]  /*a190*/  @!P2 IMAD.IADD R18, R18, 0x1, -R3 ;  /* 0x000000011212a824 */ /* 0x000fe200078e0a03 */
[----:B------:R-:W-:Y:S01]  /*a1a0*/  ISETP.GT.U32.AND P2, PT, R3, R2, PT ;  /* 0x000000020300720c */ /* 0x000fe20003f44070 */
[----:B------:R-:W-:Y:S01]  /*a1b0*/  IMAD.HI.U32 R19, R4, R16, RZ ;  /* 0x0000001004137227 */ /* 0x000fe200078e00ff */
[----:B------:R-:W-:-:S03]  /*a1c0*/  IABS R10, R8 ;  /* 0x00000008000a7213 */ /* 0x000fc60000000000 */
[----:B------:R-:W-:Y:S02]  /*a1d0*/  IMAD.MOV.U32 R25, RZ, RZ, R9 ;  /* 0x000000ffff197224 */ /* 0x000fe400078e0009 */
[----:B------:R-:W-:Y:S01]  /*a1e0*/  @!P0 IMAD.MOV R11, RZ, RZ, -R11 ;  /* 0x000000ffff0b8224 */ /* 0x000fe200078e0a0b */
[C---:B------:R-:W-:Y:S01]  /*a1f0*/  ISETP.GT.U32.AND P0, PT, R3.reuse, R21, PT ;  /* 0x000000150300720c */ /* 0x040fe20003f04070 */
[----:B------:R-:W-:Y:S02]  /*a200*/  IMAD.MOV.U32 R23, RZ, RZ, R14 ;  /* 0x000000ffff177224 */ /* 0x000fe400078e000e */
[----:B------:R-:W-:Y:S01]  /*a210*/  @!P6 IMAD.IADD R22, R22, 0x1, -R3 ;  /* 0x000000011616e824 */ /* 0x000fe200078e0a03 */
[C---:B------:R-:W-:Y:S01]  /*a220*/  ISETP.GT.U32.AND P6, PT, R3.reuse, R18, PT ;  /* 0x000000120300720c */ /* 0x040fe20003fc4070 */
[----:B------:R-:W-:Y:S02]  /*a230*/  IMAD.MOV R19, RZ, RZ, -R19 ;  /* 0x000000ffff137224 */ /* 0x000fe400078e0a13 */
[----:B------:R-:W-:Y:S01]  /*a240*/  @!P1 IMAD.MOV R25, RZ, RZ, -R25 ;  /* 0x000000ffff199224 */ /* 0x000fe200078e0a19 */
[----:B------:R-:W-:Y:S01]  /*a250*/  ISETP.GT.U32.AND P1, PT, R3, R12, PT ;  /* 0x0000000c0300720c */ /* 0x000fe20003f24070 */
[----:B------:R-:W-:-:S03]  /*a260*/  IMAD.HI.U32 R13, R4, R10, RZ ;  /* 0x0000000a040d7227 */ /* 0x000fc600078e00ff */
[----:B------:R-:W-:Y:S01]  /*a270*/  STL [R1+0x720], R25 ;  /* 0x0007201901007387 */ /* 0x000fe20000100800 */
[----:B------:R-:W-:Y:S01]  /*a280*/  @!P4 IMAD.MOV R23, RZ, RZ, -R23 ;  /* 0x000000ffff17c224 */ /* 0x000fe200078e0a17 */
[C---:B------:R-:W-:Y:S01]  /*a290*/  ISETP.GT.U32.AND P4, PT, R3.reuse, R22, PT ;  /* 0x000000160300720c */ /* 0x040fe20003f84070 */
[C---:B------:R-:W-:Y:S02]  /*a2a0*/  IMAD R16, R3.reuse, R19, R16 ;  /* 0x0000001303107224 */ /* 0x040fe400078e0210 */
[----:B------:R-:W-:Y:S01]  /*a2b0*/  IMAD.MOV R13, RZ, RZ, -R13 ;  /* 0x000000ffff0d7224 */ /* 0x000fe200078e0a0d */
[----:B------:R-:W-:Y:S01]  /*a2c0*/  STL [R1+0x740], R23 ;  /* 0x0007401701007387 */ /* 0x000fe20000100800 */
[C---:B------:R-:W-:Y:S02]  /*a2d0*/  VIADD R19, R0.reuse, 0x146 ;  /* 0x0000014600137836 */ /* 0x040fe40000000000 */
[----:B------:R-:W-:Y:S01]  /*a2e0*/  VIADD R9, R0, 0x145 ;  /* 0x0000014500097836 */ /* 0x000fe20000000000 */
[----:B------:R0:W-:Y:S01]  /*a2f0*/  STL [R1+0x73c], R11 ;  /* 0x00073c0b01007387 */ /* 0x0001e20000100800 */
[--C-:B------:R-:W-:Y:S01]  /*a300*/  @!P2 IMAD.IADD R2, R2, 0x1, -R3.reuse ;  /* 0x000000010202a824 */ /* 0x100fe200078e0a03 */
[C---:B------:R-:W-:Y:S01]  /*a310*/  ISETP.GT.U32.AND P2, PT, R3.reuse, R16, PT ;  /* 0x000000100300720c */ /* 0x040fe20003f44070 */
[----:B------:R-:W-:Y:S01]  /*a320*/  IMAD R10, R3, R13, R10 ;  /* 0x0000000d030a7224 */ /* 0x000fe200078e020a */
[----:B------:R-:W-:Y:S01]  /*a330*/  IABS R13, R19 ;  /* 0x00000013000d7213 */ /* 0x000fe20000000000 */
[--C-:B------:R-:W-:Y:S01]  /*a340*/  @!P0 IMAD.IADD R21, R21, 0x1, -R3.reuse ;  /* 0x0000000115158824 */ /* 0x100fe200078e0a03 */
[----:B------:R-:W-:Y:S01]  /*a350*/  IABS R14, R9 ;  /* 0x00000009000e7213 */ /* 0x000fe20000000000 */
[----:B------:R-:W-:Y:S01]  /*a360*/  IMAD.MOV.U32 R24, RZ, RZ, R2 ;  /* 0x000000ffff187224 */ /* 0x000fe200078e0002 */
[----:B------:R-:W-:Y:S01]  /*a370*/  ISETP.GE.AND P0, PT, R20, RZ, PT ;  /* 0x000000ff1400720c */ /* 0x000fe20003f06270 */
[--C-:B------:R-:W-:Y:S01]  /*a380*/  @!P1 IMAD.IADD R12, R12, 0x1, -R3.reuse ;  /* 0x000000010c0c9824 */ /* 0x100fe200078e0a03 */
[----:B------:R-:W-:Y:S01]  /*a390*/  ISETP.GE.AND P1, PT, R17, RZ, PT ;  /* 0x000000ff1100720c */ /* 0x000fe20003f26270 */
[----:B------:R-:W-:Y:S01]  /*a3a0*/  @!P6 IMAD.IADD R18, R18, 0x1, -R3 ;  /* 0x000000011212e824 */ /* 0x000fe200078e0a03 */
[C---:B------:R-:W-:Y:S01]  /*a3b0*/  ISETP.GT.U32.AND P6, PT, R3.reuse, R10, PT ;  /* 0x0000000a0300720c */ /* 0x040fe20003fc4070 */
[----:B------:R-:W-:Y:S01]  /*a3c0*/  @!P5 IMAD.MOV R24, RZ, RZ, -R24 ;  /* 0x000000ffff18d224 */ /* 0x000fe200078e0a18 */
[----:B------:R-:W-:Y:S01]  /*a3d0*/  ISETP.GT.U32.AND P5, PT, R3, R21, PT ;  /* 0x000000150300720c */ /* 0x000fe20003fa4070 */
[----:B0-----:R-:W-:-:S03]  /*a3e0*/  IMAD.HI.U32 R11, R4, R13, RZ ;  /* 0x0000000d040b7227 */ /* 0x001fc600078e00ff */
[----:B------:R-:W-:Y:S01]  /*a3f0*/  STL [R1+0x738], R24 ;  /* 0x0007381801007387 */ /* 0x000fe20000100800 */
[----:B------:R-:W-:-:S04]  /*a400*/  IMAD.HI.U32 R17, R4, R14, RZ ;  /* 0x0000000e04117227 */ /* 0x000fc800078e00ff */
[----:B------:R-:W-:Y:S01]  /*a410*/  @!P4 IMAD.IADD R22, R22, 0x1, -R3 ;  /* 0x000000011616c824 */ /* 0x000fe200078e0a03 */
[----:B------:R-:W-:Y:S01]  /*a420*/  ISETP.GE.AND P4, PT, R5, RZ, PT ;  /* 0x000000ff0500720c */ /* 0x000fe20003f86270 */
[----:B------:R-:W-:Y:S02]  /*a430*/  IMAD.MOV R11, RZ, RZ, -R11 ;  /* 0x000000ffff0b7224 */ /* 0x000fe400078e0a0b */
[----:B------:R-:W-:Y:S02]  /*a440*/  IMAD.MOV R17, RZ, RZ, -R17 ;  /* 0x000000ffff117224 */ /* 0x000fe400078e0a11 */
[C---:B------:R-:W-:Y:S02]  /*a450*/  IMAD R11, R3.reuse, R11, R13 ;  /* 0x0000000b030b7224 */ /* 0x040fe400078e020d */
[----:B------:R-:W-:Y:S02]  /*a460*/  IMAD R14, R3, R17, R14 ;  /* 0x00000011030e7224 */ /* 0x000fe400078e020e */
[----:B------:R-:W-:-:S02]  /*a470*/  IMAD.MOV.U32 R13, RZ, RZ, R18 ;  /* 0x000000ffff0d7224 */ /* 0x000fc400078e0012 */
[----:B------:R-:W-:Y:S02]  /*a480*/  IMAD.MOV.U32 R23, RZ, RZ, R12 ;  /* 0x000000ffff177224 */ /* 0x000fe400078e000c */
[----:B------:R-:W-:Y:S02]  /*a490*/  IMAD.MOV.U32 R12, RZ, RZ, R22 ;  /* 0x000000ffff0c7224 */ /* 0x000fe400078e0016 */
[----:B------:R-:W-:Y:S02]  /*a4a0*/  @!P6 IMAD.IADD R10, R10, 0x1, -R3 ;  /* 0x000000010a0ae824 */ /* 0x000fe400078e0a03 */
[----:B------:R-:W-:Y:S01]  /*a4b0*/  @!P1 IMAD.MOV R13, RZ, RZ, -R13 ;  /* 0x000000ffff0d9224 */ /* 0x000fe200078e0a0d */
[----:B------:R-:W-:Y:S01]  /*a4c0*/  ISETP.GT.U32.AND P1, PT, R3, R11, PT ;  /* 0x0000000b0300720c */ /* 0x000fe20003f24070 */
[----:B------:R-:W-:Y:S01]  /*a4d0*/  @!P5 IMAD.IADD R21, R21, 0x1, -R3 ;  /* 0x000000011515d824 */ /* 0x000fe200078e0a03 */
[C---:B------:R-:W-:Y:S01]  /*a4e0*/  ISETP.GT.U32.AND P5, PT, R3.reuse, R14, PT ;  /* 0x0000000e0300720c */ /* 0x040fe20003fa4070 */
[----:B------:R-:W-:Y:S01]  /*a4f0*/  @!P3 IMAD.MOV R23, RZ, RZ, -R23 ;  /* 0x000000ffff17b224 */ /* 0x000fe200078e0a17 */
[----:B------:R-:W-:Y:S01]  /*a500*/  ISETP.GT.U32.AND P6, PT, R3, R10, PT ;  /* 0x0000000a0300720c */ /* 0x000fe20003fc4070 */
[----:B------:R-:W-:-:S02]  /*a510*/  VIADD R5, R0, 0x143 ;  /* 0x0000014300057836 */ /* 0x000fc40000000000 */
[----:B------:R-:W-:Y:S01]  /*a520*/  @!P4 IMAD.MOV R12, RZ, RZ, -R12 ;  /* 0x000000ffff0cc224 */ /* 0x000fe200078e0a0c */
[----:B------:R-:W-:Y:S01]  /*a530*/  STL [R1+0x734], R23 ;  /* 0x0007341701007387 */ /* 0x000fe20000100800 */
[--C-:B------:R-:W-:Y:S01]  /*a540*/  @!P2 IMAD.IADD R16, R16, 0x1, -R3.reuse ;  /* 0x000000011010a824 */ /* 0x100fe200078e0a03 */
[----:B------:R-:W-:Y:S01]  /*a550*/  ISETP.GE.AND P4, PT, R8, RZ, PT ;  /* 0x000000ff0800720c */ /* 0x000fe20003f86270 */
[----:B------:R-:W-:Y:S01]  /*a560*/  VIADD R2, R0, 0x144 ;  /* 0x0000014400027836 */ /* 0x000fe20000000000 */
[----:B------:R0:W-:Y:S01]  /*a570*/  STL [R1+0x730], R13 ;  /* 0x0007300d01007387 */ /* 0x0001e20000100800 */
[----:B------:R-:W-:Y:S01]  /*a580*/  IABS R8, R5 ;  /* 0x0000000500087213 */ /* 0x000fe20000000000 */
[----:B------:R-:W-:Y:S01]  /*a590*/  @!P1 IMAD.IADD R11, R11, 0x1, -R3 ;  /* 0x000000010b0b9824 */ /* 0x000fe200078e0a03 */
[----:B------:R-:W-:Y:S01]  /*a5a0*/  ISETP.GT.U32.AND P3, PT, R3, R16, PT ;  /* 0x000000100300720c */ /* 0x000fe20003f64070 */
[----:B------:R1:W-:Y:S01]  /*a5b0*/  STL [R1+0x71c], R12 ;  /* 0x00071c0c01007387 */ /* 0x0003e20000100800 */
[----:B------:R-:W-:Y:S01]  /*a5c0*/  IMAD.MOV.U32 R17, RZ, RZ, R21 ;  /* 0x000000ffff117224 */ /* 0x000fe200078e0015 */
[----:B------:R-:W-:Y:S01]  /*a5d0*/  ISETP.GE.AND P2, PT, R15, RZ, PT ;  /* 0x000000ff0f00720c */ /* 0x000fe20003f46270 */
[--C-:B------:R-:W-:Y:S01]  /*a5e0*/  @!P5 IMAD.IADD R14, R14, 0x1, -R3.reuse ;  /* 0x000000010e0ed824 */ /* 0x100fe200078e0a03 */
[----:B------:R-:W-:Y:S01]  /*a5f0*/  ISETP.GE.AND P1, PT, R2, RZ, PT ;  /* 0x000000ff0200720c */ /* 0x000fe20003f26270 */
[----:B------:R-:W-:Y:S01]  /*a600*/  @!P6 IMAD.IADD R10, R10, 0x1, -R3 ;  /* 0x000000010a0ae824 */ /* 0x000fe200078e0a03 */
[----:B------:R-:W-:Y:S01]  /*a610*/  ISETP.GE.AND P6, PT, R9, RZ, PT ;  /* 0x000000ff0900720c */ /* 0x000fe20003fc6270 */
[----:B0-----:R-:W-:Y:S01]  /*a620*/  IMAD.MOV.U32 R13, RZ, RZ, R8 ;  /* 0x000000ffff0d7224 */ /* 0x001fe200078e0008 */
[C---:B------:R-:W-:Y:S01]  /*a630*/  ISETP.GT.U32.AND P5, PT, R3.reuse, R14, PT ;  /* 0x0000000e0300720c */ /* 0x040fe20003fa4070 */
[----:B------:R-:W-:Y:S01]  /*a640*/  @!P0 IMAD.MOV R17, RZ, RZ, -R17 ;  /* 0x000000ffff118224 */ /* 0x000fe200078e0a11 */
[----:B-1----:R-:W-:Y:S01]  /*a650*/  IABS R12, R2 ;  /* 0x00000002000c7213 */ /* 0x002fe20000000000 */
[----:B------:R-:W-:Y:S01]  /*a660*/  IMAD.HI.U32 R2, R4, R13, RZ ;  /* 0x0000000d04027227 */ /* 0x000fe200078e00ff */
[----:B------:R-:W-:-:S02]  /*a670*/  ISETP.GT.U32.AND P0, PT, R3, R11, PT ;  /* 0x0000000b0300720c */ /* 0x000fc40003f04070 */
[----:B------:R-:W-:Y:S01]  /*a680*/  STL [R1+0x718], R17 ;  /* 0x0007181101007387 */ /* 0x000fe20000100800 */
[----:B------:R-:W-:-:S04]  /*a690*/  IMAD.HI.U32 R8, R4, R12, RZ ;  /* 0x0000000c04087227 */ /* 0x000fc800078e00ff */
[----:B------:R-:W-:Y:S02]  /*a6a0*/  IMAD.MOV R8, RZ, RZ, -R8 ;  /* 0x000000ffff087224 */ /* 0x000fe400078e0a08 */
[----:B------:R-:W-:Y:S01]  /*a6b0*/  @!P3 IMAD.IADD R16, R16, 0x1, -R3 ;  /* 0x000000011010b824 */ /* 0x000fe200078e0a03 */
[----:B------:R-:W-:Y:S01]  /*a6c0*/  ISETP.GE.AND P3, PT, R19, RZ, PT ;  /* 0x000000ff1300720c */ /* 0x000fe20003f66270 */
[----:B------:R-:W-:Y:S02]  /*a6d0*/  IMAD R8, R3, R8, R12 ;  /* 0x0000000803087224 */ /* 0x000fe400078e020c */
[----:B------:R-:W-:Y:S02]  /*a6e0*/  IMAD.MOV.U32 R9, RZ, RZ, R10 ;  /* 0x000000ffff097224 */ /* 0x000fe400078e000a */
[----:B------:R-:W-:Y:S02]  /*a6f0*/  IMAD.MOV R2, RZ, RZ, -R2 ;  /* 0x000000ffff027224 */ /* 0x000fe400078e0a02 */
[----:B------:R-:W-:-:S02]  /*a700*/  IMAD.MOV.U32 R15, RZ, RZ, R16 ;  /* 0x000000ffff0f7224 */ /* 0x000fc400078e0010 */
[----:B------:R-:W-:Y:S01]  /*a710*/  @!P4 IMAD.MOV R9, RZ, RZ, -R9 ;  /* 0x000000ffff09c224 */ /* 0x000fe200078e0a09 */
[C---:B------:R-:W-:Y:S01]  /*a720*/  ISETP.GT.U32.AND P4, PT, R3.reuse, R8, PT ;  /* 0x000000080300720c */ /* 0x040fe20003f84070 */
[----:B------:R-:W-:Y:S02]  /*a730*/  IMAD R13, R3, R2, R13 ;  /* 0x00000002030d7224 */ /* 0x000fe400078e020d */
[----:B------:R-:W-:Y:S01]  /*a740*/  @!P2 IMAD.MOV R15, RZ, RZ, -R15 ;  /* 0x000000ffff0fa224 */ /* 0x000fe200078e0a0f */
[----:B------:R-:W-:Y:S01]  /*a750*/  ISETP.GE.AND P2, PT, R5, RZ, PT ;  /* 0x000000ff0500720c */ /* 0x000fe20003f46270 */
[--C-:B------:R-:W-:Y:S02]  /*a760*/  @!P0 IMAD.IADD R11, R11, 0x1, -R3.reuse ;  /* 0x000000010b0b8824 */ /* 0x100fe400078e0a03 */
[----:B------:R-:W-:Y:S01]  /*a770*/  @!P5 IMAD.IADD R14, R14, 0x1, -R3 ;  /* 0x000000010e0ed824 */ /* 0x000fe200078e0a03 */
[----:B------:R-:W-:Y:S01]  /*a780*/  ISETP.GT.U32.AND P5, PT, R3, R13, PT ;  /* 0x0000000d0300720c */ /* 0x000fe20003fa4070 */
[----:B------:R0:W-:Y:S01]  /*a790*/  STL [R1+0x760], R15 ;  /* 0x0007600f01007387 */ /* 0x0001e20000100800 */
[----:B------:R-:W-:-:S02]  /*a7a0*/  VIADD R10, R0, 0x142 ;  /* 0x00000142000a7836 */ /* 0x000fc40000000000 */
[----:B------:R-:W-:Y:S01]  /*a7b0*/  VIADD R12, R0, 0x141 ;  /* 0x00000141000c7836 */ /* 0x000fe20000000000 */
[----:B------:R1:W-:Y:S01]  /*a7c0*/  STL [R1+0x7a4], R9 ;  /* 0x0007a40901007387 */ /* 0x0003e20000100800 */
[----:B------:R-:W-:Y:S01]  /*a7d0*/  @!P4 IMAD.IADD R8, R8, 0x1, -R3 ;  /* 0x000000010808c824 */ /* 0x000fe200078e0a03 */
[----:B------:R-:W-:Y:S01]  /*a7e0*/  ISETP.GE.AND P0, PT, R10, RZ, PT ;  /* 0x000000ff0a00720c */ /* 0x000fe20003f06270 */
[----:B------:R-:W-:Y:S01]  /*a7f0*/  @!P6 IMAD.MOV R14, RZ, RZ, -R14 ;  /* 0x000000ffff0ee224 */ /* 0x000fe200078e0a0e */
[----:B------:R-:W-:Y:S01]  /*a800*/  IABS R10, R10 ;  /* 0x0000000a000a7213 */ /* 0x000fe20000000000 */
[----:B------:R-:W-:Y:S01]  /*a810*/  VIADD R16, R0, 0x13f ;  /* 0x0000013f00107836 */ /* 0x000fe20000000000 */
[----:B------:R-:W-:Y:S01]  /*a820*/  IABS R2, R12 ;  /* 0x0000000c00027213 */ /* 0x000fe20000000000 */
[----:B0-----:R-:W-:Y:S01]  /*a830*/  IMAD.MOV.U32 R15, RZ, RZ, R11 ;  /* 0x000000ffff0f7224 */ /* 0x001fe200078e000b */
[----:B------:R-:W-:Y:S01]  /*a840*/  ISETP.GE.AND P4, PT, R12, RZ, PT ;  /* 0x000000ff0c00720c */ /* 0x000fe20003f86270 */
[----:B------:R-:W-:Y:S01]  /*a850*/  @!P5 IMAD.IADD R13, R13, 0x1, -R3 ;  /* 0x000000010d0dd824 */ /* 0x000fe200078e0a03 */
[----:B------:R-:W-:Y:S01]  /*a860*/  IABS R18, R16 ;  /* 0x0000001000127213 */ /* 0x000fe20000000000 */
[----:B------:R-:W-:Y:S01]  /*a870*/  @!P3 IMAD.MOV R15, RZ, RZ, -R15 ;  /* 0x000000ffff0fb224 */ /* 0x000fe200078e0a0f */
[C---:B------:R-:W-:Y:S01]  /*a880*/  ISETP.GT.U32.AND P3, PT, R3.reuse, R8, PT ;  /* 0x000000080300720c */ /* 0x040fe20003f64070 */
[----:B-1----:R-:W-:Y:S01]  /*a890*/  VIADD R9, R0, 0x140 ;  /* 0x0000014000097836 */ /* 0x002fe20000000000 */
[----:B------:R-:W-:Y:S01]  /*a8a0*/  ISETP.GT.U32.AND P5, PT, R3, R13, PT ;  /* 0x0000000d0300720c */ /* 0x000fe20003fa4070 */
[C---:B------:R-:W-:Y:S01]  /*a8b0*/  IMAD.HI.U32 R12, R4.reuse, R2, RZ ;  /* 0x00000002040c7227 */ /* 0x040fe200078e00ff */
[----:B------:R0:W-:Y:S02]  /*a8c0*/  STL [R1+0x7a0], R15 ;  /* 0x0007a00f01007387 */ /* 0x0001e40000100800 */
[----:B------:R-:W-:Y:S01]  /*a8d0*/  IABS R5, R9 ;  /* 0x0000000900057213 */ /* 0x000fe20000000000 */
[----:B------:R-:W-:Y:S01]  /*a8e0*/  IMAD.MOV R12, RZ, RZ, -R12 ;  /* 0x000000ffff0c7224 */ /* 0x000fe200078e0a0c */
[----:B------:R-:W-:Y:S01]  /*a8f0*/  ISETP.GE.AND P6, PT, R9, RZ, PT ;  /* 0x000000ff0900720c */ /* 0x000fe20003fc6270 */
[----:B------:R1:W-:Y:S02]  /*a900*/  STL [R1+0x79c], R14 ;  /* 0x00079c0e01007387 */ /* 0x0003e40000100800 */
[----:B------:R-:W-:-:S04]  /*a910*/  IMAD.HI.U32 R11, R4, R5, RZ ;  /* 0x00000005040b7227 */ /* 0x000fc800078e00ff */
[----:B0-----:R-:W-:-:S04]  /*a920*/  IMAD.HI.U32 R15, R4, R10, RZ ;  /* 0x0000000a040f7227 */ /* 0x001fc800078e00ff */
[----:B------:R-:W-:Y:S02]  /*a930*/  IMAD.MOV R15, RZ, RZ, -R15 ;  /* 0x000000ffff0f7224 */ /* 0x000fe400078e0a0f */
[----:B------:R-:W-:Y:S02]  /*a940*/  IMAD.MOV R11, RZ, RZ, -R11 ;  /* 0x000000ffff0b7224 */ /* 0x000fe400078e0a0b */
[C---:B------:R-:W-:Y:S02]  /*a950*/  IMAD R9, R3.reuse, R15, R10 ;  /* 0x0000000f03097224 */ /* 0x040fe400078e020a */
[----:B------:R-:W-:Y:S02]  /*a960*/  @!P3 IMAD.IADD R8, R8, 0x1, -R3 ;  /* 0x000000010808b824 */ /* 0x000fe400078e0a03 */
[C---:B------:R-:W-:Y:S01]  /*a970*/  IMAD R2, R3.reuse, R12, R2 ;  /* 0x0000000c03027224 */ /* 0x040fe200078e0202 */
[C---:B------:R-:W-:Y:S01]  /*a980*/  ISETP.GT.U32.AND P3, PT, R3.reuse, R9, PT ;  /* 0x000000090300720c */ /* 0x040fe20003f64070 */
[----:B------:R-:W-:-:S02]  /*a990*/  IMAD R5, R3, R11, R5 ;  /* 0x0000000b03057224 */ /* 0x000fc400078e0205 */
[----:B------:R-:W-:Y:S02]  /*a9a0*/  IMAD.MOV.U32 R19, RZ, RZ, R8 ;  /* 0x000000ffff137224 */ /* 0x000fe400078e0008 */
[----:B------:R-:W-:Y:S01]  /*a9b0*/  @!P5 IMAD.IADD R13, R13, 0x1, -R3 ;  /* 0x000000010d0dd824 */ /* 0x000fe200078e0a03 */
[C---:B------:R-:W-:Y:S01]  /*a9c0*/  ISETP.GT.U32.AND P5, PT, R3.reuse, R2, PT ;  /* 0x000000020300720c */ /* 0x040fe20003fa4070 */
[----:B------:R-:W-:Y:S01]  /*a9d0*/  @!P1 IMAD.MOV R19, RZ, RZ, -R19 ;  /* 0x000000ffff139224 */ /* 0x000fe200078e0a13 */
[----:B------:R-:W-:Y:S01]  /*a9e0*/  ISETP.GT.U32.AND P1, PT, R3, R5, PT ;  /* 0x000000050300720c */ /* 0x000fe20003f24070 */
[----:B------:R-:W-:-:S03]  /*a9f0*/  IMAD.HI.U32 R8, R4, R18, RZ ;  /* 0x0000001204087227 */ /* 0x000fc600078e00ff */
[----:B------:R-:W-:Y:S01]  /*aa00*/  STL [R1+0x798], R19 ;  /* 0x0007981301007387 */ /* 0x000fe20000100800 */
[--C-:B------:R-:W-:Y:S02]  /*aa10*/  @!P3 IMAD.IADD R9, R9, 0x1, -R3.reuse ;  /* 0x000000010909b824 */ /* 0x100fe400078e0a03 */
[C---:B------:R-:W-:Y:S02]  /*aa20*/  VIADD R12, R0.reuse, 0x13c ;  /* 0x0000013c000c7836 */ /* 0x040fe40000000000 */
[----:B-1----:R-:W-:Y:S01]  /*aa30*/  VIADD R14, R0, 0x13e ;  /* 0x0000013e000e7836 */ /* 0x002fe20000000000 */
[----:B------:R-:W-:Y:S01]  /*aa40*/  ISETP.GT.U32.AND P3, PT, R3, R9, PT ;  /* 0x000000090300720c */ /* 0x000fe20003f64070 */
[--C-:B------:R-:W-:Y:S01]  /*aa50*/  @!P5 IMAD.IADD R2, R2, 0x1, -R3.reuse ;  /* 0x000000010202d824 */ /* 0x100fe200078e0a03 */
[----:B------:R-:W-:Y:S01]  /*aa60*/  IABS R15, R12 ;  /* 0x0000000c000f7213 */ /* 0x000fe20000000000 */
[----:B------:R-:W-:Y:S01]  /*aa70*/  VIADD R10, R0, 0x13d ;  /* 0x0000013d000a7836 */ /* 0x000fe20000000000 */
[----:B------:R-:W-:Y:S01]  /*aa80*/  IABS R17, R14 ;  /* 0x0000000e00117213 */ /* 0x000fe20000000000 */
[----:B------:R-:W-:Y:S01]  /*aa90*/  @!P1 IMAD.IADD R5, R5, 0x1, -R3 ;  /* 0x0000000105059824 */ /* 0x000fe200078e0a03 */
[C---:B------:R-:W-:Y:S01]  /*aaa0*/  ISETP.GT.U32.AND P5, PT, R3.reuse, R2, PT ;  /* 0x000000020300720c */ /* 0x040fe20003fa4070 */
[----:B------:R-:W-:Y:S01]  /*aab0*/  IMAD.MOV R8, RZ, RZ, -R8 ;  /* 0x000000ffff087224 */ /* 0x000fe200078e0a08 */
[----:B------:R-:W-:Y:S01]  /*aac0*/  IABS R11, R10 ;  /* 0x0000000a000b7213 */ /* 0x000fe20000000000 */
[----:B------:R-:W-:Y:S01]  /*aad0*/  @!P2 IMAD.MOV R13, RZ, RZ, -R13 ;  /* 0x000000ffff0da224 */ /* 0x000fe200078e0a0d */
[C---:B------:R-:W-:Y:S01]  /*aae0*/  ISETP.GT.U32.AND P1, PT, R3.reuse, R5, PT ;  /* 0x000000050300720c */ /* 0x040fe20003f24070 */
[----:B------:R-:W-:Y:S01]  /*aaf0*/  IMAD R8, R3, R8, R18 ;  /* 0x0000000803087224 */ /* 0x000fe200078e0212 */
[----:B------:R-:W-:Y:S01]  /*ab00*/  ISETP.GE.AND P2, PT, R16, RZ, PT ;  /* 0x000000ff1000720c */ /* 0x000fe20003f46270 */
[C---:B------:R-:W-:Y:S01]  /*ab10*/  IMAD.HI.U32 R18, R4.reuse, R17, RZ ;  /* 0x0000001104127227 */ /* 0x040fe200078e00ff */
[----:B------:R0:W-:Y:S03]  /*ab20*/  STL [R1+0x794], R13 ;  /* 0x0007940d01007387 */ /* 0x0001e60000100800 */
[----:B------:R-:W-:-:S04]  /*ab30*/  IMAD.HI.U32 R16, R4, R11, RZ ;  /* 0x0000000b04107227 */ /* 0x000fc800078e00ff */
[----:B------:R-:W-:Y:S01]  /*ab40*/  @!P3 IMAD.IADD R9, R9, 0x1, -R3 ;  /* 0x000000010909b824 */ /* 0x000fe200078e0a03 */
[----:B------:R-:W-:Y:S01]  /*ab50*/  ISETP.GT.U32.AND P3, PT, R3, R8, PT ;  /* 0x000000080300720c */ /* 0x000fe20003f64070 */
[----:B------:R-:W-:Y:S02]  /*ab60*/  IMAD.MOV R18, RZ, RZ, -R18 ;  /* 0x000000ffff127224 */ /* 0x000fe400078e0a12 */
[----:B0-----:R-:W-:Y:S02]  /*ab70*/  IMAD.MOV.U32 R13, RZ, RZ, R15 ;  /* 0x000000ffff0d7224 */ /* 0x001fe400078e000f */
[----:B------:R-:W-:Y:S02]  /*ab80*/  IMAD.MOV R16, RZ, RZ, -R16 ;  /* 0x000000ffff107224 */ /* 0x000fe400078e0a10 */
[----:B------:R-:W-:-:S04]  /*ab90*/  IMAD.HI.U32 R15, R4, R13, RZ ;  /* 0x0000000d040f7227 */ /* 0x000fc800078e00ff */
[----:B------:R-:W-:Y:S01]  /*aba0*/  @!P5 IMAD.IADD R2, R2, 0x1, -R3 ;  /* 0x000000010202d824 */ /* 0x000fe200078e0a03 */
[----:B------:R-:W-:Y:S01]  /*abb0*/  ISETP.GE.AND P5, PT, R14, RZ, PT ;  /* 0x000000ff0e00720c */ /* 0x000fe20003fa6270 */
[----:B------:R-:W-:Y:S02]  /*abc0*/  IMAD.MOV R15, RZ, RZ, -R15 ;  /* 0x000000ffff0f7224 */ /* 0x000fe400078e0a0f */
[C---:B------:R-:W-:Y:S02]  /*abd0*/  IMAD R14, R3.reuse, R18, R17 ;  /* 0x00000012030e7224 */ /* 0x040fe400078e0211 */
[----:B------:R-:W-:Y:S02]  /*abe0*/  IMAD R11, R3, R16, R11 ;  /* 0x00000010030b7224 */ /* 0x000fe400078e020b */
[----:B------:R-:W-:Y:S02]  /*abf0*/  IMAD.MOV.U32 R19, RZ, RZ, R9 ;  /* 0x000000ffff137224 */ /* 0x000fe400078e0009 */
[----:B------:R-:W-:Y:S01]  /*ac00*/  @!P1 IMAD.IADD R5, R5, 0x1, -R3 ;  /* 0x0000000105059824 */ /* 0x000fe200078e0a03 */
[C---:B------:R-:W-:Y:S01]  /*ac10*/  ISETP.GT.U32.AND P1, PT, R3.reuse, R11, PT ;  /* 0x0000000b0300720c */ /* 0x040fe20003f24070 */
[----:B------:R-:W-:-:S02]  /*ac20*/  IMAD R9, R3, R15, R13 ;  /* 0x0000000f03097224 */ /* 0x000fc400078e020d */
[----:B------:R-:W-:Y:S01]  /*ac30*/  @!P0 IMAD.MOV R19, RZ, RZ, -R19 ;  /* 0x000000ffff138224 */ /* 0x000fe200078e0a13 */
[C---:B------:R-:W-:Y:S01]  /*ac40*/  ISETP.GT.U32.AND P0, PT, R3.reuse, R14, PT ;  /* 0x0000000e0300720c */ /* 0x040fe20003f04070 */
[----:B------:R-:W-:Y:S02]  /*ac50*/  IMAD.MOV.U32 R17, RZ, RZ, R2 ;  /* 0x000000ffff117224 */ /* 0x000fe400078e0002 */
[----:B------:R-:W-:Y:S01]  /*ac60*/  IMAD.MOV.U32 R15, RZ, RZ, R5 ;  /* 0x000000ffff0f7224 */ /* 0x000fe200078e0005 */
[----:B------:R-:W-:Y:S01]  /*ac70*/  STL [R1+0x790], R19 ;  /* 0x0007901301007387 */ /* 0x000fe20000100800 */
[----:B------:R-:W-:Y:S02]  /*ac80*/  @!P3 IMAD.IADD R8, R8, 0x1, -R3 ;  /* 0x000000010808b824 */ /* 0x000fe400078e0a03 */
[----:B------:R-:W-:Y:S01]  /*ac90*/  @!P4 IMAD.MOV R17, RZ, RZ, -R17 ;  /* 0x000000ffff11c224 */ /* 0x000fe200078e0a11 */
[----:B------:R-:W-:Y:S01]  /*aca0*/  ISETP.GE.AND P4, PT, R10, RZ, PT ;  /* 0x000000ff0a00720c */ /* 0x000fe20003f86270 */
[----:B------:R-:W-:Y:S01]  /*acb0*/  @!P6 IMAD.MOV R15, RZ, RZ, -R15 ;  /* 0x000000ffff0fe224 */ /* 0x000fe200078e0a0f */
[C---:B------:R-:W-:Y:S01]  /*acc0*/  ISETP.GT.U32.AND P6, PT, R3.reuse, R9, PT ;  /* 0x000000090300720c */ /* 0x040fe20003fc4070 */
[----:B------:R-:W-:Y:S01]  /*acd0*/  VIADD R16, R0, 0x13b ;  /* 0x0000013b00107836 */ /* 0x000fe20000000000 */
[----:B------:R-:W-:Y:S01]  /*ace0*/  ISETP.GT.U32.AND P3, PT, R3, R8, PT ;  /* 0x000000080300720c */ /* 0x000fe20003f64070 */
[----:B------:R0:W-:Y:S01]  /*acf0*/  STL [R1+0x78c], R17 ;  /* 0x00078c1101007387 */ /* 0x0001e20000100800 */
[----:B------:R-:W-:-:S02]  /*ad00*/  @!P0 IMAD.IADD R14, R14, 0x1, -R3 ;  /* 0x000000010e0e8824 */ /* 0x000fc400078e0a03 */
[----:B------:R-:W-:Y:S01]  /*ad10*/  IABS R13, R16 ;  /* 0x00000010000d7213 */ /* 0x000fe20000000000 */
[----:B------:R1:W-:Y:S01]  /*ad20*/  STL [R1+0x788], R15 ;  /* 0x0007880f01007387 */ /* 0x0003e20000100800 */
[----:B------:R-:W-:Y:S01]  /*ad30*/  @!P1 IMAD.IADD R11, R11, 0x1, -R3 ;  /* 0x000000010b0b9824 */ /* 0x000fe200078e0a03 */
[----:B------:R-:W-:Y:S02]  /*ad40*/  ISETP.GT.U32.AND P1, PT, R3, R14, PT ;  /* 0x0000000e0300720c */ /* 0x000fe40003f24070 */
[----:B------:R-:W-:Y:S01]  /*ad50*/  IMAD.MOV.U32 R2, RZ, RZ, R13 ;  /* 0x000000ffff027224 */ /* 0x000fe200078e000d */
[----:B------:R-:W-:Y:S01]  /*ad60*/  ISETP.GE.AND P0, PT, R16, RZ, PT ;  /* 0x000000ff1000720c */ /* 0x000fe20003f06270 */
[----:B0-----:R-:W-:Y:S02]  /*ad70*/  VIADD R17, R0, 0x13a ;  /* 0x0000013a00117836 */ /* 0x001fe40000000000 */
[----:B------:R-:W-:Y:S01]  /*ad80*/  @!P6 IMAD.IADD R9, R9, 0x1, -R3 ;  /* 0x000000010909e824 */ /* 0x000fe200078e0a03 */
[----:B------:R-:W-:Y:S01]  /*ad90*/  ISETP.GT.U32.AND P6, PT, R3, R11, PT ;  /* 0x0000000b0300720c */ /* 0x000fe20003fc4070 */
[----:B------:R-:W-:Y:S01]  /*ada0*/  IMAD.HI.U32 R5, R4, R2, RZ ;  /* 0x0000000204057227 */ /* 0x000fe200078e00ff */
[----:B-1----:R-:W-:-:S03]  /*adb0*/  IABS R15, R17 ;  /* 0x00000011000f7213 */ /* 0x002fc60000000000 */
[----:B------:R-:W-:Y:S01]  /*adc0*/  @!P3 IMAD.IADD R8, R8, 0x1, -R3 ;  /* 0x000000010808b824 */ /* 0x000fe200078e0a03 */
[----:B------:R-:W-:Y:S01]  /*add0*/  ISETP.GE.AND P3, PT, R12, RZ, PT ;  /* 0x000000ff0c00720c */ /* 0x000fe20003f66270 */
[----:B------:R-:W-:-:S04]  /*ade0*/  IMAD.HI.U32 R10, R4, R15, RZ ;  /* 0x0000000f040a7227 */ /* 0x000fc800078e00ff */
[----:B------:R-:W-:Y:S02]  /*adf0*/  IMAD.MOV R5, RZ, RZ, -R5 ;  /* 0x000000ffff057224 */ /* 0x000fe400078e0a05 */
[----:B------:R-:W-:Y:S02]  /*ae00*/  IMAD.MOV.U32 R13, RZ, RZ, R8 ;  /* 0x000000ffff0d7224 */ /* 0x000fe400078e0008 */
[----:B------:R-:W-:Y:S02]  /*ae10*/  IMAD.MOV R10, RZ, RZ, -R10 ;  /* 0x000000ffff0a7224 */ /* 0x000fe400078e0a0a */
[C---:B------:R-:W-:Y:S02]  /*ae20*/  IMAD R2, R3.reuse, R5, R2 ;  /* 0x0000000503027224 */ /* 0x040fe400078e0202 */
[----:B------:R-:W-:Y:S01]  /*ae30*/  @!P2 IMAD.MOV R13, RZ, RZ, -R13 ;  /* 0x000000ffff0da224 */ /* 0x000fe200078e0a0d */
[C---:B------:R-:W-:Y:S01]  /*ae40*/  ISETP.GT.U32.AND P2, PT, R3.reuse, R9, PT ;  /* 0x000000090300720c */ /* 0x040fe20003f44070 */
[----:B------:R-:W-:-:S02]  /*ae50*/  IMAD R15, R3, R10, R15 ;  /* 0x0000000a030f7224 */ /* 0x000fc400078e020f */
[--C-:B------:R-:W-:Y:S01]  /*ae60*/  @!P1 IMAD.IADD R14, R14, 0x1, -R3.reuse ;  /* 0x000000010e0e9824 */ /* 0x100fe200078e0a03 */
[----:B------:R0:W-:Y:S01]  /*ae70*/  STL [R1+0x784], R13 ;  /* 0x0007840d01007387 */ /* 0x0001e20000100800 */
[--C-:B------:R-:W-:Y:S01]  /*ae80*/  @!P6 IMAD.IADD R11, R11, 0x1, -R3.reuse ;  /* 0x000000010b0be824 */ /* 0x100fe200078e0a03 */
[C---:B------:R-:W-:Y:S01]  /*ae90*/  ISETP.GT.U32.AND P1, PT, R3.reuse, R2, PT ;  /* 0x000000020300720c */ /* 0x040fe20003f24070 */
[C---:B------:R-:W-:Y:S01]  /*aea0*/  VIADD R8, R0.reuse, 0x138 ;  /* 0x0000013800087836 */ /* 0x040fe20000000000 */
[----:B------:R-:W-:Y:S01]  /*aeb0*/  ISETP.GT.U32.AND P6, PT, R3, R15, PT ;  /* 0x0000000f0300720c */ /* 0x000fe20003fc4070 */
[C---:B------:R-:W-:Y:S02]  /*aec0*/  VIADD R5, R0.reuse, 0x137 ;  /* 0x0000013700057836 */ /* 0x040fe40000000000 */
[----:B------:R-:W-:Y:S01]  /*aed0*/  IMAD.MOV.U32 R19, RZ, RZ, R14 ;  /* 0x000000ffff137224 */ /* 0x000fe200078e000e */
[----:B------:R-:W-:Y:S01]  /*aee0*/  IABS R10, R8 ;  /* 0x00000008000a7213 */ /* 0x000fe20000000000 */
[----:B------:R-:W-:Y:S01]  /*aef0*/  @!P2 IMAD.IADD R9, R9, 0x1, -R3 ;  /* 0x000000010909a824 */ /* 0x000fe200078e0a03 */
[----:B------:R-:W-:Y:S01]  /*af00*/  ISETP.GE.AND P2, PT, R17, RZ, PT ;  /* 0x000000ff1100720c */ /* 0x000fe20003f46270 */
[----:B0-----:R-:W-:Y:S01]  /*af10*/  VIADD R13, R0, 0x139 ;  /* 0x00000139000d7836 */ /* 0x001fe20000000000 */
[----:B------:R-:W-:Y:S01]  /*af20*/  IABS R12, R5 ;  /* 0x00000005000c7213 */ /* 0x000fe20000000000 */
[----:B------:R-:W-:-:S03]  /*af30*/  IMAD.HI.U32 R18, R4, R10, RZ ;  /* 0x0000000a04127227 */ /* 0x000fc600078e00ff */
[----:B------:R-:W-:Y:S01]  /*af40*/  IABS R16, R13 ;  /* 0x0000000d00107213 */ /* 0x000fe20000000000 */
        /* <DEDUP_REMOVED lines=26> */
[--C-:B------:R-:W-:Y:S01]  /*b0f0*/  @!P4 IMAD.IADD R16, R16, 0x1, -R3.reuse ;  /* 0x000000011010c824 */ /* 0x100fe200078e0a03 */
[----:B------:R1:W-:Y:S01]  /*b100*/  STL [R1+0x778], R9 ;  /* 0x0007780901007387 */ /* 0x0003e20000100800 */
[----:B------:R-:W-:Y:S01]  /*b110*/  ISETP.GE.AND P4, PT, R5, RZ, PT ;  /* 0x000000ff0500720c */ /* 0x000fe20003f86270 */
[----:B------:R-:W-:Y:S01]  /*b120*/  IMAD.MOV.U32 R18, RZ, RZ, R2 ;  /* 0x000000ffff127224 */ /* 0x000fe200078e0002 */
[----:B------:R-:W-:Y:S01]  /*b130*/  IABS R13, R8 ;  /* 0x00000008000d7213 */ /* 0x000fe20000000000 */
[----:B------:R-:W-:Y:S01]  /*b140*/  @!P3 IMAD.IADD R10, R10, 0x1, -R3 ;  /* 0x000000010a0ab824 */ /* 0x000fe200078e0a03 */
[----:B------:R-:W-:Y:S01]  /*b150*/  ISETP.GT.U32.AND P3, PT, R3, R16, PT ;  /* 0x000000100300720c */ /* 0x000fe20003f64070 */
[----:B0-----:R-:W-:-:S02]  /*b160*/  VIADD R11, R0, 0x134 ;  /* 0x00000134000b7836 */ /* 0x001fc40000000000 */
[----:B------:R-:W-:Y:S01]  /*b170*/  IMAD.MOV.U32 R5, RZ, RZ, R13 ;  /* 0x000000ffff057224 */ /* 0x000fe200078e000d */
[----:B-1----:R-:W-:Y:S01]  /*b180*/  IABS R9, R17 ;  /* 0x0000001100097213 */ /* 0x002fe20000000000 */
[----:B------:R-:W-:Y:S01]  /*b190*/  @!P6 IMAD.IADD R12, R12, 0x1, -R3 ;  /* 0x000000010c0ce824 */ /* 0x000fe200078e0a03 */
[----:B------:R-:W-:Y:S01]  /*b1a0*/  ISETP.GT.U32.AND P6, PT, R3, R10, PT ;  /* 0x0000000a0300720c */ /* 0x000fe20003fc4070 */
[----:B------:R-:W-:Y:S01]  /*b1b0*/  IMAD.HI.U32 R13, R4, R5, RZ ;  /* 0x00000005040d7227 */ /* 0x000fe200078e00ff */
[----:B------:R-:W-:-:S03]  /*b1c0*/  IABS R19, R11 ;  /* 0x0000000b00137213 */ /* 0x000fc60000000000 */
[----:B------:R-:W-:-:S04]  /*b1d0*/  IMAD.HI.U32 R14, R4, R9, RZ ;  /* 0x00000009040e7227 */ /* 0x000fc800078e00ff */
[----:B------:R-:W-:Y:S02]  /*b1e0*/  IMAD.MOV R14, RZ, RZ, -R14 ;  /* 0x000000ffff0e7224 */ /* 0x000fe400078e0a0e */
[----:B------:R-:W-:Y:S02]  /*b1f0*/  IMAD.MOV R13, RZ, RZ, -R13 ;  /* 0x000000ffff0d7224 */ /* 0x000fe400078e0a0d */
[C---:B------:R-:W-:Y:S02]  /*b200*/  IMAD R2, R3.reuse, R14, R9 ;  /* 0x0000000e03027224 */ /* 0x040fe400078e0209 */
[----:B------:R-:W-:Y:S02]  /*b210*/  @!P3 IMAD.IADD R16, R16, 0x1, -R3 ;  /* 0x000000011010b824 */ /* 0x000fe400078e0a03 */
[C---:B------:R-:W-:Y:S01]  /*b220*/  IMAD R5, R3.reuse, R13, R5 ;  /* 0x0000000d03057224 */ /* 0x040fe200078e0205 */
[----:B------:R-:W-:Y:S01]  /*b230*/  ISETP.GT.U32.AND P3, PT, R3, R2, PT ;  /* 0x000000020300720c */ /* 0x000fe20003f64070 */
[----:B------:R-:W-:-:S02]  /*b240*/  @!P6 IMAD.IADD R10, R10, 0x1, -R3 ;  /* 0x000000010a0ae824 */ /* 0x000fc400078e0a03 */
[----:B------:R-:W-:Y:S01]  /*b250*/  VIADD R9, R0, 0x133 ;  /* 0x0000013300097836 */ /* 0x000fe20000000000 */
[C---:B------:R-:W-:Y:S01]  /*b260*/  ISETP.GT.U32.AND P6, PT, R3.reuse, R5, PT ;  /* 0x000000050300720c */ /* 0x040fe20003fc4070 */
[----:B------:R-:W-:Y:S01]  /*b270*/  @!P0 IMAD.MOV R18, RZ, RZ, -R18 ;  /* 0x000000ffff128224 */ /* 0x000fe200078e0a12 */
[C---:B------:R-:W-:Y:S01]  /*b280*/  ISETP.GT.U32.AND P0, PT, R3.reuse, R12, PT ;  /* 0x0000000c0300720c */ /* 0x040fe20003f04070 */
[----:B------:R-:W-:Y:S01]  /*b290*/  IMAD.HI.U32 R20, R4, R19, RZ ;  /* 0x0000001304147227 */ /* 0x000fe200078e00ff */
[----:B------:R-:W-:Y:S02]  /*b2a0*/  IABS R13, R9 ;  /* 0x00000009000d7213 */ /* 0x000fe40000000000 */
[----:B------:R0:W-:Y:S01]  /*b2b0*/  STL [R1+0x774], R18 ;  /* 0x0007741201007387 */ /* 0x0001e20000100800 */
[----:B------:R-:W-:Y:S02]  /*b2c0*/  IMAD.MOV R20, RZ, RZ, -R20 ;  /* 0x000000ffff147224 */ /* 0x000fe400078e0a14 */
[----:B------:R-:W-:Y:S01]  /*b2d0*/  @!P3 IMAD.IADD R2, R2, 0x1, -R3 ;  /* 0x000000010202b824 */ /* 0x000fe200078e0a03 */
[----:B------:R-:W-:Y:S01]  /*b2e0*/  ISETP.GE.AND P3, PT, R8, RZ, PT ;  /* 0x000000ff0800720c */ /* 0x000fe20003f66270 */
[----:B------:R-:W-:-:S02]  /*b2f0*/  IMAD R8, R3, R20, R19 ;  /* 0x0000001403087224 */ /* 0x000fc400078e0213 */
[----:B------:R-:W-:Y:S01]  /*b300*/  @!P6 IMAD.IADD R5, R5, 0x1, -R3 ;  /* 0x000000010505e824 */ /* 0x000fe200078e0a03 */
[----:B------:R-:W-:Y:S01]  /*b310*/  ISETP.GT.U32.AND P6, PT, R3, R2, PT ;  /* 0x000000020300720c */ /* 0x000fe20003fc4070 */
[----:B------:R-:W-:Y:S02]  /*b320*/  IMAD.MOV.U32 R21, RZ, RZ, R16 ;  /* 0x000000ffff157224 */ /* 0x000fe400078e0010 */
[----:B0-----:R-:W-:-:S04]  /*b330*/  IMAD.HI.U32 R18, R4, R13, RZ ;  /* 0x0000000d04127227 */ /* 0x001fc800078e00ff */
[----:B------:R-:W-:Y:S02]  /*b340*/  IMAD.MOV R18, RZ, RZ, -R18 ;  /* 0x000000ffff127224 */ /* 0x000fe400078e0a12 */
[----:B------:R-:W-:Y:S02]  /*b350*/  VIADD R14, R0, 0x132 ;  /* 0x00000132000e7836 */ /* 0x000fe40000000000 */
[----:B------:R-:W-:Y:S01]  /*b360*/  @!P2 IMAD.MOV R15, RZ, RZ, -R15 ;  /* 0x000000ffff0fa224 */ /* 0x000fe200078e0a0f */
[C---:B------:R-:W-:Y:S01]  /*b370*/  ISETP.GT.U32.AND P2, PT, R3.reuse, R5, PT ;  /* 0x000000050300720c */ /* 0x040fe20003f44070 */
[----:B------:R-:W-:Y:S01]  /*b380*/  @!P1 IMAD.MOV R21, RZ, RZ, -R21 ;  /* 0x000000ffff159224 */ /* 0x000fe200078e0a15 */
[C---:B------:R-:W-:Y:S01]  /*b390*/  ISETP.GT.U32.AND P1, PT, R3.reuse, R8, PT ;  /* 0x000000080300720c */ /* 0x040fe20003f24070 */
[----:B------:R-:W-:Y:S01]  /*b3a0*/  IMAD R13, R3, R18, R13 ;  /* 0x00000012030d7224 */ /* 0x000fe200078e020d */
[----:B------:R-:W-:Y:S01]  /*b3b0*/  STL [R1+0x770], R15 ;  /* 0x0007700f01007387 */ /* 0x000fe20000100800 */
[--C-:B------:R-:W-:Y:S01]  /*b3c0*/  @!P0 IMAD.IADD R12, R12, 0x1, -R3.reuse ;  /* 0x000000010c0c8824 */ /* 0x100fe200078e0a03 */
[----:B------:R-:W-:Y:S01]  /*b3d0*/  ISETP.GE.AND P0, PT, R17, RZ, PT ;  /* 0x000000ff1100720c */ /* 0x000fe20003f06270 */
[----:B------:R-:W-:Y:S01]  /*b3e0*/  @!P5 IMAD.MOV R10, RZ, RZ, -R10 ;  /* 0x000000ffff0ad224 */ /* 0x000fe200078e0a0a */
[----:B------:R-:W-:Y:S01]  /*b3f0*/  IABS R17, R14 ;  /* 0x0000000e00117213 */ /* 0x000fe20000000000 */
[--C-:B------:R-:W-:Y:S01]  /*b400*/  @!P6 IMAD.IADD R2, R2, 0x1, -R3.reuse ;  /* 0x000000010202e824 */ /* 0x100fe200078e0a03 */
[----:B------:R-:W-:Y:S01]  /*b410*/  ISETP.GT.U32.AND P6, PT, R3, R13, PT ;  /* 0x0000000d0300720c */ /* 0x000fe20003fc4070 */
[----:B------:R-:W-:Y:S01]  /*b420*/  STL [R1+0x76c], R21 ;  /* 0x00076c1501007387 */ /* 0x000fe20000100800 */
[----:B------:R-:W-:Y:S01]  /*b430*/  @!P4 IMAD.MOV R12, RZ, RZ, -R12 ;  /* 0x000000ffff0cc224 */ /* 0x000fe200078e0a0c */
[----:B------:R-:W-:Y:S01]  /*b440*/  ISETP.GE.AND P4, PT, R9, RZ, PT ;  /* 0x000000ff0900720c */ /* 0x000fe20003f86270 */
[----:B------:R-:W-:Y:S01]  /*b450*/  VIADD R9, R0, 0x131 ;  /* 0x0000013100097836 */ /* 0x000fe20000000000 */
[----:B------:R0:W-:Y:S01]  /*b460*/  STL [R1+0x768], R10 ;  /* 0x0007680a01007387 */ /* 0x0001e20000100800 */
[--C-:B------:R-:W-:Y:S01]  /*b470*/  @!P2 IMAD.IADD R5, R5, 0x1, -R3.reuse ;  /* 0x000000010505a824 */ /* 0x100fe200078e0a03 */
[----:B------:R-:W-:Y:S01]  /*b480*/  ISETP.GE.AND P2, PT, R14, RZ, PT ;  /* 0x000000ff0e00720c */ /* 0x000fe20003f46270 */
[----:B------:R-:W-:Y:S01]  /*b490*/  @!P1 IMAD.IADD R8, R8, 0x1, -R3 ;  /* 0x0000000108089824 */ /* 0x000fe200078e0a03 */
[----:B------:R-:W-:Y:S01]  /*b4a0*/  ISETP.GE.AND P1, PT, R9, RZ, PT ;  /* 0x000000ff0900720c */ /* 0x000fe20003f26270 */
[----:B------:R-:W-:Y:S01]  /*b4b0*/  IMAD.MOV.U32 R16, RZ, RZ, R5 ;  /* 0x000000ffff107224 */ /* 0x000fe200078e0005 */
[----:B------:R1:W-:Y:S01]  /*b4c0*/  STL [R1+0x764], R12 ;  /* 0x0007640c01007387 */ /* 0x0003e20000100800 */
[----:B------:R-:W-:Y:S01]  /*b4d0*/  ISETP.GE.AND P5, PT, R11, RZ, PT ;  /* 0x000000ff0b00720c */ /* 0x000fe20003fa6270 */
[----:B------:R-:W-:Y:S01]  /*b4e0*/  @!P6 IMAD.IADD R13, R13, 0x1, -R3 ;  /* 0x000000010d0de824 */ /* 0x000fe200078e0a03 */
[----:B------:R-:W-:Y:S01]  /*b4f0*/  ISETP.GT.U32.AND P6, PT, R3, R8, PT ;  /* 0x000000080300720c */ /* 0x000fe20003fc4070 */
[----:B0-----:R-:W-:-:S04]  /*b500*/  IMAD.HI.U32 R10, R4, R17, RZ ;  /* 0x00000011040a7227 */ /* 0x001fc800078e00ff */
[----:B------:R-:W-:Y:S01]  /*b510*/  IMAD.MOV R15, RZ, RZ, -R10 ;  /* 0x000000ffff0f7224 */ /* 0x000fe200078e0a0a */
[----:B------:R-:W-:Y:S01]  /*b520*/  IABS R10, R9 ;  /* 0x00000009000a7213 */ /* 0x000fe20000000000 */
[----:B------:R-:W-:Y:S02]  /*b530*/  @!P3 IMAD.MOV R16, RZ, RZ, -R16 ;  /* 0x000000ffff10b224 */ /* 0x000fe400078e0a10 */
[C---:B------:R-:W-:Y:S02]  /*b540*/  IMAD R15, R3.reuse, R15, R17 ;  /* 0x0000000f030f7224 */ /* 0x040fe400078e0211 */
[----:B------:R-:W-:Y:S02]  /*b550*/  IMAD.MOV.U32 R9, RZ, RZ, R10 ;  /* 0x000000ffff097224 */ /* 0x000fe400078e000a */
[----:B-1----:R-:W-:Y:S01]  /*b560*/  IMAD.MOV.U32 R12, RZ, RZ, R2 ;  /* 0x000000ffff0c7224 */ /* 0x002fe200078e0002 */
[----:B------:R-:W-:Y:S01]  /*b570*/  ISETP.GT.U32.AND P3, PT, R3, R15, PT ;  /* 0x0000000f0300720c */ /* 0x000fe20003f64070 */
[----:B------:R-:W-:-:S04]  /*b580*/  IMAD.HI.U32 R14, R4, R9, RZ ;  /* 0x00000009040e7227 */ /* 0x000fc800078e00ff */
[C---:B------:R-:W-:Y:S02]  /*b590*/  VIADD R11, R0.reuse, 0x130 ;  /* 0x00000130000b7836 */ /* 0x040fe40000000000 */
[----:B------:R-:W-:Y:S02]  /*b5a0*/  IMAD.MOV R5, RZ, RZ, -R14 ;  /* 0x000000ffff057224 */ /* 0x000fe400078e0a0e */
[C---:B------:R-:W-:Y:S01]  /*b5b0*/  VIADD R18, R0.reuse, 0x12e ;  /* 0x0000012e00127836 */ /* 0x040fe20000000000 */
[----:B------:R-:W-:Y:S01]  /*b5c0*/  IABS R2, R11 ;  /* 0x0000000b00027213 */ /* 0x000fe20000000000 */
[----:B------:R-:W-:Y:S01]  /*b5d0*/  @!P0 IMAD.MOV R12, RZ, RZ, -R12 ;  /* 0x000000ffff0c8224 */ /* 0x000fe200078e0a0c */
[C---:B------:R-:W-:Y:S01]  /*b5e0*/  ISETP.GT.U32.AND P0, PT, R3.reuse, R13, PT ;  /* 0x0000000d0300720c */ /* 0x040fe20003f04070 */
[----:B------:R-:W-:Y:S01]  /*b5f0*/  VIADD R10, R0, 0x12f ;  /* 0x0000012f000a7836 */ /* 0x000fe20000000000 */
[----:B------:R-:W-:Y:S01]  /*b600*/  IABS R14, R18 ;  /* 0x00000012000e7213 */ /* 0x000fe20000000000 */
[----:B------:R-:W-:Y:S01]  /*b610*/  IMAD R5, R3, R5, R9 ;  /* 0x0000000503057224 */ /* 0x000fe200078e0209 */
[----:B------:R0:W-:Y:S01]  /*b620*/  STL [R1+0x75c], R12 ;  /* 0x00075c0c01007387 */ /* 0x0001e20000100800 */
[----:B------:R-:W-:-:S02]  /*b630*/  @!P6 IMAD.IADD R8, R8, 0x1, -R3 ;  /* 0x000000010808e824 */ /* 0x000fc400078e0a03 */
[----:B------:R-:W-:Y:S01]  /*b640*/  @!P3 IMAD.IADD R15, R15, 0x1, -R3 ;  /* 0x000000010f0fb824 */ /* 0x000fe200078e0a03 */
[----:B------:R1:W-:Y:S01]  /*b650*/  STL [R1+0x758], R16 ;  /* 0x0007581001007387 */ /* 0x0003e20000100800 */
[----:B------:R-:W-:Y:S01]  /*b660*/  IMAD.MOV.U32 R17, RZ, RZ, R8 ;  /* 0x000000ffff117224 */ /* 0x000fe200078e0008 */
[----:B------:R-:W-:Y:S01]  /*b670*/  ISETP.GT.U32.AND P6, PT, R3, R5, PT ;  /* 0x000000050300720c */ /* 0x000fe20003fc4070 */
[----:B------:R-:W-:Y:S01]  /*b680*/  IMAD.MOV.U32 R9, RZ, RZ, R14 ;  /* 0x000000ffff097224 */ /* 0x000fe200078e000e */
[----:B------:R-:W-:Y:S01]  /*b690*/  ISETP.GE.AND P3, PT, R10, RZ, PT ;  /* 0x000000ff0a00720c */ /* 0x000fe20003f66270 */
[----:B------:R-:W-:Y:S01]  /*b6a0*/  @!P5 IMAD.MOV R17, RZ, RZ, -R17 ;  /* 0x000000ffff11d224 */ /* 0x000fe200078e0a11 */
[----:B0-----:R-:W-:Y:S01]  /*b6b0*/  IABS R12, R10 ;  /* 0x0000000a000c7213 */ /* 0x001fe20000000000 */
[----:B------:R-:W-:Y:S01]  /*b6c0*/  @!P0 IMAD.IADD R13, R13, 0x1, -R3 ;  /* 0x000000010d0d8824 */ /* 0x000fe200078e0a03 */
[----:B------:R-:W-:Y:S01]  /*b6d0*/  ISETP.GT.U32.AND P5, PT, R3, R15, PT ;  /* 0x0000000f0300720c */ /* 0x000fe20003fa4070 */
[----:B------:R-:W-:Y:S01]  /*b6e0*/  VIADD R8, R0, 0x12d ;  /* 0x0000012d00087836 */ /* 0x000fe20000000000 */
[----:B------:R-:W-:Y:S01]  /*b6f0*/  ISETP.GE.AND P0, PT, R11, RZ, PT ;  /* 0x000000ff0b00720c */ /* 0x000fe20003f06270 */
[C---:B-1----:R-:W-:Y:S01]  /*b700*/  IMAD.HI.U32 R16, R4.reuse, R2, RZ ;  /* 0x0000000204107227 */ /* 0x042fe200078e00ff */
[----:B------:R-:W-:Y:S03]  /*b710*/  STL [R1+0x754], R17 ;  /* 0x0007541101007387 */ /* 0x000fe60000100800 */
[----:B------:R-:W-:-:S04]  /*b720*/  IMAD.HI.U32 R14, R4, R12, RZ ;  /* 0x0000000c040e7227 */ /* 0x000fc800078e00ff */
[----:B------:R-:W-:Y:S02]  /*b730*/  IMAD.MOV R16, RZ, RZ, -R16 ;  /* 0x000000ffff107224 */ /* 0x000fe400078e0a10 */
[----:B------:R-:W-:Y:S02]  /*b740*/  IMAD.MOV R14, RZ, RZ, -R14 ;  /* 0x000000ffff0e7224 */ /* 0x000fe400078e0a0e */
[C---:B------:R-:W-:Y:S02]  /*b750*/  IMAD R2, R3.reuse, R16, R2 ;  /* 0x0000001003027224 */ /* 0x040fe400078e0202 */
[----:B------:R-:W-:Y:S02]  /*b760*/  IMAD R10, R3, R14, R12 ;  /* 0x0000000e030a7224 */ /* 0x000fe400078e020c */
[----:B------:R-:W-:Y:S02]  /*b770*/  @!P6 IMAD.IADD R5, R5, 0x1, -R3 ;  /* 0x000000010505e824 */ /* 0x000fe400078e0a03 */
        /* <DEDUP_REMOVED lines=11> */
[----:B------:R-:W-:Y:S01]  /*b830*/  IABS R19, R12 ;  /* 0x0000000c00137213 */ /* 0x000fe20000000000 */
[--C-:B------:R-:W-:Y:S01]  /*b840*/  @!P6 IMAD.IADD R5, R5, 0x1, -R3.reuse ;  /* 0x000000010505e824 */ /* 0x100fe200078e0a03 */
[----:B0-----:R-:W-:Y:S01]  /*b850*/  IABS R13, R8 ;  /* 0x00000008000d7213 */ /* 0x001fe20000000000 */
[----:B------:R-:W-:Y:S01]  /*b860*/  @!P5 IMAD.IADD R10, R10, 0x1, -R3 ;  /* 0x000000010a0ad824 */ /* 0x000fe200078e0a03 */
[C---:B------:R-:W-:Y:S01]  /*b870*/  ISETP.GT.U32.AND P6, PT, R3.reuse, R9, PT ;  /* 0x000000090300720c */ /* 0x040fe20003fc4070 */
[----:B------:R-:W-:Y:S01]  /*b880*/  VIADD R14, R0, 0x12c ;  /* 0x0000012c000e7836 */ /* 0x000fe20000000000 */
[----:B------:R-:W-:Y:S01]  /*b890*/  ISETP.GT.U32.AND P5, PT, R3, R2, PT ;  /* 0x000000020300720c */ /* 0x000fe20003fa4070 */
[----:B------:R-:W-:Y:S01]  /*b8a0*/  IMAD.HI.U32 R17, R4, R13, RZ ;  /* 0x0000000d04117227 */ /* 0x000fe200078e00ff */
[----:B------:R-:W-:-:S02]  /*b8b0*/  ISETP.GE.AND P4, PT, R18, RZ, PT ;  /* 0x000000ff1200720c */ /* 0x000fc40003f86270 */
[----:B------:R-:W-:Y:S01]  /*b8c0*/  IABS R16, R14 ;  /* 0x0000000e00107213 */ /* 0x000fe20000000000 */
[----:B------:R-:W-:Y:S02]  /*b8d0*/  IMAD.MOV R17, RZ, RZ, -R17 ;  /* 0x000000ffff117224 */ /* 0x000fe400078e0a11 */
[----:B------:R-:W-:Y:S02]  /*b8e0*/  VIADD R11, R0, 0x12a ;  /* 0x0000012a000b7836 */ /* 0x000fe40000000000 */
        /* <DEDUP_REMOVED lines=21> */
[----:B------:R-:W-:Y:S01]  /*ba40*/  ISETP.GT.U32.AND P6, PT, R3, R16, PT ;  /* 0x000000100300720c */ /* 0x000fe20003fc4070 */
        /* <DEDUP_REMOVED lines=8> */
[----:B------:R-:W-:Y:S02]  /*bad0*/  VIADD R5, R0, 0x129 ;  /* 0x0000012900057836 */ /* 0x000fe40000000000 */
[----:B------:R-:W-:Y:S01]  /*bae0*/  IMAD.MOV R8, RZ, RZ, -R8 ;  /* 0x000000ffff087224 */ /* 0x000fe200078e0a08 */
[----:B------:R-:W-:Y:S01]  /*baf0*/  STL [R1+0x744], R21 ;  /* 0x0007441501007387 */ /* 0x000fe20000100800 */
[--C-:B------:R-:W-:Y:S01]  /*bb00*/  @!P2 IMAD.IADD R9, R9, 0x1, -R3.reuse ;  /* 0x000000010909a824 */ /* 0x100fe200078e0a03 */
[----:B------:R-:W-:Y:S01]  /*bb10*/  ISETP.GE.AND P2, PT, R14, RZ, PT ;  /* 0x000000ff0e00720c */ /* 0x000fe20003f46270 */
[--C-:B------:R-:W-:Y:S01]  /*bb20*/  @!P6 IMAD.IADD R16, R16, 0x1, -R3.reuse ;  /* 0x000000011010e824 */ /* 0x100fe200078e0a03 */
[----:B------:R-:W-:Y:S01]  /*bb30*/  IABS R14, R5 ;  /* 0x00000005000e7213 */ /* 0x000fe20000000000 */
[C---:B------:R-:W-:Y:S01]  /*bb40*/  IMAD R8, R3.reuse, R8, R18 ;  /* 0x0000000803087224 */ /* 0x040fe200078e0212 */
[----:B------:R0:W-:Y:S01]  /*bb50*/  STL [R1+0x72c], R10 ;  /* 0x00072c0a01007387 */ /* 0x0001e20000100800 */
[----:B------:R-:W-:Y:S01]  /*bb60*/  VIADD R17, R0, 0x128 ;  /* 0x0000012800117836 */ /* 0x000fe20000000000 */
[----:B------:R-:W-:Y:S01]  /*bb70*/  ISETP.GT.U32.AND P6, PT, R3, R16, PT ;  /* 0x000000100300720c */ /* 0x000fe20003fc4070 */
[----:B------:R-:W-:Y:S01]  /*bb80*/  @!P0 IMAD.IADD R13, R13, 0x1, -R3 ;  /* 0x000000010d0d8824 */ /* 0x000fe200078e0a03 */
[----:B------:R-:W-:Y:S01]  /*bb90*/  ISETP.GT.U32.AND P5, PT, R3, R8, PT ;  /* 0x000000080300720c */ /* 0x000fe20003fa4070 */
[----:B------:R-:W-:Y:S01]  /*bba0*/  IMAD.HI.U32 R18, R4, R14, RZ ;  /* 0x0000000e04127227 */ /* 0x000fe200078e00ff */
[----:B------:R-:W-:-:S02]  /*bbb0*/  IABS R2, R17 ;  /* 0x0000001100027213 */ /* 0x000fc40000000000 */
[----:B------:R-:W-:Y:S01]  /*bbc0*/  ISETP.GE.AND P0, PT, R11, RZ, PT ;  /* 0x000000ff0b00720c */ /* 0x000fe20003f06270 */
[----:B------:R-:W-:Y:S01]  /*bbd0*/  @!P4 IMAD.MOV R9, RZ, RZ, -R9 ;  /* 0x000000ffff09c224 */ /* 0x000fe200078e0a09 */
[----:B------:R-:W-:Y:S01]  /*bbe0*/  ISETP.GE.AND P4, PT, R12, RZ, PT ;  /* 0x000000ff0c00720c */ /* 0x000fe20003f86270 */
[----:B0-----:R-:W-:Y:S02]  /*bbf0*/  IMAD.MOV.U32 R10, RZ, RZ, R13 ;  /* 0x000000ffff0a7224 */ /* 0x001fe400078e000d */
[----:B------:R-:W-:Y:S01]  /*bc00*/  @!P3 IMAD.IADD R15, R15, 0x1, -R3 ;  /* 0x000000010f0fb824 */ /* 0x000fe200078e0a03 */
[----:B------:R0:W-:Y:S01]  /*bc10*/  STL [R1+0x714], R9 ;  /* 0x0007140901007387 */ /* 0x0001e20000100800 */
[----:B------:R-:W-:Y:S01]  /*bc20*/  IMAD.MOV R18, RZ, RZ, -R18 ;  /* 0x000000ffff127224 */ /* 0x000fe200078e0a12 */
[----:B------:R-:W-:Y:S01]  /*bc30*/  ISETP.GE.AND P3, PT, R5, RZ, PT ;  /* 0x000000ff0500720c */ /* 0x000fe20003f66270 */
[----:B------:R-:W-:Y:S01]  /*bc40*/  @!P1 IMAD.MOV R10, RZ, RZ, -R10 ;  /* 0x000000ffff0a9224 */ /* 0x000fe200078e0a0a */
[C---:B------:R-:W-:Y:S01]  /*bc50*/  ISETP.GT.U32.AND P1, PT, R3.reuse, R15, PT ;  /* 0x0000000f0300720c */ /* 0x040fe20003f24070 */
[----:B------:R-:W-:-:S02]  /*bc60*/  IMAD R14, R3, R18, R14 ;  /* 0x00000012030e7224 */ /* 0x000fc400078e020e */
[--C-:B------:R-:W-:Y:S01]  /*bc70*/  @!P6 IMAD.IADD R16, R16, 0x1, -R3.reuse ;  /* 0x000000011010e824 */ /* 0x100fe200078e0a03 */
[----:B------:R1:W-:Y:S01]  /*bc80*/  STL [R1+0x70c], R10 ;  /* 0x00070c0a01007387 */ /* 0x0003e20000100800 */
[----:B------:R-:W-:Y:S01]  /*bc90*/  @!P5 IMAD.IADD R8, R8, 0x1, -R3 ;  /* 0x000000010808d824 */ /* 0x000fe200078e0a03 */
[----:B------:R-:W-:Y:S01]  /*bca0*/  ISETP.GT.U32.AND P6, PT, R3, R14, PT ;  /* 0x0000000e0300720c */ /* 0x000fe20003fc4070 */
[----:B0-----:R-:W-:-:S03]  /*bcb0*/  IMAD.HI.U32 R9, R4, R2, RZ ;  /* 0x0000000204097227 */ /* 0x001fc600078e00ff */
[----:B------:R-:W-:Y:S01]  /*bcc0*/  ISETP.GT.U32.AND P5, PT, R3, R8, PT ;  /* 0x000000080300720c */ /* 0x000fe20003fa4070 */
[----:B------:R-:W-:Y:S02]  /*bcd0*/  IMAD.MOV R9, RZ, RZ, -R9 ;  /* 0x000000ffff097224 */ /* 0x000fe400078e0a09 */
[--C-:B------:R-:W-:Y:S02]  /*bce0*/  @!P1 IMAD.IADD R15, R15, 0x1, -R3.reuse ;  /* 0x000000010f0f9824 */ /* 0x100fe400078e0a03 */
[C---:B------:R-:W-:Y:S02]  /*bcf0*/  IMAD R2, R3.reuse, R9, R2 ;  /* 0x0000000903027224 */ /* 0x040fe400078e0202 */
[----:B------:R-:W-:Y:S02]  /*bd00*/  IMAD.MOV.U32 R12, RZ, RZ, R16 ;  /* 0x000000ffff0c7224 */ /* 0x000fe400078e0010 */
[----:B------:R-:W-:Y:S01]  /*bd10*/  @!P6 IMAD.IADD R14, R14, 0x1, -R3 ;  /* 0x000000010e0ee824 */ /* 0x000fe200078e0a03 */
[----:B------:R-:W-:Y:S01]  /*bd20*/  ISETP.GT.U32.AND P1, PT, R3, R2, PT ;  /* 0x000000020300720c */ /* 0x000fe20003f24070 */
[----:B------:R-:W-:-:S02]  /*bd30*/  @!P2 IMAD.MOV R12, RZ, RZ, -R12 ;  /* 0x000000ffff0ca224 */ /* 0x000fc400078e0a0c */
[----:B------:R-:W-:Y:S01]  /*bd40*/  VIADD R9, R0, 0x127 ;  /* 0x0000012700097836 */ /* 0x000fe20000000000 */
[----:B------:R-:W-:Y:S01]  /*bd50*/  ISETP.GT.U32.AND P6, PT, R3, R14, PT ;  /* 0x0000000e0300720c */ /* 0x000fe20003fc4070 */
[--C-:B------:R-:W-:Y:S01]  /*bd60*/  @!P5 IMAD.IADD R8, R8, 0x1, -R3.reuse ;  /* 0x000000010808d824 */ /* 0x100fe200078e0a03 */
[----:B------:R0:W-:Y:S01]  /*bd70*/  STL [R1+0x708], R12 ;  /* 0x0007080c01007387 */ /* 0x0001e20000100800 */
[C---:B------:R-:W-:Y:S01]  /*bd80*/  VIADD R11, R0.reuse, 0x125 ;  /* 0x00000125000b7836 */ /* 0x040fe20000000000 */
[----:B------:R-:W-:Y:S01]  /*bd90*/  IABS R19, R9 ;  /* 0x0000000900137213 */ /* 0x000fe20000000000 */
[----:B------:R-:W-:Y:S01]  /*bda0*/  @!P4 IMAD.MOV R8, RZ, RZ, -R8 ;  /* 0x000000ffff08c224 */ /* 0x000fe200078e0a08 */
[----:B------:R-:W-:Y:S01]  /*bdb0*/  ISETP.GE.AND P2, PT, R9, RZ, PT ;  /* 0x000000ff0900720c */ /* 0x000fe20003f46270 */
[----:B-1----:R-:W-:Y:S01]  /*bdc0*/  VIADD R10, R0, 0x126 ;  /* 0x00000126000a7836 */ /* 0x002fe20000000000 */
[----:B------:R-:W-:Y:S01]  /*bdd0*/  ISETP.GE.AND P5, PT, R17, RZ, PT ;  /* 0x000000ff1100720c */ /* 0x000fe20003fa6270 */
[----:B------:R-:W-:Y:S01]  /*bde0*/  @!P1 IMAD.IADD R2, R2, 0x1, -R3 ;  /* 0x0000000102029824 */ /* 0x000fe200078e0a03 */
[----:B------:R-:W-:Y:S01]  /*bdf0*/  STL [R1+0x704], R8 ;  /* 0x0007040801007387 */ /* 0x000fe20000100800 */
[----:B------:R-:W-:Y:S01]  /*be00*/  IMAD.HI.U32 R9, R4, R19, RZ ;  /* 0x0000001304097227 */ /* 0x000fe200078e00ff */
[----:B------:R-:W-:-:S02]  /*be10*/  ISETP.GE.AND P4, PT, R10, RZ, PT ;  /* 0x000000ff0a00720c */ /* 0x000fc40003f86270 */
[----:B------:R-:W-:Y:S01]  /*be20*/  ISETP.GT.U32.AND P1, PT, R3, R2, PT ;  /* 0x000000020300720c */ /* 0x000fe20003f24070 */
[----:B0-----:R-:W-:Y:S01]  /*be30*/  IMAD.MOV.U32 R12, RZ, RZ, R15 ;  /* 0x000000ffff0c7224 */ /* 0x001fe200078e000f */
[----:B------:R-:W-:Y:S01]  /*be40*/  IABS R10, R10 ;  /* 0x0000000a000a7213 */ /* 0x000fe20000000000 */
[----:B------:R-:W-:Y:S02]  /*be50*/  @!P6 IMAD.IADD R14, R14, 0x1, -R3 ;  /* 0x000000010e0ee824 */ /* 0x000fe400078e0a03 */
[----:B------:R-:W-:Y:S01]  /*be60*/  @!P0 IMAD.MOV R12, RZ, RZ, -R12 ;  /* 0x000000ffff0c8224 */ /* 0x000fe200078e0a0c */
[----:B------:R-:W-:Y:S01]  /*be70*/  ISETP.GE.AND P0, PT, R11, RZ, PT ;  /* 0x000000ff0b00720c */ /* 0x000fe20003f06270 */
[----:B------:R-:W-:Y:S02]  /*be80*/  IMAD.MOV R9, RZ, RZ, -R9 ;  /* 0x000000ffff097224 */ /* 0x000fe400078e0a09 */
[----:B------:R-:W-:Y:S01]  /*be90*/  VIADD R5, R0, 0x124 ;  /* 0x0000012400057836 */ /* 0x000fe20000000000 */
[----:B------:R0:W-:Y:S01]  /*bea0*/  STL [R1+0x700], R12 ;  /* 0x0007000c01007387 */ /* 0x0001e20000100800 */
[----:B------:R-:W-:-:S02]  /*beb0*/  IMAD R19, R3, R9, R19 ;  /* 0x0000000903137224 */ /* 0x000fc400078e0213 */
[----:B------:R-:W-:Y:S01]  /*bec0*/  IMAD.MOV.U32 R13, RZ, RZ, R14 ;  /* 0x000000ffff0d7224 */ /* 0x000fe200078e000e */
[----:B------:R-:W-:Y:S01]  /*bed0*/  ISETP.GE.AND P6, PT, R5, RZ, PT ;  /* 0x000000ff0500720c */ /* 0x000fe20003fc6270 */
[----:B------:R-:W-:Y:S01]  /*bee0*/  @!P1 IMAD.IADD R2, R2, 0x1, -R3 ;  /* 0x0000000102029824 */ /* 0x000fe200078e0a03 */
[----:B------:R-:W-:Y:S01]  /*bef0*/  IABS R15, R5 ;  /* 0x00000005000f7213 */ /* 0x000fe20000000000 */
[----:B------:R-:W-:Y:S01]  /*bf00*/  @!P3 IMAD.MOV R13, RZ, RZ, -R13 ;  /* 0x000000ffff0db224 */ /* 0x000fe200078e0a0d */
[----:B------:R-:W-:Y:S01]  /*bf10*/  ISETP.GT.U32.AND P3, PT, R3, R19, PT ;  /* 0x000000130300720c */ /* 0x000fe20003f64070 */
[----:B------:R-:W-:Y:S01]  /*bf20*/  VIADD R16, R0, 0x122 ;  /* 0x0000012200107836 */ /* 0x000fe20000000000 */
[----:B0-----:R-:W-:Y:S01]  /*bf30*/  IABS R12, R11 ;  /* 0x0000000b000c7213 */ /* 0x001fe20000000000 */
[----:B------:R-:W-:Y:S01]  /*bf40*/  IMAD.MOV.U32 R11, RZ, RZ, R10 ;  /* 0x000000ffff0b7224 */ /* 0x000fe200078e000a */
[----:B------:R-:W-:Y:S01]  /*bf50*/  STL [R1+0x6f4], R13 ;  /* 0x0006f40d01007387 */ /* 0x000fe20000100800 */
[----:B------:R-:W-:Y:S01]  /*bf60*/  IMAD.MOV.U32 R10, RZ, RZ, R2 ;  /* 0x000000ffff0a7224 */ /* 0x000fe200078e0002 */
[----:B------:R-:W-:Y:S01]  /*bf70*/  IABS R2, R16 ;  /* 0x0000001000027213 */ /* 0x000fe20000000000 */
[----:B------:R-:W-:-:S04]  /*bf80*/  IMAD.HI.U32 R8, R4, R12, RZ ;  /* 0x0000000c04087227 */ /* 0x000fc800078e00ff */
[----:B------:R-:W-:Y:S02]  /*bf90*/  IMAD.MOV R8, RZ, RZ, -R8 ;  /* 0x000000ffff087224 */ /* 0x000fe400078e0a08 */
[----:B------:R-:W-:-:S04]  /*bfa0*/  IMAD.HI.U32 R5, R4, R11, RZ ;  /* 0x0000000b04057227 */ /* 0x000fc800078e00ff */
[C---:B------:R-:W-:Y:S02]  /*bfb0*/  IMAD R12, R3.reuse, R8, R12 ;  /* 0x00000008030c7224 */ /* 0x040fe400078e020c */
        /* <DEDUP_REMOVED lines=8> */
[C---:B------:R-:W-:Y:S01]  /*c040*/  ISETP.GT.U32.AND P3, PT, R3.reuse, R19, PT ;  /* 0x000000130300720c */ /* 0x040fe20003f64070 */
[----:B------:R-:W-:Y:S02]  /*c050*/  IMAD.MOV R5, RZ, RZ, -R5 ;  /* 0x000000ffff057224 */ /* 0x000fe400078e0a05 */
[----:B------:R-:W-:Y:S02]  /*c060*/  VIADD R20, R0, 0x123 ;  /* 0x0000012300147836 */ /* 0x000fe40000000000 */
[----:B------:R-:W-:Y:S02]  /*c070*/  @!P5 IMAD.IADD R12, R12, 0x1, -R3 ;  /* 0x000000010c0cd824 */ /* 0x000fe400078e0a03 */
[C---:B------:R-:W-:Y:S01]  /*c080*/  IMAD R15, R3.reuse, R5, R15 ;  /* 0x00000005030f7224 */ /* 0x040fe200078e020f */
[----:B------:R-:W-:Y:S01]  /*c090*/  IABS R5, R20 ;  /* 0x0000001400057213 */ /* 0x000fe20000000000 */
[----:B------:R-:W-:Y:S01]  /*c0a0*/  IMAD.HI.U32 R8, R4, R2, RZ ;  /* 0x0000000204087227 */ /* 0x000fe200078e00ff */
[----:B------:R-:W-:-:S03]  /*c0b0*/  ISETP.GT.U32.AND P5, PT, R3, R12, PT ;  /* 0x0000000c0300720c */ /* 0x000fc60003fa4070 */
[--C-:B------:R-:W-:Y:S02]  /*c0c0*/  @!P1 IMAD.IADD R11, R11, 0x1, -R3.reuse ;  /* 0x000000010b0b9824 */ /* 0x100fe400078e0a03 */
[----:B------:R-:W-:Y:S02]  /*c0d0*/  IMAD.MOV R8, RZ, RZ, -R8 ;  /* 0x000000ffff087224 */ /* 0x000fe400078e0a08 */
[----:B------:R-:W-:Y:S01]  /*c0e0*/  @!P3 IMAD.IADD R19, R19, 0x1, -R3 ;  /* 0x000000011313b824 */ /* 0x000fe200078e0a03 */
[C---:B------:R-:W-:Y:S01]  /*c0f0*/  ISETP.GT.U32.AND P1, PT, R3.reuse, R11, PT ;  /* 0x0000000b0300720c */ /* 0x040fe20003f24070 */
[----:B------:R-:W-:Y:S01]  /*c100*/  IMAD.HI.U32 R17, R4, R5, RZ ;  /* 0x0000000504117227 */ /* 0x000fe200078e00ff */
[----:B------:R-:W-:-:S03]  /*c110*/  ISETP.GT.U32.AND P3, PT, R3, R15, PT ;  /* 0x0000000f0300720c */ /* 0x000fc60003f64070 */
[C---:B------:R-:W-:Y:S02]  /*c120*/  IMAD R2, R3.reuse, R8, R2 ;  /* 0x0000000803027224 */ /* 0x040fe400078e0202 */
[----:B------:R-:W-:Y:S02]  /*c130*/  IMAD.MOV R17, RZ, RZ, -R17 ;  /* 0x000000ffff117224 */ /* 0x000fe400078e0a11 */
[----:B------:R-:W-:Y:S01]  /*c140*/  @!P5 IMAD.IADD R12, R12, 0x1, -R3 ;  /* 0x000000010c0cd824 */ /* 0x000fe200078e0a03 */
[C---:B------:R-:W-:Y:S01]  /*c150*/  ISETP.GT.U32.AND P5, PT, R3.reuse, R2, PT ;  /* 0x000000020300720c */ /* 0x040fe20003fa4070 */
[----:B------:R-:W-:Y:S02]  /*c160*/  IMAD R5, R3, R17, R5 ;  /* 0x0000001103057224 */ /* 0x000fe400078e0205 */
[----:B0-----:R-:W-:Y:S02]  /*c170*/  VIADD R10, R0, 0x121 ;  /* 0x00000121000a7836 */ /* 0x001fe40000000000 */
[--C-:B------:R-:W-:Y:S01]  /*c180*/  @!P1 IMAD.IADD R11, R11, 0x1, -R3.reuse ;  /* 0x000000010b0b9824 */ /* 0x100fe200078e0a03 */
[----:B------:R-:W-:Y:S01]  /*c190*/  ISETP.GT.U32.AND P1, PT, R3, R5, PT ;  /* 0x000000050300720c */ /* 0x000fe20003f24070 */
[----:B------:R-:W-:Y:S01]  /*c1a0*/  @!P3 IMAD.IADD R15, R15, 0x1, -R3 ;  /* 0x000000010f0fb824 */ /* 0x000fe200078e0a03 */
[----:B------:R-:W-:Y:S01]  /*c1b0*/  IABS R13, R10 ;  /* 0x0000000a000d7213 */ /* 0x000fe20000000000 */
[----:B------:R-:W-:-:S02]  /*c1c0*/  IMAD.MOV.U32 R21, RZ, RZ, R19 ;  /* 0x000000ffff157224 */ /* 0x000fc400078e0013 */
[C---:B------:R-:W-:Y:S01]  /*c1d0*/  VIADD R9, R0.reuse, 0x120 ;  /* 0x0000012000097836 */ /* 0x040fe20000000000 */
[----:B------:R-:W-:Y:S01]  /*c1e0*/  ISETP.GT.U32.AND P3, PT, R3, R15, PT ;  /* 0x0000000f0300720c */ /* 0x000fe20003f64070 */
[----:B------:R-:W-:Y:S02]  /*c1f0*/  VIADD R8, R0, 0x11f ;  /* 0x0000011f00087836 */ /* 0x000fe40000000000 */
[----:B------:R-:W-:Y:S01]  /*c200*/  @!P2 IMAD.MOV R21, RZ, RZ, -R21 ;  /* 0x000000ffff15a224 */ /* 0x000fe200078e0a15 */
[----:B------:R-:W-:Y:S01]  /*c210*/  IABS R14, R9 ;  /* 0x00000009000e7213 */ /* 0x000fe20000000000 */
[----:B------:R-:W-:Y:S01]  /*c220*/  @!P5 IMAD.IADD R2, R2, 0x1, -R3 ;  /* 0x000000010202d824 */ /* 0x000fe200078e0a03 */
[----:B------:R-:W-:Y:S01]  /*c230*/  IABS R19, R8 ;  /* 0x0000000800137213 */ /* 0x000fe20000000000 */
[----:B------:R-:W-:Y:S01]  /*c240*/  IMAD.HI.U32 R18, R4, R13, RZ ;  /* 0x0000000d04127227 */ /* 0x000fe200078e00ff */
[----:B------:R0:W-:Y:S01]  /*c250*/  STL [R1+0x6e8], R21 ;  /* 0x0006e81501007387 */ /* 0x0001e20000100800 */
[----:B------:R-:W-:-:S02]  /*c260*/  ISETP.GE.AND P2, PT, R20, RZ, PT ;  /* 0x000000ff1400720c */ /* 0x000fc40003f46270 */
[----:B------:R-:W-:Y:S01]  /*c270*/  ISETP.GT.U32.AND P5, PT, R3, R2, PT ;  /* 0x000000020300720c */ /* 0x000fe20003fa4070 */
[----:B------:R-:W-:-:S04]  /*c280*/  IMAD.HI.U32 R17, R4, R14, RZ ;  /* 0x0000000e04117227 */ /* 0x000fc800078e00ff */
[----:B------:R-:W-:Y:S02]  /*c290*/  IMAD.MOV R18, RZ, RZ, -R18 ;  /* 0x000000ffff127224 */ /* 0x000fe400078e0a12 */
[----:B0-----:R-:W-:Y:S02]  /*c2a0*/  IMAD.MOV.U32 R21, RZ, RZ, R11 ;  /* 0x000000ffff157224 */ /* 0x001fe400078e000b */
[----:B------:R-:W-:Y:S01]  /*c2b0*/  @!P1 IMAD.IADD R5, R5, 0x1, -R3 ;  /* 0x0000000105059824 */ /* 0x000fe200078e0a03 */
[----:B------:R-:W-:Y:S01]  /*c2c0*/  ISETP.GE.AND P1, PT, R16, RZ, PT ;  /* 0x000000ff1000720c */ /* 0x000fe20003f26270 */
        /* <DEDUP_REMOVED lines=21> */
[----:B------:R-:W-:Y:S01]  /*c420*/  ISETP.GE.AND P4, PT, R9, RZ, PT ;  /* 0x000000ff0900720c */ /* 0x000fe20003f86270 */
[--C-:B------:R-:W-:Y:S01]  /*c430*/  @!P3 IMAD.IADD R13, R13, 0x1, -R3.reuse ;  /* 0x000000010d0db824 */ /* 0x100fe200078e0a03 */
[----:B------:R-:W-:Y:S01]  /*c440*/  IABS R9, R15 ;  /* 0x0000000f00097213 */ /* 0x000fe20000000000 */
[----:B------:R1:W-:Y:S01]  /*c450*/  STL [R1+0x6dc], R16 ;  /* 0x0006dc1001007387 */ /* 0x0003e20000100800 */
[--C-:B------:R-:W-:Y:S01]  /*c460*/  @!P6 IMAD.IADD R14, R14, 0x1, -R3.reuse ;  /* 0x000000010e0ee824 */ /* 0x100fe200078e0a03 */
[----:B------:R-:W-:Y:S01]  /*c470*/  ISETP.GE.AND P3, PT, R8, RZ, PT ;  /* 0x000000ff0800720c */ /* 0x000fe20003f66270 */
[----:B------:R-:W-:Y:S01]  /*c480*/  @!P5 IMAD.IADD R19, R19, 0x1, -R3 ;  /* 0x000000011313d824 */ /* 0x000fe200078e0a03 */
[C---:B------:R-:W-:Y:S01]  /*c490*/  ISETP.GT.U32.AND P6, PT, R3.reuse, R13, PT ;  /* 0x0000000d0300720c */ /* 0x040fe20003fc4070 */
[----:B------:R-:W-:Y:S01]  /*c4a0*/  IMAD.HI.U32 R8, R4, R9, RZ ;  /* 0x0000000904087227 */ /* 0x000fe200078e00ff */
[----:B------:R-:W-:-:S03]  /*c4b0*/  ISETP.GT.U32.AND P5, PT, R3, R14, PT ;  /* 0x0000000e0300720c */ /* 0x000fc60003fa4070 */
[C---:B0-----:R-:W-:Y:S02]  /*c4c0*/  VIADD R12, R0.reuse, 0x11d ;  /* 0x0000011d000c7836 */ /* 0x041fe40000000000 */
[----:B-1----:R-:W-:Y:S02]  /*c4d0*/  IMAD.MOV.U32 R16, RZ, RZ, R5 ;  /* 0x000000ffff107224 */ /* 0x002fe400078e0005 */
[----:B------:R-:W-:Y:S01]  /*c4e0*/  IMAD.MOV R8, RZ, RZ, -R8 ;  /* 0x000000ffff087224 */ /* 0x000fe200078e0a08 */
[----:B------:R-:W-:Y:S01]  /*c4f0*/  IABS R11, R12 ;  /* 0x0000000c000b7213 */ /* 0x000fe20000000000 */
[----:B------:R-:W-:Y:S01]  /*c500*/  @!P2 IMAD.MOV R16, RZ, RZ, -R16 ;  /* 0x000000ffff10a224 */ /* 0x000fe200078e0a10 */
[C---:B------:R-:W-:Y:S01]  /*c510*/  ISETP.GT.U32.AND P2, PT, R3.reuse, R19, PT ;  /* 0x000000130300720c */ /* 0x040fe20003f44070 */
[----:B------:R-:W-:Y:S02]  /*c520*/  IMAD R9, R3, R8, R9 ;  /* 0x0000000803097224 */ /* 0x000fe400078e0209 */
[----:B------:R-:W-:Y:S01]  /*c530*/  @!P6 IMAD.IADD R13, R13, 0x1, -R3 ;  /* 0x000000010d0de824 */ /* 0x000fe200078e0a03 */
[----:B------:R0:W-:Y:S01]  /*c540*/  STL [R1+0x6d8], R16 ;  /* 0x0006d81001007387 */ /* 0x0001e20000100800 */
[C---:B------:R-:W-:Y:S01]  /*c550*/  VIADD R10, R0.reuse, 0x11c ;  /* 0x0000011c000a7836 */ /* 0x040fe20000000000 */
[----:B------:R-:W-:Y:S01]  /*c560*/  ISETP.GT.U32.AND P6, PT, R3, R9, PT ;  /* 0x000000090300720c */ /* 0x000fe20003fc4070 */
[----:B------:R-:W-:-:S02]  /*c570*/  VIADD R5, R0, 0x11b ;  /* 0x0000011b00057836 */ /* 0x000fc40000000000 */
[----:B------:R-:W-:Y:S01]  /*c580*/  @!P5 IMAD.IADD R14, R14, 0x1, -R3 ;  /* 0x000000010e0ed824 */ /* 0x000fe200078e0a03 */
[----:B------:R-:W-:Y:S01]  /*c590*/  IABS R8, R10 ;  /* 0x0000000a00087213 */ /* 0x000fe20000000000 */
[----:B------:R-:W-:Y:S01]  /*c5a0*/  IMAD.MOV.U32 R18, RZ, RZ, R13 ;  /* 0x000000ffff127224 */ /* 0x000fe200078e000d */
[----:B------:R-:W-:Y:S01]  /*c5b0*/  IABS R20, R5 ;  /* 0x0000000500147213 */ /* 0x000fe20000000000 */
[----:B------:R-:W-:Y:S01]  /*c5c0*/  @!P2 IMAD.IADD R19, R19, 0x1, -R3 ;  /* 0x000000011313a824 */ /* 0x000fe200078e0a03 */
[----:B------:R-:W-:Y:S01]  /*c5d0*/  ISETP.GE.AND P5, PT, R15, RZ, PT ;  /* 0x000000ff0f00720c */ /* 0x000fe20003fa6270 */
[----:B0-----:R-:W-:-:S04]  /*c5e0*/  IMAD.HI.U32 R16, R4, R11, RZ ;  /* 0x0000000b04107227 */ /* 0x001fc800078e00ff */
[----:B------:R-:W-:Y:S02]  /*c5f0*/  IMAD.MOV R16, RZ, RZ, -R16 ;  /* 0x000000ffff107224 */ /* 0x000fe400078e0a10 */
[----:B------:R-:W-:-:S04]  /*c600*/  IMAD.HI.U32 R17, R4, R8, RZ ;  /* 0x0000000804117227 */ /* 0x000fc800078e00ff */
[----:B------:R-:W-:Y:S02]  /*c610*/  IMAD R11, R3, R16, R11 ;  /* 0x00000010030b7224 */ /* 0x000fe400078e020b */
[----:B------:R-:W-:Y:S01]  /*c620*/  @!P6 IMAD.IADD R9, R9, 0x1, -R3 ;  /* 0x000000010909e824 */ /* 0x000fe200078e0a03 */
[----:B------:R-:W-:Y:S01]  /*c630*/  ISETP.GE.AND P6, PT, R12, RZ, PT ;  /* 0x000000ff0c00720c */ /* 0x000fe20003fc6270 */
[----:B------:R-:W-:Y:S01]  /*c640*/  IMAD.HI.U32 R16, R4, R20, RZ ;  /* 0x0000001404107227 */ /* 0x000fe200078e00ff */
[----:B------:R-:W-:-:S03]  /*c650*/  ISETP.GT.U32.AND P2, PT, R3, R11, PT ;  /* 0x0000000b0300720c */ /* 0x000fc60003f44070 */
[C---:B------:R-:W-:Y:S02]  /*c660*/  VIADD R15, R0.reuse, 0x11a ;  /* 0x0000011a000f7836 */ /* 0x040fe40000000000 */
[----:B------:R-:W-:Y:S02]  /*c670*/  IMAD.MOV R17, RZ, RZ, -R17 ;  /* 0x000000ffff117224 */ /* 0x000fe400078e0a11 */
[----:B------:R-:W-:Y:S02]  /*c680*/  IMAD.MOV R16, RZ, RZ, -R16 ;  /* 0x000000ffff107224 */ /* 0x000fe400078e0a10 */
[----:B------:R-:W-:Y:S02]  /*c690*/  VIADD R12, R0, 0x119 ;  /* 0x00000119000c7836 */ /* 0x000fe40000000000 */
[----:B------:R-:W-:Y:S01]  /*c6a0*/  IMAD R8, R3, R17, R8 ;  /* 0x0000001103087224 */ /* 0x000fe200078e0208 */
[----:B------:R-:W-:Y:S01]  /*c6b0*/  IABS R17, R15 ;  /* 0x0000000f00117213 */ /* 0x000fe20000000000 */
[----:B------:R-:W-:Y:S01]  /*c6c0*/  @!P2 IMAD.IADD R11, R11, 0x1, -R3 ;  /* 0x000000010b0ba824 */ /* 0x000fe200078e0a03 */
[C---:B------:R-:W-:Y:S01]  /*c6d0*/  ISETP.GT.U32.AND P2, PT, R3.reuse, R9, PT ;  /* 0x000000090300720c */ /* 0x040fe20003f44070 */
[----:B------:R-:W-:Y:S01]  /*c6e0*/  @!P1 IMAD.MOV R2, RZ, RZ, -R2 ;  /* 0x000000ffff029224 */ /* 0x000fe200078e0a02 */
[C---:B------:R-:W-:Y:S01]  /*c6f0*/  ISETP.GT.U32.AND P1, PT, R3.reuse, R8, PT ;  /* 0x000000080300720c */ /* 0x040fe20003f24070 */
[----:B------:R-:W-:Y:S01]  /*c700*/  @!P0 IMAD.MOV R18, RZ, RZ, -R18 ;  /* 0x000000ffff128224 */ /* 0x000fe200078e0a12 */
[C---:B------:R-:W-:Y:S01]  /*c710*/  ISETP.GT.U32.AND P0, PT, R3.reuse, R11, PT ;  /* 0x0000000b0300720c */ /* 0x040fe20003f04070 */
[----:B------:R-:W-:Y:S01]  /*c720*/  IMAD R20, R3, R16, R20 ;  /* 0x0000001003147224 */ /* 0x000fe200078e0214 */
[----:B------:R-:W-:Y:S01]  /*c730*/  IABS R16, R12 ;  /* 0x0000000c00107213 */ /* 0x000fe20000000000 */
[----:B------:R0:W-:Y:S01]  /*c740*/  STL [R1+0x6d4], R2 ;  /* 0x0006d40201007387 */ /* 0x0001e20000100800 */
[----:B------:R-:W-:-:S02]  /*c750*/  @!P4 IMAD.MOV R14, RZ, RZ, -R14 ;  /* 0x000000ffff0ec224 */ /* 0x000fc400078e0a0e */
[----:B------:R-:W-:Y:S01]  /*c760*/  ISETP.GT.U32.AND P4, PT, R3, R20, PT ;  /* 0x000000140300720c */ /* 0x000fe20003f84070 */
[----:B------:R1:W-:Y:S01]  /*c770*/  STL [R1+0x6d0], R18 ;  /* 0x0006d01201007387 */ /* 0x0003e20000100800 */
[----:B------:R-:W-:-:S03]  /*c780*/  IMAD.HI.U32 R13, R4, R16, RZ ;  /* 0x00000010040d7227 */ /* 0x000fc600078e00ff */
[----:B------:R2:W-:Y:S01]  /*c790*/  STL [R1+0x6cc], R14 ;  /* 0x0006cc0e01007387 */ /* 0x0005e20000100800 */
[----:B------:R-:W-:Y:S01]  /*c7a0*/  @!P2 IMAD.IADD R9, R9, 0x1, -R3 ;  /* 0x000000010909a824 */ /* 0x000fe200078e0a03 */
[----:B------:R-:W-:Y:S01]  /*c7b0*/  ISETP.GE.AND P2, PT, R5, RZ, PT ;  /* 0x000000ff0500720c */ /* 0x000fe20003f46270 */
[----:B0-----:R-:W-:-:S04]  /*c7c0*/  IMAD.HI.U32 R2, R4, R17, RZ ;  /* 0x0000001104027227 */ /* 0x001fc800078e00ff */
[----:B-1----:R-:W-:Y:S02]  /*c7d0*/  IMAD.MOV.U32 R18, RZ, RZ, R19 ;  /* 0x000000ffff127224 */ /* 0x002fe400078e0013 */
[----:B------:R-:W-:Y:S02]  /*c7e0*/  IMAD.MOV R2, RZ, RZ, -R2 ;  /* 0x000000ffff027224 */ /* 0x000fe400078e0a02 */
[----:B------:R-:W-:Y:S01]  /*c7f0*/  @!P3 IMAD.MOV R18, RZ, RZ, -R18 ;  /* 0x000000ffff12b224 */ /* 0x000fe200078e0a12 */
[----:B------:R-:W-:Y:S01]  /*c800*/  ISETP.GE.AND P3, PT, R10, RZ, PT ;  /* 0x000000ff0a00720c */ /* 0x000fe20003f66270 */
[----:B------:R-:W-:Y:S02]  /*c810*/  IMAD.MOV R13, RZ, RZ, -R13 ;  /* 0x000000ffff0d7224 */ /* 0x000fe400078e0a0d */
[----:B------:R-:W-:Y:S01]  /*c820*/  @!P0 IMAD.IADD R11, R11, 0x1, -R3 ;  /* 0x000000010b0b8824 */ /* 0x000fe200078e0a03 */
[----:B------:R0:W-:Y:S01]  /*c830*/  STL [R1+0x6c8], R18 ;  /* 0x0006c81201007387 */ /* 0x0001e20000100800 */
[----:B------:R-:W-:Y:S01]  /*c840*/  IMAD R5, R3, R2, R17 ;  /* 0x0000000203057224 */ /* 0x000fe200078e0211 */
[----:B------:R-:W-:Y:S01]  /*c850*/  ISETP.GE.AND P0, PT, R15, RZ, PT ;  /* 0x000000ff0f00720c */ /* 0x000fe20003f06270 */
[----:B--2---:R-:W-:-:S02]  /*c860*/  IMAD.MOV.U32 R14, RZ, RZ, R9 ;  /* 0x000000ffff0e7224 */ /* 0x004fc400078e0009 */
[C---:B------:R-:W-:Y:S02]  /*c870*/  IMAD R10, R3.reuse, R13, R16 ;  /* 0x0000000d030a7224 */ /* 0x040fe400078e0210 */
[----:B------:R-:W-:Y:S01]  /*c880*/  @!P5 IMAD.MOV R14, RZ, RZ, -R14 ;  /* 0x000000ffff0ed224 */ /* 0x000fe200078e0a0e */
[C---:B------:R-:W-:Y:S01]  /*c890*/  ISETP.GT.U32.AND P5, PT, R3.reuse, R5, PT ;  /* 0x000000050300720c */ /* 0x040fe20003fa4070 */
[----:B------:R-:W-:Y:S02]  /*c8a0*/  @!P4 IMAD.IADD R20, R20, 0x1, -R3 ;  /* 0x000000011414c824 */ /* 0x000fe400078e0a03 */
[----:B0-----:R-:W-:Y:S01]  /*c8b0*/  IMAD.MOV.U32 R18, RZ, RZ, R11 ;  /* 0x000000ffff127224 */ /* 0x001fe200078e000b */
[----:B------:R0:W-:Y:S01]  /*c8c0*/  STL [R1+0x6c0], R14 ;  /* 0x0006c00e01007387 */ /* 0x0001e20000100800 */
[----:B------:R-:W-:Y:S01]  /*c8d0*/  VIADD R13, R0, 0x118 ;  /* 0x00000118000d7836 */ /* 0x000fe20000000000 */
[C---:B------:R-:W-:Y:S01]  /*c8e0*/  ISETP.GT.U32.AND P4, PT, R3.reuse, R20, PT ;  /* 0x000000140300720c */ /* 0x040fe20003f84070 */
[----:B------:R-:W-:Y:S01]  /*c8f0*/  @!P6 IMAD.MOV R18, RZ, RZ, -R18 ;  /* 0x000000ffff12e224 */ /* 0x000fe200078e0a12 */
[----:B------:R-:W-:Y:S01]  /*c900*/  ISETP.GT.U32.AND P6, PT, R3, R10, PT ;  /* 0x0000000a0300720c */ /* 0x000fe20003fc4070 */
[--C-:B------:R-:W-:Y:S01]  /*c910*/  @!P1 IMAD.IADD R8, R8, 0x1, -R3.reuse ;  /* 0x0000000108089824 */ /* 0x100fe200078e0a03 */
[----:B------:R-:W-:Y:S01]  /*c920*/  IABS R9, R13 ;  /* 0x0000000d00097213 */ /* 0x000fe20000000000 */
[----:B------:R-:W-:Y:S01]  /*c930*/  VIADD R2, R0, 0x117 ;  /* 0x0000011700027836 */ /* 0x000fe20000000000 */
[----:B------:R1:W-:Y:S01]  /*c940*/  STL [R1+0x6bc], R18 ;  /* 0x0006bc1201007387 */ /* 0x0003e20000100800 */
[----:B------:R-:W-:Y:S01]  /*c950*/  @!P5 IMAD.IADD R5, R5, 0x1, -R3 ;  /* 0x000000010505d824 */ /* 0x000fe200078e0a03 */
[----:B------:R-:W-:Y:S01]  /*c960*/  ISETP.GT.U32.AND P1, PT, R3, R8, PT ;  /* 0x000000080300720c */ /* 0x000fe20003f24070 */
[----:B------:R-:W-:Y:S01]  /*c970*/  IMAD.MOV.U32 R11, RZ, RZ, R9 ;  /* 0x000000ffff0b7224 */ /* 0x000fe200078e0009 */
[----:B0-----:R-:W-:-:S02]  /*c980*/  IABS R14, R2 ;  /* 0x00000002000e7213 */ /* 0x001fc40000000000 */
[----:B------:R-:W-:Y:S01]  /*c990*/  ISETP.GT.U32.AND P5, PT, R3, R5, PT ;  /* 0x000000050300720c */ /* 0x000fe20003fa4070 */
[----:B------:R-:W-:-:S04]  /*c9a0*/  IMAD.HI.U32 R15, R4, R11, RZ ;  /* 0x0000000b040f7227 */ /* 0x000fc800078e00ff */
[--C-:B------:R-:W-:Y:S02]  /*c9b0*/  @!P6 IMAD.IADD R10, R10, 0x1, -R3.reuse ;  /* 0x000000010a0ae824 */ /* 0x100fe400078e0a03 */
[----:B------:R-:W-:Y:S01]  /*c9c0*/  @!P4 IMAD.IADD R20, R20, 0x1, -R3 ;  /* 0x000000011414c824 */ /* 0x000fe200078e0a03 */
[----:B------:R-:W-:Y:S01]  /*c9d0*/  ISETP.GE.AND P4, PT, R13, RZ, PT ;  /* 0x000000ff0d00720c */ /* 0x000fe20003f86270 */
[----:B------:R-:W-:Y:S01]  /*c9e0*/  IMAD.HI.U32 R13, R4, R14, RZ ;  /* 0x0000000e040d7227 */ /* 0x000fe200078e00ff */
[----:B------:R-:W-:-:S03]  /*c9f0*/  ISETP.GT.U32.AND P6, PT, R3, R10, PT ;  /* 0x0000000a0300720c */ /* 0x000fc60003fc4070 */
[----:B------:R-:W-:Y:S02]  /*ca00*/  IMAD.MOV R15, RZ, RZ, -R15 ;  /* 0x000000ffff0f7224 */ /* 0x000fe400078e0a0f */
[----:B------:R-:W-:Y:S01]  /*ca10*/  @!P1 IMAD.IADD R8, R8, 0x1, -R3 ;  /* 0x0000000108089824 */ /* 0x000fe200078e0a03 */
[----:B------:R-:W-:Y:S01]  /*ca20*/  ISETP.GE.AND P1, PT, R12, RZ, PT ;  /* 0x000000ff0c00720c */ /* 0x000fe20003f26270 */
[----:B------:R-:W-:Y:S02]  /*ca30*/  IMAD.MOV R13, RZ, RZ, -R13 ;  /* 0x000000ffff0d7224 */ /* 0x000fe400078e0a0d */
[C---:B------:R-:W-:Y:S02]  /*ca40*/  IMAD R11, R3.reuse, R15, R11 ;  /* 0x0000000f030b7224 */ /* 0x040fe400078e020b */
[----:B------:R-:W-:Y:S02]  /*ca50*/  IMAD.MOV.U32 R16, RZ, RZ, R8 ;  /* 0x000000ffff107224 */ /* 0x000fe400078e0008 */
[----:B------:R-:W-:-:S02]  /*ca60*/  IMAD R8, R3, R13, R14 ;  /* 0x0000000d03087224 */ /* 0x000fc400078e020e */
[--C-:B------:R-:W-:Y:S01]  /*ca70*/  @!P5 IMAD.IADD R5, R5, 0x1, -R3.reuse ;  /* 0x000000010505d824 */ /* 0x100fe200078e0a03 */
[C---:B------:R-:W-:Y:S01]  /*ca80*/  ISETP.GT.U32.AND P5, PT, R3.reuse, R11, PT ;  /* 0x0000000b0300720c */ /* 0x040fe20003fa4070 */
[----:B------:R-:W-:Y:S02]  /*ca90*/  VIADD R12, R0, 0x116 ;  /* 0x00000116000c7836 */ /* 0x000fe40000000000 */
[----:B------:R-:W-:Y:S01]  /*caa0*/  @!P6 IMAD.IADD R10, R10, 0x1, -R3 ;  /* 0x000000010a0ae824 */ /* 0x000fe200078e0a03 */
[----:B------:R-:W-:Y:S01]  /*cab0*/  ISETP.GT.U32.AND P6, PT, R3, R8, PT ;  /* 0x000000080300720c */ /* 0x000fe20003fc4070 */
[----:B------:R-:W-:Y:S01]  /*cac0*/  VIADD R13, R0, 0x115 ;  /* 0x00000115000d7836 */ /* 0x000fe20000000000 */
[----:B------:R-:W-:Y:S01]  /*cad0*/  IABS R9, R12 ;  /* 0x0000000c00097213 */ /* 0x000fe20000000000 */
[----:B------:R-:W-:Y:S01]  /*cae0*/  @!P3 IMAD.MOV R16, RZ, RZ, -R16 ;  /* 0x000000ffff10b224 */ /* 0x000fe200078e0a10 */
[----:B------:R-:W-:Y:S01]  /*caf0*/  ISETP.GE.AND P3, PT, R2, RZ, PT ;  /* 0x000000ff0200720c */ /* 0x000fe20003f66270 */
[----:B------:R-:W-:Y:S01]  /*cb00*/  @!P2 IMAD.MOV R20, RZ, RZ, -R20 ;  /* 0x000000ffff14a224 */ /* 0x000fe200078e0a14 */
[----:B-1----:R-:W-:Y:S01]  /*cb10*/  IABS R18, R13 ;  /* 0x0000000d00127213 */ /* 0x002fe20000000000 */
[----:B------:R-:W-:Y:S01]  /*cb20*/  IMAD.HI.U32 R15, R4, R9, RZ ;  /* 0x00000009040f7227 */ /* 0x000fe200078e00ff */
[----:B------:R-:W-:Y:S01]  /*cb30*/  STL [R1+0x6b4], R16 ;  /* 0x0006b41001007387 */ /* 0x000fe20000100800 */
[----:B------:R-:W-:-:S02]  /*cb40*/  ISETP.GE.AND P2, PT, R12, RZ, PT ;  /* 0x000000ff0c00720c */ /* 0x000fc40003f46270 */
[----:B------:R-:W-:Y:S01]  /*cb50*/  @!P5 IMAD.IADD R11, R11, 0x1, -R3 ;  /* 0x000000010b0bd824 */ /* 0x000fe200078e0a03 */
[----:B------:R0:W-:Y:S01]  /*cb60*/  STL [R1+0x6b0], R20 ;  /* 0x0006b01401007387 */ /* 0x0001e20000100800 */
[----:B------:R-:W-:Y:S02]  /*cb70*/  VIADD R14, R0, 0x114 ;  /* 0x00000114000e7836 */ /* 0x000fe40000000000 */
[----:B------:R-:W-:Y:S02]  /*cb80*/  IMAD.MOV R15, RZ, RZ, -R15 ;  /* 0x000000ffff0f7224 */ /* 0x000fe400078e0a0f */
[----:B------:R-:W-:Y:S01]  /*cb90*/  @!P6 IMAD.IADD R8, R8, 0x1, -R3 ;  /* 0x000000010808e824 */ /* 0x000fe200078e0a03 */
[----:B------:R-:W-:Y:S01]  /*cba0*/  ISETP.GT.U32.AND P6, PT, R3, R11, PT ;  /* 0x0000000b0300720c */ /* 0x000fe20003fc4070 */
[----:B------:R-:W-:Y:S01]  /*cbb0*/  IMAD.HI.U32 R21, R4, R18, RZ ;  /* 0x0000001204157227 */ /* 0x000fe200078e00ff */
[----:B------:R-:W-:-:S03]  /*cbc0*/  IABS R17, R14 ;  /* 0x0000000e00117213 */ /* 0x000fc60000000000 */
[C---:B------:R-:W-:Y:S02]  /*cbd0*/  IMAD R9, R3.reuse, R15, R9 ;  /* 0x0000000f03097224 */ /* 0x040fe400078e0209 */
[----:B0-----:R-:W-:Y:S02]  /*cbe0*/  IMAD.MOV.U32 R20, RZ, RZ, R5 ;  /* 0x000000ffff147224 */ /* 0x001fe400078e0005 */
[----:B------:R-:W-:Y:S01]  /*cbf0*/  VIADD R2, R0, 0x113 ;  /* 0x0000011300027836 */ /* 0x000fe20000000000 */
[C---:B------:R-:W-:Y:S01]  /*cc00*/  ISETP.GT.U32.AND P5, PT, R3.reuse, R9, PT ;  /* 0x000000090300720c */ /* 0x040fe20003fa4070 */
[----:B------:R-:W-:Y:S02]  /*cc10*/  IMAD.MOV R21, RZ, RZ, -R21 ;  /* 0x000000ffff157224 */ /* 0x000fe400078e0a15 */
[----:B------:R-:W-:Y:S01]  /*cc20*/  @!P0 IMAD.MOV R20, RZ, RZ, -R20 ;  /* 0x000000ffff148224 */ /* 0x000fe200078e0a14 */
[----:B------:R-:W-:Y:S01]  /*cc30*/  ISETP.GT.U32.AND P0, PT, R3, R8, PT ;  /* 0x000000080300720c */ /* 0x000fe20003f04070 */
[----:B------:R-:W-:Y:S01]  /*cc40*/  IMAD.HI.U32 R19, R4, R17, RZ ;  /* 0x0000001104137227 */ /* 0x000fe200078e00ff */
[----:B------:R-:W-:-:S02]  /*cc50*/  IABS R15, R2 ;  /* 0x00000002000f7213 */ /* 0x000fc40000000000 */
[----:B------:R0:W-:Y:S01]  /*cc60*/  STL [R1+0x6ac], R20 ;  /* 0x0006ac1401007387 */ /* 0x0001e20000100800 */
[----:B------:R-:W-:Y:S02]  /*cc70*/  IMAD R12, R3, R21, R18 ;  /* 0x00000015030c7224 */ /* 0x000fe400078e0212 */
[----:B------:R-:W-:Y:S02]  /*cc80*/  IMAD.MOV R19, RZ, RZ, -R19 ;  /* 0x000000ffff137224 */ /* 0x000fe400078e0a13 */
[----:B------:R-:W-:Y:S01]  /*cc90*/  @!P6 IMAD.IADD R11, R11, 0x1, -R3 ;  /* 0x000000010b0be824 */ /* 0x000fe200078e0a03 */
[----:B------:R-:W-:Y:S01]  /*cca0*/  ISETP.GT.U32.AND P6, PT, R3, R12, PT ;  /* 0x0000000c0300720c */ /* 0x000fe20003fc4070 */
[----:B------:R-:W-:-:S04]  /*ccb0*/  IMAD.HI.U32 R5, R4, R15, RZ ;  /* 0x0000000f04057227 */ /* 0x000fc800078e00ff */
[----:B------:R-:W-:Y:S02]  /*ccc0*/  IMAD R17, R3, R19, R17 ;  /* 0x0000001303117224 */ /* 0x000fe400078e0211 */
[----:B------:R-:W-:Y:S02]  /*ccd0*/  IMAD.MOV.U32 R19, RZ, RZ, R11 ;  /* 0x000000ffff137224 */ /* 0x000fe400078e000b */
[----:B------:R-:W-:Y:S02]  /*cce0*/  IMAD.MOV R5, RZ, RZ, -R5 ;  /* 0x000000ffff057224 */ /* 0x000fe400078e0a05 */
[----:B------:R-:W-:Y:S02]  /*ccf0*/  @!P5 IMAD.IADD R9, R9, 0x1, -R3 ;  /* 0x000000010909d824 */ /* 0x000fe400078e0a03 */
[----:B------:R-:W-:Y:S01]  /*cd00*/  @!P4 IMAD.MOV R19, RZ, RZ, -R19 ;  /* 0x000000ffff13c224 */ /* 0x000fe200078e0a13 */
[C---:B------:R-:W-:Y:S01]  /*cd10*/  ISETP.GT.U32.AND P4, PT, R3.reuse, R17, PT ;  /* 0x000000110300720c */ /* 0x040fe20003f84070 */
[----:B------:R-:W-:Y:S01]  /*cd20*/  @!P0 IMAD.IADD R8, R8, 0x1, -R3 ;  /* 0x0000000108088824 */ /* 0x000fe200078e0a03 */
[----:B------:R-:W-:Y:S01]  /*cd30*/  ISETP.GE.AND P0, PT, R14, RZ, PT ;  /* 0x000000ff0e00720c */ /* 0x000fe20003f06270 */
[----:B------:R-:W-:Y:S01]  /*cd40*/  VIADD R16, R0, 0x112 ;  /* 0x0000011200107836 */ /* 0x000fe20000000000 */
[C---:B------:R-:W-:Y:S01]  /*cd50*/  ISETP.GT.U32.AND P5, PT, R3.reuse, R9, PT ;  /* 0x000000090300720c */ /* 0x040fe20003fa4070 */
[----:B------:R-:W-:-:S02]  /*cd60*/  IMAD R14, R3, R5, R15 ;  /* 0x00000005030e7224 */ /* 0x000fc400078e020f */
[----:B------:R-:W-:Y:S01]  /*cd70*/  @!P6 IMAD.IADD R12, R12, 0x1, -R3 ;  /* 0x000000010c0ce824 */ /* 0x000fe200078e0a03 */
[----:B------:R-:W-:Y:S01]  /*cd80*/  IABS R18, R16 ;  /* 0x0000001000127213 */ /* 0x000fe20000000000 */
[----:B0-----:R-:W-:Y:S01]  /*cd90*/  IMAD.MOV.U32 R20, RZ, RZ, R10 ;  /* 0x000000ffff147224 */ /* 0x001fe200078e000a */
[----:B------:R-:W-:Y:S01]  /*cda0*/  ISETP.GT.U32.AND P6, PT, R3, R14, PT ;  /* 0x0000000e0300720c */ /* 0x000fe20003fc4070 */
[----:B------:R-:W-:Y:S02]  /*cdb0*/  VIADD R11, R0, 0x111 ;  /* 0x00000111000b7836 */ /* 0x000fe40000000000 */
[----:B------:R-:W-:-:S04]  /*cdc0*/  IMAD.HI.U32 R10, R4, R18, RZ ;  /* 0x00000012040a7227 */ /* 0x000fc800078e00ff */
[----:B------:R-:W-:Y:S01]  /*cdd0*/  @!P1 IMAD.MOV R20, RZ, RZ, -R20 ;  /* 0x000000ffff149224 */ /* 0x000fe200078e0a14 */
[----:B------:R-:W-:Y:S01]  /*cde0*/  ISETP.GE.AND P1, PT, R13, RZ, PT ;  /* 0x000000ff0d00720c */ /* 0x000fe20003f26270 */
[--C-:B------:R-:W-:Y:S02]  /*cdf0*/  @!P4 IMAD.IADD R17, R17, 0x1, -R3.reuse ;  /* 0x000000011111c824 */ /* 0x100fe400078e0a03 */
[----:B------:R-:W-:Y:S01]  /*ce00*/  IMAD.MOV R10, RZ, RZ, -R10 ;  /* 0x000000ffff0a7224 */ /* 0x000fe200078e0a0a */
[----:B------:R0:W-:Y:S01]  /*ce10*/  STL [R1+0x694], R20 ;  /* 0x0006941401007387 */ /* 0x0001e20000100800 */
[----:B------:R-:W-:Y:S01]  /*ce20*/  IMAD.MOV.U32 R13, RZ, RZ, R8 ;  /* 0x000000ffff0d7224 */ /* 0x000fe200078e0008 */
[----:B------:R-:W-:Y:S01]  /*ce30*/  ISETP.GT.U32.AND P4, PT, R3, R17, PT ;  /* 0x000000110300720c */ /* 0x000fe20003f84070 */
[----:B------:R-:W-:Y:S01]  /*ce40*/  @!P5 IMAD.IADD R9, R9, 0x1, -R3 ;  /* 0x000000010909d824 */ /* 0x000fe200078e0a03 */
[----:B------:R-:W-:Y:S01]  /*ce50*/  ISETP.GE.AND P5, PT, R2, RZ, PT ;  /* 0x000000ff0200720c */ /* 0x000fe20003fa6270 */
[C---:B------:R-:W-:Y:S01]  /*ce60*/  IMAD R2, R3.reuse, R10, R18 ;  /* 0x0000000a03027224 */ /* 0x040fe200078e0212 */
[----:B------:R-:W-:Y:S01]  /*ce70*/  IABS R18, R11 ;  /* 0x0000000b00127213 */ /* 0x000fe20000000000 */
[----:B------:R-:W-:Y:S01]  /*ce80*/  @!P3 IMAD.MOV R13, RZ, RZ, -R13 ;  /* 0x000000ffff0db224 */ /* 0x000fe200078e0a0d */
[----:B------:R-:W-:Y:S01]  /*ce90*/  ISETP.GT.U32.AND P3, PT, R3, R12, PT ;  /* 0x0000000c0300720c */ /* 0x000fe20003f64070 */
[----:B------:R-:W-:Y:S01]  /*cea0*/  @!P6 IMAD.IADD R14, R14, 0x1, -R3 ;  /* 0x000000010e0ee824 */ /* 0x000fe200078e0a03 */
[----:B------:R1:W-:Y:S01]  /*ceb0*/  STL [R1+0x690], R19 ;  /* 0x0006901301007387 */ /* 0x0003e20000100800 */
[----:B0-----:R-:W-:-:S03]  /*cec0*/  IMAD.HI.U32 R20, R4, R18, RZ ;  /* 0x0000001204147227 */ /* 0x001fc600078e00ff */
[----:B------:R-:W-:Y:S01]  /*ced0*/  ISETP.GT.U32.AND P6, PT, R3, R14, PT ;  /* 0x0000000e0300720c */ /* 0x000fe20003fc4070 */
[----:B------:R-:W-:Y:S01]  /*cee0*/  IMAD.MOV R20, RZ, RZ, -R20 ;  /* 0x000000ffff147224 */ /* 0x000fe200078e0a14 */
[----:B------:R0:W-:Y:S01]  /*cef0*/  STL [R1+0x68c], R13 ;  /* 0x00068c0d01007387 */ /* 0x0001e20000100800 */
[--C-:B------:R-:W-:Y:S01]  /*cf00*/  @!P4 IMAD.IADD R17, R17, 0x1, -R3.reuse ;  /* 0x000000011111c824 */ /* 0x100fe200078e0a03 */
[----:B------:R-:W-:Y:S01]  /*cf10*/  ISETP.GE.AND P4, PT, R16, RZ, PT ;  /* 0x000000ff1000720c */ /* 0x000fe20003f86270 */
[C---:B------:R-:W-:Y:S02]  /*cf20*/  IMAD R16, R3.reuse, R20, R18 ;  /* 0x0000001403107224 */ /* 0x040fe400078e0212 */
[----:B------:R-:W-:Y:S01]  /*cf30*/  @!P3 IMAD.IADD R12, R12, 0x1, -R3 ;  /* 0x000000010c0cb824 */ /* 0x000fe200078e0a03 */
[----:B------:R-:W-:Y:S01]  /*cf40*/  ISETP.GT.U32.AND P3, PT, R3, R2, PT ;  /* 0x000000020300720c */ /* 0x000fe20003f64070 */
[C---:B------:R-:W-:Y:S02]  /*cf50*/  VIADD R5, R0.reuse, 0x110 ;  /* 0x0000011000057836 */ /* 0x040fe40000000000 */
[----:B------:R-:W-:-:S02]  /*cf60*/  VIADD R15, R0, 0x10f ;  /* 0x0000010f000f7836 */ /* 0x000fc40000000000 */
[----:B------:R-:W-:Y:S01]  /*cf70*/  @!P6 IMAD.IADD R14, R14, 0x1, -R3 ;  /* 0x000000010e0ee824 */ /* 0x000fe200078e0a03 */
[----:B------:R-:W-:Y:S01]  /*cf80*/  ISETP.GT.U32.AND P6, PT, R3, R16, PT ;  /* 0x000000100300720c */ /* 0x000fe20003fc4070 */
[----:B------:R-:W-:Y:S01]  /*cf90*/  VIADD R8, R0, 0x10e ;  /* 0x0000010e00087836 */ /* 0x000fe20000000000 */
[----:B-1----:R-:W-:Y:S01]  /*cfa0*/  IABS R19, R5 ;  /* 0x0000000500137213 */ /* 0x002fe20000000000 */
[----:B------:R-:W-:Y:S01]  /*cfb0*/  IMAD.MOV.U32 R23, RZ, RZ, R9 ;  /* 0x000000ffff177224 */ /* 0x000fe200078e0009 */
[----:B0-----:R-:W-:Y:S01]  /*cfc0*/  IABS R13, R15 ;  /* 0x0000000f000d7213 */ /* 0x001fe20000000000 */
[----:B------:R-:W-:Y:S01]  /*cfd0*/  IMAD.MOV.U32 R22, RZ, RZ, R12 ;  /* 0x000000ffff167224 */ /* 0x000fe200078e000c */
[----:B------:R-:W-:Y:S01]  /*cfe0*/  IABS R10, R8 ;  /* 0x00000008000a7213 */ /* 0x000fe20000000000 */
[----:B------:R-:W-:-:S04]  /*cff0*/  IMAD.HI.U32 R18, R4, R19, RZ ;  /* 0x0000001304127227 */ /* 0x000fc800078e00ff */
[----:B------:R-:W-:Y:S01]  /*d000*/  @!P3 IMAD.IADD R2, R2, 0x1, -R3 ;  /* 0x000000010202b824 */ /* 0x000fe200078e0a03 */
[----:B------:R-:W-:Y:S01]  /*d010*/  ISETP.GE.AND P3, PT, R11, RZ, PT ;  /* 0x000000ff0b00720c */ /* 0x000fe20003f66270 */
[----:B------:R-:W-:-:S04]  /*d020*/  IMAD.HI.U32 R21, R4, R13, RZ ;  /* 0x0000000d04157227 */ /* 0x000fc800078e00ff */
[----:B------:R-:W-:Y:S02]  /*d030*/  IMAD.MOV R18, RZ, RZ, -R18 ;  /* 0x000000ffff127224 */ /* 0x000fe400078e0a12 */
[----:B------:R-:W-:Y:S01]  /*d040*/  @!P6 IMAD.IADD R16, R16, 0x1, -R3 ;  /* 0x000000011010e824 */ /* 0x000fe200078e0a03 */
[----:B------:R-:W-:Y:S01]  /*d050*/  ISETP.GT.U32.AND P6, PT, R3, R2, PT ;  /* 0x000000020300720c */ /* 0x000fe20003fc4070 */
[----:B------:R-:W-:-:S04]  /*d060*/  IMAD.HI.U32 R20, R4, R10, RZ ;  /* 0x0000000a04147227 */ /* 0x000fc800078e00ff */
[----:B------:R-:W-:Y:S02]  /*d070*/  IMAD.MOV R21, RZ, RZ, -R21 ;  /* 0x000000ffff157224 */ /* 0x000fe400078e0a15 */
[C---:B------:R-:W-:Y:S02]  /*d080*/  IMAD R18, R3.reuse, R18, R19 ;  /* 0x0000001203127224 */ /* 0x040fe400078e0213 */
[----:B------:R-:W-:Y:S02]  /*d090*/  IMAD.MOV R20, RZ, RZ, -R20 ;  /* 0x000000ffff147224 */ /* 0x000fe400078e0a14 */
[----:B------:R-:W-:Y:S02]  /*d0a0*/  VIADD R11, R0, 0x10d ;  /* 0x0000010d000b7836 */ /* 0x000fe40000000000 */
[C---:B------:R-:W-:Y:S02]  /*d0b0*/  IMAD R13, R3.reuse, R21, R13 ;  /* 0x00000015030d7224 */ /* 0x040fe400078e020d */
[----:B------:R-:W-:Y:S01]  /*d0c0*/  @!P2 IMAD.MOV R23, RZ, RZ, -R23 ;  /* 0x000000ffff17a224 */ /* 0x000fe200078e0a17 */
[C---:B------:R-:W-:Y:S01]  /*d0d0*/  ISETP.GT.U32.AND P2, PT, R3.reuse, R18, PT ;  /* 0x000000120300720c */ /* 0x040fe20003f44070 */
[----:B------:R-:W-:Y:S01]  /*d0e0*/  @!P1 IMAD.MOV R22, RZ, RZ, -R22 ;  /* 0x000000ffff169224 */ /* 0x000fe200078e0a16 */
[C---:B------:R-:W-:Y:S01]  /*d0f0*/  ISETP.GT.U32.AND P1, PT, R3.reuse, R16, PT ;  /* 0x000000100300720c */ /* 0x040fe20003f24070 */
[C---:B------:R-:W-:Y:S01]  /*d100*/  IMAD R20, R3.reuse, R20, R10 ;  /* 0x0000001403147224 */ /* 0x040fe200078e020a */
[----:B------:R-:W-:Y:S01]  /*d110*/  IABS R9, R11 ;  /* 0x0000000b00097213 */ /* 0x000fe20000000000 */
[----:B------:R-:W-:Y:S01]  /*d120*/  @!P0 IMAD.MOV R17, RZ, RZ, -R17 ;  /* 0x000000ffff118224 */ /* 0x000fe200078e0a11 */
[C---:B------:R-:W-:Y:S01]  /*d130*/  ISETP.GT.U32.AND P0, PT, R3.reuse, R13, PT ;  /* 0x0000000d0300720c */ /* 0x040fe20003f04070 */
[----:B------:R-:W-:Y:S01]  /*d140*/  @!P6 IMAD.IADD R2, R2, 0x1, -R3 ;  /* 0x000000010202e824 */ /* 0x000fe200078e0a03 */
[----:B------:R-:W-:Y:S01]  /*d150*/  ISETP.GT.U32.AND P6, PT, R3, R20, PT ;  /* 0x000000140300720c */ /* 0x000fe20003fc4070 */
[----:B------:R-:W-:Y:S01]  /*d160*/  VIADD R10, R0, 0x10c ;  /* 0x0000010c000a7836 */ /* 0x000fe20000000000 */
[----:B------:R-:W-:Y:S01]  /*d170*/  STL [R1+0x678], R23 ;  /* 0x0006781701007387 */ /* 0x000fe20000100800 */
[----:B------:R-:W-:-:S02]  /*d180*/  IMAD.MOV.U32 R19, RZ, RZ, R14 ;  /* 0x000000ffff137224 */ /* 0x000fc400078e000e */
[----:B------:R-:W-:Y:S01]  /*d190*/  IMAD.HI.U32 R14, R4, R9, RZ ;  /* 0x00000009040e7227 */ /* 0x000fe200078e00ff */
[----:B------:R-:W-:Y:S01]  /*d1a0*/  IABS R12, R10 ;  /* 0x0000000a000c7213 */ /* 0x000fe20000000000 */
[----:B------:R-:W-:Y:S02]  /*d1b0*/  STL [R1+0x674], R22 ;  /* 0x0006741601007387 */ /* 0x000fe40000100800 */
[----:B------:R-:W-:Y:S02]  /*d1c0*/  IMAD.MOV R14, RZ, RZ, -R14 ;  /* 0x000000ffff0e7224 */ /* 0x000fe400078e0a0e */
[--C-:B------:R-:W-:Y:S01]  /*d1d0*/  @!P1 IMAD.IADD R16, R16, 0x1, -R3.reuse ;  /* 0x0000000110109824 */ /* 0x100fe200078e0a03 */
[----:B------:R0:W-:Y:S01]  /*d1e0*/  STL [R1+0x670], R17 ;  /* 0x0006701101007387 */ /* 0x0001e20000100800 */
[----:B------:R-:W-:Y:S01]  /*d1f0*/  @!P2 IMAD.IADD R18, R18, 0x1, -R3 ;  /* 0x000000011212a824 */ /* 0x000fe200078e0a03 */
[----:B------:R-:W-:Y:S01]  /*d200*/  ISETP.GE.AND P2, PT, R8, RZ, PT ;  /* 0x000000ff0800720c */ /* 0x000fe20003f46270 */
[----:B------:R-:W-:Y:S01]  /*d210*/  @!P5 IMAD.MOV R19, RZ, RZ, -R19 ;  /* 0x000000ffff13d224 */ /* 0x000fe200078e0a13 */
[----:B------:R-:W-:Y:S01]  /*d220*/  ISETP.GE.AND P5, PT, R5, RZ, PT ;  /* 0x000000ff0500720c */ /* 0x000fe20003fa6270 */
[----:B------:R-:W-:Y:S01]  /*d230*/  IMAD R9, R3, R14, R9 ;  /* 0x0000000e03097224 */ /* 0x000fe200078e0209 */
[----:B------:R-:W-:Y:S01]  /*d240*/  ISETP.GE.AND P1, PT, R15, RZ, PT ;  /* 0x000000ff0f00720c */ /* 0x000fe20003f26270 */
[----:B------:R-:W-:Y:S01]  /*d250*/  IMAD.HI.U32 R5, R4, R12, RZ ;  /* 0x0000000c04057227 */ /* 0x000fe200078e00ff */
[----:B------:R-:W-:Y:S03]  /*d260*/  STL [R1+0x66c], R19 ;  /* 0x00066c1301007387 */ /* 0x000fe60000100800 */
[----:B------:R-:W-:Y:S01]  /*d270*/  @!P0 IMAD.IADD R13, R13, 0x1, -R3 ;  /* 0x000000010d0d8824 */ /* 0x000fe200078e0a03 */
[----:B------:R-:W-:Y:S01]  /*d280*/  ISETP.GT.U32.AND P0, PT, R3, R18, PT ;  /* 0x000000120300720c */ /* 0x000fe20003f04070 */
[----:B------:R-:W-:-:S02]  /*d290*/  IMAD.MOV.U32 R14, RZ, RZ, R16 ;  /* 0x000000ffff0e7224 */ /* 0x000fc400078e0010 */
[----:B0-----:R-:W-:Y:S02]  /*d2a0*/  IMAD.MOV.U32 R17, RZ, RZ, R2 ;  /* 0x000000ffff117224 */ /* 0x001fe400078e0002 */
[----:B------:R-:W-:Y:S01]  /*d2b0*/  @!P6 IMAD.IADD R20, R20, 0x1, -R3 ;  /* 0x000000011414e824 */ /* 0x000fe200078e0a03 */
[C---:B------:R-:W-:Y:S01]  /*d2c0*/  ISETP.GT.U32.AND P6, PT, R3.reuse, R13, PT ;  /* 0x0000000d0300720c */ /* 0x040fe20003fc4070 */
[----:B------:R-:W-:Y:S02]  /*d2d0*/  IMAD.MOV R5, RZ, RZ, -R5 ;  /* 0x000000ffff057224 */ /* 0x000fe400078e0a05 */
[----:B------:R-:W-:Y:S01]  /*d2e0*/  @!P3 IMAD.MOV R14, RZ, RZ, -R14 ;  /* 0x000000ffff0eb224 */ /* 0x000fe200078e0a0e */
[C---:B------:R-:W-:Y:S01]  /*d2f0*/  ISETP.GT.U32.AND P3, PT, R3.reuse, R9, PT ;  /* 0x000000090300720c */ /* 0x040fe20003f64070 */
[----:B------:R-:W-:Y:S01]  /*d300*/  @!P4 IMAD.MOV R17, RZ, RZ, -R17 ;  /* 0x000000ffff11c224 */ /* 0x000fe200078e0a11 */
[----:B------:R-:W-:Y:S01]  /*d310*/  ISETP.GT.U32.AND P4, PT, R3, R20, PT ;  /* 0x000000140300720c */ /* 0x000fe20003f84070 */
[----:B------:R-:W-:-:S02]  /*d320*/  VIADD R2, R0, 0x10b ;  /* 0x0000010b00027836 */ /* 0x000fc40000000000 */
[----:B------:R-:W-:Y:S01]  /*d330*/  IMAD R12, R3, R5, R12 ;  /* 0x00000005030c7224 */ /* 0x000fe200078e020c */
[----:B------:R0:W-:Y:S01]  /*d340*/  STL [R1+0x668], R17 ;  /* 0x0006681101007387 */ /* 0x0001e20000100800 */
[----:B------:R-:W-:Y:S01]  /*d350*/  VIADD R5, R0, 0x10a ;  /* 0x0000010a00057836 */ /* 0x000fe20000000000 */
[----:B------:R-:W-:Y:S01]  /*d360*/  IABS R8, R2 ;  /* 0x0000000200087213 */ /* 0x000fe20000000000 */
[--C-:B------:R-:W-:Y:S01]  /*d370*/  @!P0 IMAD.IADD R18, R18, 0x1, -R3.reuse ;  /* 0x0000000112128824 */ /* 0x100fe200078e0a03 */
[----:B------:R1:W-:Y:S01]  /*d380*/  STL [R1+0x664], R14 ;  /* 0x0006640e01007387 */ /* 0x0003e20000100800 */
[----:B------:R-:W-:Y:S01]  /*d390*/  ISETP.GE.AND P0, PT, R11, RZ, PT ;  /* 0x000000ff0b00720c */ /* 0x000fe20003f06270 */
[--C-:B------:R-:W-:Y:S01]  /*d3a0*/  @!P6 IMAD.IADD R13, R13, 0x1, -R3.reuse ;  /* 0x000000010d0de824 */ /* 0x100fe200078e0a03 */
[----:B------:R-:W-:Y:S01]  /*d3b0*/  ISETP.GT.U32.AND P6, PT, R3, R12, PT ;  /* 0x0000000c0300720c */ /* 0x000fe20003fc4070 */
[----:B------:R-:W-:Y:S02]  /*d3c0*/  IMAD.MOV.U32 R11, RZ, RZ, R8 ;  /* 0x000000ffff0b7224 */ /* 0x000fe400078e0008 */
[--C-:B------:R-:W-:Y:S01]  /*d3d0*/  @!P3 IMAD.IADD R9, R9, 0x1, -R3.reuse ;  /* 0x000000010909b824 */ /* 0x100fe200078e0a03 */
[----:B------:R-:W-:Y:S01]  /*d3e0*/  ISETP.GE.AND P3, PT, R2, RZ, PT ;  /* 0x000000ff0200720c */ /* 0x000fe20003f66270 */
[----:B0-----:R-:W-:Y:S01]  /*d3f0*/  IMAD.MOV.U32 R17, RZ, RZ, R18 ;  /* 0x000000ffff117224 */ /* 0x001fe200078e0012 */
[----:B-1----:R-:W-:Y:S01]  /*d400*/  IABS R14, R5 ;  /* 0x00000005000e7213 */ /* 0x002fe20000000000 */
[----:B------:R-:W-:Y:S01]  /*d410*/  @!P4 IMAD.IADD R20, R20, 0x1, -R3 ;  /* 0x000000011414c824 */ /* 0x000fe200078e0a03 */
[----:B------:R-:W-:Y:S01]  /*d420*/  ISETP.GE.AND P4, PT, R10, RZ, PT ;  /* 0x000000ff0a00720c */ /* 0x000fe20003f86270 */
[----:B------:R-:W-:-:S04]  /*d430*/  IMAD.HI.U32 R15, R4, R11, RZ ;  /* 0x0000000b040f7227 */ /* 0x000fc800078e00ff */
[----:B------:R-:W-:Y:S02]  /*d440*/  IMAD.MOV.U32 R8, RZ, RZ, R14 ;  /* 0x000000ffff087224 */ /* 0x000fe400078e000e */
[----:B------:R-:W-:Y:S02]  /*d450*/  VIADD R14, R0, 0x109 ;  /* 0x00000109000e7836 */ /* 0x000fe40000000000 */
[----:B------:R-:W-:Y:S01]  /*d460*/  @!P5 IMAD.MOV R17, RZ, RZ, -R17 ;  /* 0x000000ffff11d224 */ /* 0x000fe200078e0a11 */
[----:B------:R-:W-:Y:S01]  /*d470*/  ISETP.GT.U32.AND P5, PT, R3, R9, PT ;  /* 0x000000090300720c */ /* 0x000fe20003fa4070 */
[----:B------:R-:W-:Y:S01]  /*d480*/  IMAD.HI.U32 R10, R4, R8, RZ ;  /* 0x00000008040a7227 */ /* 0x000fe200078e00ff */
[----:B------:R-:W-:Y:S02]  /*d490*/  IABS R2, R14 ;  /* 0x0000000e00027213 */ /* 0x000fe40000000000 */
[----:B------:R0:W-:Y:S01]  /*d4a0*/  STL [R1+0x83c], R17 ;  /* 0x00083c1101007387 */ /* 0x0001e20000100800 */
[----:B------:R-:W-:-:S02]  /*d4b0*/  IMAD.MOV R15, RZ, RZ, -R15 ;  /* 0x000000ffff0f7224 */ /* 0x000fc400078e0a0f */
[----:B------:R-:W-:Y:S02]  /*d4c0*/  IMAD.MOV R16, RZ, RZ, -R10 ;  /* 0x000000ffff107224 */ /* 0x000fe400078e0a0a */
[C---:B------:R-:W-:Y:S02]  /*d4d0*/  IMAD R10, R3.reuse, R15, R11 ;  /* 0x0000000f030a7224 */ /* 0x040fe400078e020b */
[----:B------:R-:W-:Y:S02]  /*d4e0*/  IMAD R11, R3, R16, R8 ;  /* 0x00000010030b7224 */ /* 0x000fe400078e0208 */
[----:B------:R-:W-:-:S04]  /*d4f0*/  IMAD.HI.U32 R8, R4, R2, RZ ;  /* 0x0000000204087227 */ /* 0x000fc800078e00ff */
[----:B------:R-:W-:Y:S02]  /*d500*/  IMAD.MOV R8, RZ, RZ, -R8 ;  /* 0x000000ffff087224 */ /* 0x000fe400078e0a08 */
[----:B------:R-:W-:Y:S01]  /*d510*/  @!P5 IMAD.IADD R9, R9, 0x1, -R3 ;  /* 0x000000010909d824 */ /* 0x000fe200078e0a03 */
[C---:B------:R-:W-:Y:S01]  /*d520*/  ISETP.GT.U32.AND P5, PT, R3.reuse, R11, PT ;  /* 0x0000000b0300720c */ /* 0x040fe20003fa4070 */
[C---:B------:R-:W-:Y:S02]  /*d530*/  IMAD R8, R3.reuse, R8, R2 ;  /* 0x0000000803087224 */ /* 0x040fe400078e0202 */
[----:B------:R-:W-:Y:S02]  /*d540*/  IMAD.MOV.U32 R16, RZ, RZ, R9 ;  /* 0x000000ffff107224 */ /* 0x000fe400078e0009 */
[----:B------:R-:W-:Y:S01]  /*d550*/  @!P1 IMAD.MOV R13, RZ, RZ, -R13 ;  /* 0x000000ffff0d9224 */ /* 0x000fe200078e0a0d */
[C---:B------:R-:W-:Y:S01]  /*d560*/  ISETP.GT.U32.AND P1, PT, R3.reuse, R10, PT ;  /* 0x0000000a0300720c */ /* 0x040fe20003f24070 */
[----:B------:R-:W-:Y:S01]  /*d570*/  @!P0 IMAD.MOV R16, RZ, RZ, -R16 ;  /* 0x000000ffff108224 */ /* 0x000fe200078e0a10 */
[----:B------:R-:W-:Y:S01]  /*d580*/  ISETP.GT.U32.AND P0, PT, R3, R8, PT ;  /* 0x000000080300720c */ /* 0x000fe20003f04070 */
[----:B------:R-:W-:Y:S01]  /*d590*/  @!P6 IMAD.IADD R12, R12, 0x1, -R3 ;  /* 0x000000010c0ce824 */ /* 0x000fe200078e0a03 */
[----:B------:R1:W-:Y:S01]  /*d5a0*/  STL [R1+0x660], R13 ;  /* 0x0006600d01007387 */ /* 0x0003e20000100800 */
[----:B0-----:R-:W-:-:S02]  /*d5b0*/  IMAD.MOV.U32 R17, RZ, RZ, R20 ;  /* 0x000000ffff117224 */ /* 0x001fc400078e0014 */
[----:B------:R-:W-:Y:S01]  /*d5c0*/  @!P5 IMAD.IADD R11, R11, 0x1, -R3 ;  /* 0x000000010b0bd824 */ /* 0x000fe200078e0a03 */
[----:B------:R-:W-:Y:S01]  /*d5d0*/  ISETP.GT.U32.AND P6, PT, R3, R12, PT ;  /* 0x0000000c0300720c */ /* 0x000fe20003fc4070 */
[----:B------:R-:W-:Y:S01]  /*d5e0*/  @!P2 IMAD.MOV R17, RZ, RZ, -R17 ;  /* 0x000000ffff11a224 */ /* 0x000fe200078e0a11 */
[----:B------:R-:W-:Y:S01]  /*d5f0*/  ISETP.GE.AND P2, PT, R5, RZ, PT ;  /* 0x000000ff0500720c */ /* 0x000fe20003f46270 */
[----:B------:R-:W-:Y:S01]  /*d600*/  VIADD R5, R0, 0x108 ;  /* 0x0000010800057836 */ /* 0x000fe20000000000 */
[C---:B------:R-:W-:Y:S01]  /*d610*/  ISETP.GT.U32.AND P5, PT, R3.reuse, R11, PT ;  /* 0x0000000b0300720c */ /* 0x040fe20003fa4070 */
[--C-:B------:R-:W-:Y:S01]  /*d620*/  @!P1 IMAD.IADD R10, R10, 0x1, -R3.reuse ;  /* 0x000000010a0a9824 */ /* 0x100fe200078e0a03 */
[----:B------:R-:W-:Y:S01]  /*d630*/  STL [R1+0x65c], R17 ;  /* 0x00065c1101007387 */ /* 0x000fe20000100800 */
[----:B-1----:R-:W-:Y:S01]  /*d640*/  VIADD R13, R0, 0x107 ;  /* 0x00000107000d7836 */ /* 0x002fe20000000000 */
[----:B------:R-:W-:Y:S01]  /*d650*/  IABS R21, R5 ;  /* 0x0000000500157213 */ /* 0x000fe20000000000 */
[--C-:B------:R-:W-:Y:S01]  /*d660*/  @!P0 IMAD.IADD R8, R8, 0x1, -R3.reuse ;  /* 0x0000000108088824 */ /* 0x100fe200078e0a03 */
[C---:B------:R-:W-:Y:S01]  /*d670*/  ISETP.GT.U32.AND P1, PT, R3.reuse, R10, PT ;  /* 0x0000000a0300720c */ /* 0x040fe20003f24070 */
[----:B------:R0:W-:Y:S01]  /*d680*/  STL [R1+0x658], R16 ;  /* 0x0006581001007387 */ /* 0x0001e20000100800 */
[----:B------:R-:W-:Y:S01]  /*d690*/  IABS R22, R13 ;  /* 0x0000000d00167213 */ /* 0x000fe20000000000 */
[----:B------:R-:W-:Y:S01]  /*d6a0*/  @!P6 IMAD.IADD R12, R12, 0x1, -R3 ;  /* 0x000000010c0ce824 */ /* 0x000fe200078e0a03 */
[----:B------:R-:W-:Y:S01]  /*d6b0*/  ISETP.GT.U32.AND P0, PT, R3, R8, PT ;  /* 0x000000080300720c */ /* 0x000fe20003f04070 */
[----:B------:R-:W-:Y:S01]  /*d6c0*/  VIADD R18, R0, 0x103 ;  /* 0x0000010300127836 */ /* 0x000fe20000000000 */
[----:B------:R-:W-:Y:S01]  /*d6d0*/  ISETP.GE.AND P6, PT, R14, RZ, PT ;  /* 0x000000ff0e00720c */ /* 0x000fe20003fc6270 */
[----:B------:R-:W-:-:S04]  /*d6e0*/  IMAD.HI.U32 R9, R4, R22, RZ ;  /* 0x0000001604097227 */ /* 0x000fc800078e00ff */
[----:B------:R-:W-:Y:S02]  /*d6f0*/  IMAD.MOV R9, RZ, RZ, -R9 ;  /* 0x000000ffff097224 */ /* 0x000fe400078e0a09 */
[----:B------:R-:W-:Y:S02]  /*d700*/  IMAD.MOV.U32 R15, RZ, RZ, R12 ;  /* 0x000000ffff0f7224 */ /* 0x000fe400078e000c */
[----:B------:R-:W-:Y:S02]  /*d710*/  IMAD R22, R3, R9, R22 ;  /* 0x0000000903167224 */ /* 0x000fe400078e0216 */
[----:B------:R-:W-:-:S04]  /*d720*/  IMAD.HI.U32 R12, R4, R21, RZ ;  /* 0x00000015040c7227 */ /* 0x000fc800078e00ff */
[----:B------:R-:W-:Y:S02]  /*d730*/  VIADD R14, R0, 0x106 ;  /* 0x00000106000e7836 */ /* 0x000fe40000000000 */
[--C-:B------:R-:W-:Y:S01]  /*d740*/  @!P0 IMAD.IADD R8, R8, 0x1, -R3.reuse ;  /* 0x0000000108088824 */ /* 0x100fe200078e0a03 */
[----:B------:R-:W-:Y:S01]  /*d750*/  ISETP.GT.U32.AND P0, PT, R3, R22, PT ;  /* 0x000000160300720c */ /* 0x000fe20003f04070 */
[----:B------:R-:W-:Y:S01]  /*d760*/  @!P1 IMAD.IADD R10, R10, 0x1, -R3 ;  /* 0x000000010a0a9824 */ /* 0x000fe200078e0a03 */
[----:B------:R-:W-:Y:S01]  /*d770*/  IABS R2, R14 ;  /* 0x0000000e00027213 */ /* 0x000fe20000000000 */
[----:B------:R-:W-:Y:S01]  /*d780*/  IMAD.MOV R12, RZ, RZ, -R12 ;  /* 0x000000ffff0c7224 */ /* 0x000fe200078e0a0c */
[----:B------:R-:W-:Y:S01]  /*d790*/  ISETP.GE.AND P1, PT, R13, RZ, PT ;  /* 0x000000ff0d00720c */ /* 0x000fe20003f26270 */
[----:B------:R-:W-:Y:S01]  /*d7a0*/  @!P4 IMAD.MOV R15, RZ, RZ, -R15 ;  /* 0x000000ffff0fc224 */ /* 0x000fe200078e0a0f */
[----:B------:R-:W-:Y:S01]  /*d7b0*/  ISETP.GE.AND P4, PT, R5, RZ, PT ;  /* 0x000000ff0500720c */ /* 0x000fe20003f86270 */
[----:B------:R-:W-:Y:S01]  /*d7c0*/  @!P5 IMAD.IADD R11, R11, 0x1, -R3 ;  /* 0x000000010b0bd824 */ /* 0x000fe200078e0a03 */
[----:B------:R-:W-:Y:S01]  /*d7d0*/  ISETP.GE.AND P5, PT, R14, RZ, PT ;  /* 0x000000ff0e00720c */ /* 0x000fe20003fa6270 */
[----:B------:R-:W-:Y:S01]  /*d7e0*/  IMAD R21, R3, R12, R21 ;  /* 0x0000000c03157224 */ /* 0x000fe200078e0215 */
[----:B------:R1:W-:Y:S01]  /*d7f0*/  STL [R1+0x654], R15 ;  /* 0x0006540f01007387 */ /* 0x0003e20000100800 */
[----:B0-----:R-:W-:-:S02]  /*d800*/  IMAD.MOV.U32 R16, RZ, RZ, R10 ;  /* 0x000000ffff107224 */ /* 0x001fc400078e000a */
[----:B------:R-:W-:Y:S02]  /*d810*/  VIADD R13, R0, 0x105 ;  /* 0x00000105000d7836 */ /* 0x000fe40000000000 */
[----:B------:R-:W-:-:S04]  /*d820*/  IMAD.HI.U32 R5, R4, R2, RZ ;  /* 0x0000000204057227 */ /* 0x000fc800078e00ff */
[----:B------:R-:W-:Y:S01]  /*d830*/  @!P3 IMAD.MOV R16, RZ, RZ, -R16 ;  /* 0x000000ffff10b224 */ /* 0x000fe200078e0a10 */
[----:B------:R-:W-:Y:S01]  /*d840*/  ISETP.GT.U32.AND P3, PT, R3, R21, PT ;  /* 0x000000150300720c */ /* 0x000fe20003f64070 */
[----:B-1----:R-:W-:Y:S01]  /*d850*/  IMAD.MOV.U32 R15, RZ, RZ, R11 ;  /* 0x000000ffff0f7224 */ /* 0x002fe200078e000b */
[----:B------:R-:W-:Y:S01]  /*d860*/  IABS R11, R18 ;  /* 0x00000012000b7213 */ /* 0x000fe20000000000 */
[----:B------:R-:W-:Y:S01]  /*d870*/  IMAD.MOV R5, RZ, RZ, -R5 ;  /* 0x000000ffff057224 */ /* 0x000fe200078e0a05 */
[----:B------:R-:W-:Y:S01]  /*d880*/  STL [R1+0x650], R16 ;  /* 0x0006501001007387 */ /* 0x000fe20000100800 */
[----:B------:R-:W-:Y:S01]  /*d890*/  @!P2 IMAD.MOV R15, RZ, RZ, -R15 ;  /* 0x000000ffff0fa224 */ /* 0x000fe200078e0a0f */
[----:B------:R-:W-:Y:S01]  /*d8a0*/  ISETP.GE.AND P2, PT, R13, RZ, PT ;  /* 0x000000ff0d00720c */ /* 0x000fe20003f46270 */
[----:B------:R-:W-:Y:S01]  /*d8b0*/  VIADD R12, R0, 0x104 ;  /* 0x00000104000c7836 */ /* 0x000fe20000000000 */
[----:B------:R-:W-:Y:S01]  /*d8c0*/  IABS R13, R13 ;  /* 0x0000000d000d7213 */ /* 0x000fe20000000000 */
[--C-:B------:R-:W-:Y:S01]  /*d8d0*/  @!P0 IMAD.IADD R22, R22, 0x1, -R3.reuse ;  /* 0x0000000116168824 */ /* 0x100fe200078e0a03 */
[----:B------:R0:W-:Y:S01]  /*d8e0*/  STL [R1+0x64c], R15 ;  /* 0x00064c0f01007387 */ /* 0x0001e20000100800 */
[C---:B------:R-:W-:Y:S01]  /*d8f0*/  IMAD R2, R3.reuse, R5, R2 ;  /* 0x0000000503027224 */ /* 0x040fe200078e0202 */
[----:B------:R-:W-:Y:S01]  /*d900*/  IABS R9, R12 ;  /* 0x0000000c00097213 */ /* 0x000fe20000000000 */
[----:B------:R-:W-:Y:S01]  /*d910*/  IMAD.MOV.U32 R19, RZ, RZ, R8 ;  /* 0x000000ffff137224 */ /* 0x000fe200078e0008 */
[----:B------:R-:W-:Y:S01]  /*d920*/  ISETP.GT.U32.AND P0, PT, R3, R22, PT ;  /* 0x000000160300720c */ /* 0x000fe20003f04070 */
[----:B------:R-:W-:-:S02]  /*d930*/  @!P3 IMAD.IADD R21, R21, 0x1, -R3 ;  /* 0x000000011515b824 */ /* 0x000fc400078e0a03 */
[----:B------:R-:W-:Y:S01]  /*d940*/  @!P6 IMAD.MOV R19, RZ, RZ, -R19 ;  /* 0x000000ffff13e224 */ /* 0x000fe200078e0a13 */
[C---:B------:R-:W-:Y:S01]  /*d950*/  ISETP.GT.U32.AND P6, PT, R3.reuse, R2, PT ;  /* 0x000000020300720c */ /* 0x040fe20003fc4070 */
[C---:B------:R-:W-:Y:S01]  /*d960*/  IMAD.HI.U32 R10, R4.reuse, R9, RZ ;  /* 0x00000009040a7227 */ /* 0x040fe200078e00ff */
[----:B------:R-:W-:Y:S02]  /*d970*/  ISETP.GT.U32.AND P3, PT, R3, R21, PT ;  /* 0x000000150300720c */ /* 0x000fe40003f64070 */
[----:B------:R1:W-:Y:S01]  /*d980*/  STL [R1+0x648], R19 ;  /* 0x0006481301007387 */ /* 0x0003e20000100800 */
[----:B0-----:R-:W-:-:S04]  /*d990*/  IMAD.HI.U32 R15, R4, R13, RZ ;  /* 0x0000000d040f7227 */ /* 0x001fc800078e00ff */
[----:B------:R-:W-:Y:S02]  /*d9a0*/  IMAD.MOV R15, RZ, RZ, -R15 ;  /* 0x000000ffff0f7224 */ /* 0x000fe400078e0a0f */
[----:B------:R-:W-:Y:S02]  /*d9b0*/  VIADD R14, R0, 0x102 ;  /* 0x00000102000e7836 */ /* 0x000fe40000000000 */
[----:B------:R-:W-:Y:S02]  /*d9c0*/  IMAD.MOV R10, RZ, RZ, -R10 ;  /* 0x000000ffff0a7224 */ /* 0x000fe400078e0a0a */
[C---:B------:R-:W-:Y:S01]  /*d9d0*/  IMAD R13, R3.reuse, R15, R13 ;  /* 0x0000000f030d7224 */ /* 0x040fe200078e020d */
[----:B------:R-:W-:Y:S01]  /*d9e0*/  IABS R17, R14 ;  /* 0x0000000e00117213 */ /* 0x000fe20000000000 */
[C---:B------:R-:W-:Y:S02]  /*d9f0*/  IMAD R9, R3.reuse, R10, R9 ;  /* 0x0000000a03097224 */ /* 0x040fe400078e0209 */
[--C-:B------:R-:W-:Y:S01]  /*da00*/  @!P0 IMAD.IADD R22, R22, 0x1, -R3.reuse ;  /* 0x0000000116168824 */ /* 0x100fe200078e0a03 */
[C---:B------:R-:W-:Y:S01]  /*da10*/  ISETP.GT.U32.AND P0, PT, R3.reuse, R13, PT ;  /* 0x0000000d0300720c */ /* 0x040fe20003f04070 */
[----:B------:R-:W-:Y:S01]  /*da20*/  @!P6 IMAD.IADD R2, R2, 0x1, -R3 ;  /* 0x000000010202e824 */ /* 0x000fe200078e0a03 */
[----:B------:R-:W-:Y:S01]  /*da30*/  ISETP.GT.U32.AND P6, PT, R3, R9, PT ;  /* 0x000000090300720c */ /* 0x000fe20003fc4070 */
[----:B------:R-:W-:-:S04]  /*da40*/  IMAD.HI.U32 R5, R4, R17, RZ ;  /* 0x0000001104057227 */ /* 0x000fc800078e00ff */
[----:B------:R-:W-:Y:S02]  /*da50*/  IMAD.MOV R5, RZ, RZ, -R5 ;  /* 0x000000ffff057224 */ /* 0x000fe400078e0a05 */
[----:B------:R-:W-:Y:S01]  /*da60*/  @!P3 IMAD.IADD R21, R21, 0x1, -R3 ;  /* 0x000000011515b824 */ /* 0x000fe200078e0a03 */
[----:B------:R-:W-:Y:S01]  /*da70*/  ISETP.GE.AND P3, PT, R12, RZ, PT ;  /* 0x000000ff0c00720c */ /* 0x000fe20003f66270 */
[C---:B------:R-:W-:Y:S02]  /*da80*/  VIADD R15, R0.reuse, 0x101 ;  /* 0x00000101000f7836 */ /* 0x040fe40000000000 */
[----:B------:R-:W-:Y:S02]  /*da90*/  IMAD R17, R3, R5, R17 ;  /* 0x0000000503117224 */ /* 0x000fe400078e0211 */
[----:B------:R-:W-:Y:S01]  /*daa0*/  VIADD R10, R0, 0x100 ;  /* 0x00000100000a7836 */ /* 0x000fe20000000000 */
[----:B------:R-:W-:Y:S01]  /*dab0*/  IABS R5, R15 ;  /* 0x0000000f00057213 */ /* 0x000fe20000000000 */
[----:B------:R-:W-:Y:S01]  /*dac0*/  @!P0 IMAD.IADD R13, R13, 0x1, -R3 ;  /* 0x000000010d0d8824 */ /* 0x000fe200078e0a03 */
[----:B------:R-:W-:Y:S01]  /*dad0*/  ISETP.GT.U32.AND P0, PT, R3, R2, PT ;  /* 0x000000020300720c */ /* 0x000fe20003f04070 */
[----:B------:R-:W-:Y:S01]  /*dae0*/  IMAD.MOV.U32 R24, RZ, RZ, R21 ;  /* 0x000000ffff187224 */ /* 0x000fe200078e0015 */
[----:B-1----:R-:W-:Y:S01]  /*daf0*/  IABS R19, R10 ;  /* 0x0000000a00137213 */ /* 0x002fe20000000000 */
[----:B------:R-:W-:-:S02]  /*db00*/  @!P6 IMAD.IADD R9, R9, 0x1, -R3 ;  /* 0x000000010909e824 */ /* 0x000fc400078e0a03 */
[----:B------:R-:W-:Y:S01]  /*db10*/  @!P4 IMAD.MOV R24, RZ, RZ, -R24 ;  /* 0x000000ffff18c224 */ /* 0x000fe200078e0a18 */
[C---:B------:R-:W-:Y:S01]  /*db20*/  ISETP.GT.U32.AND P4, PT, R3.reuse, R13, PT ;  /* 0x0000000d0300720c */ /* 0x040fe20003f84070 */
[C---:B------:R-:W-:Y:S01]  /*db30*/  IMAD.HI.U32 R16, R4.reuse, R11, RZ ;  /* 0x0000000b04107227 */ /* 0x040fe200078e00ff */
[----:B------:R-:W-:Y:S02]  /*db40*/  ISETP.GT.U32.AND P6, PT, R3, R9, PT ;  /* 0x000000090300720c */ /* 0x000fe40003fc4070 */
[----:B------:R0:W-:Y:S01]  /*db50*/  STL [R1+0x644], R24 ;  /* 0x0006441801007387 */ /* 0x0001e20000100800 */
[----:B------:R-:W-:-:S04]  /*db60*/  IMAD.HI.U32 R23, R4, R5, RZ ;  /* 0x0000000504177227 */ /* 0x000fc800078e00ff */
[----:B------:R-:W-:Y:S02]  /*db70*/  IMAD.MOV R8, RZ, RZ, -R16 ;  /* 0x000000ffff087224 */ /* 0x000fe400078e0a10 */
[----:B------:R-:W-:-:S04]  /*db80*/  IMAD.HI.U32 R21, R4, R19, RZ ;  /* 0x0000001304157227 */ /* 0x000fc800078e00ff */
[----:B------:R-:W-:Y:S02]  /*db90*/  IMAD.MOV R23, RZ, RZ, -R23 ;  /* 0x000000ffff177224 */ /* 0x000fe400078e0a17 */
[C---:B------:R-:W-:Y:S02]  /*dba0*/  IMAD R11, R3.reuse, R8, R11 ;  /* 0x00000008030b7224 */ /* 0x040fe400078e020b */
[----:B------:R-:W-:Y:S02]  /*dbb0*/  IMAD.MOV R21, RZ, RZ, -R21 ;  /* 0x000000ffff157224 */ /* 0x000fe400078e0a15 */
[C---:B------:R-:W-:Y:S02]  /*dbc0*/  IMAD R5, R3.reuse, R23, R5 ;  /* 0x0000001703057224 */ /* 0x040fe400078e0205 */
[----:B------:R-:W-:Y:S01]  /*dbd0*/  @!P1 IMAD.MOV R22, RZ, RZ, -R22 ;  /* 0x000000ffff169224 */ /* 0x000fe200078e0a16 */
[C---:B------:R-:W-:Y:S01]  /*dbe0*/  ISETP.GT.U32.AND P1, PT, R3.reuse, R11, PT ;  /* 0x0000000b0300720c */ /* 0x040fe20003f24070 */
[----:B------:R-:W-:-:S02]  /*dbf0*/  IMAD R19, R3, R21, R19 ;  /* 0x0000001503137224 */ /* 0x000fc400078e0213 */
[--C-:B------:R-:W-:Y:S01]  /*dc00*/  @!P4 IMAD.IADD R13, R13, 0x1, -R3.reuse ;  /* 0x000000010d0dc824 */ /* 0x100fe200078e0a03 */
[----:B------:R-:W-:Y:S01]  /*dc10*/  ISETP.GT.U32.AND P4, PT, R3, R5, PT ;  /* 0x000000050300720c */ /* 0x000fe20003f84070 */
[--C-:B------:R-:W-:Y:S01]  /*dc20*/  @!P6 IMAD.IADD R9, R9, 0x1, -R3.reuse ;  /* 0x000000010909e824 */ /* 0x100fe200078e0a03 */
[C---:B------:R-:W-:Y:S01]  /*dc30*/  ISETP.GT.U32.AND P6, PT, R3.reuse, R19, PT ;  /* 0x000000130300720c */ /* 0x040fe20003fc4070 */
[--C-:B------:R-:W-:Y:S01]  /*dc40*/  @!P0 IMAD.IADD R2, R2, 0x1, -R3.reuse ;  /* 0x0000000102028824 */ /* 0x100fe200078e0a03 */
[----:B------:R-:W-:Y:S01]  /*dc50*/  ISETP.GT.U32.AND P0, PT, R3, R17, PT ;  /* 0x000000110300720c */ /* 0x000fe20003f04070 */
[C---:B------:R-:W-:Y:S01]  /*dc60*/  VIADD R12, R0.reuse, 0xff ;  /* 0x000000ff000c7836 */ /* 0x040fe20000000000 */
[----:B------:R1:W-:Y:S01]  /*dc70*/  STL [R1+0x640], R22 ;  /* 0x0006401601007387 */ /* 0x0003e20000100800 */
[----:B------:R-:W-:Y:S02]  /*dc80*/  VIADD R16, R0, 0xfe ;  /* 0x000000fe00107836 */ /* 0x000fe40000000000 */
[----:B------:R-:W-:Y:S01]  /*dc90*/  @!P1 IMAD.IADD R11, R11, 0x1, -R3 ;  /* 0x000000010b0b9824 */ /* 0x000fe200078e0a03 */
[----:B------:R-:W-:Y:S01]  /*dca0*/  IABS R20, R12 ;  /* 0x0000000c00147213 */ /* 0x000fe20000000000 */
[----:B0-----:R-:W-:Y:S01]  /*dcb0*/  IMAD.MOV.U32 R24, RZ, RZ, R13 ;  /* 0x000000ffff187224 */ /* 0x001fe200078e000d */
[----:B------:R-:W-:Y:S01]  /*dcc0*/  IABS R8, R16 ;  /* 0x0000001000087213 */ /* 0x000fe20000000000 */
[--C-:B------:R-:W-:Y:S01]  /*dcd0*/  @!P4 IMAD.IADD R5, R5, 0x1, -R3.reuse ;  /* 0x000000010505c824 */ /* 0x100fe200078e0a03 */
[----:B------:R-:W-:Y:S01]  /*dce0*/  ISETP.GT.U32.AND P4, PT, R3, R11, PT ;  /* 0x0000000b0300720c */ /* 0x000fe20003f84070 */
[--C-:B------:R-:W-:Y:S01]  /*dcf0*/  @!P6 IMAD.IADD R19, R19, 0x1, -R3.reuse ;  /* 0x000000011313e824 */ /* 0x100fe200078e0a03 */
[----:B------:R-:W-:Y:S01]  /*dd00*/  ISETP.GE.AND P1, PT, R18, RZ, PT ;  /* 0x000000ff1200720c */ /* 0x000fe20003f26270 */
[----:B------:R-:W-:Y:S01]  /*dd10*/  @!P0 IMAD.IADD R17, R17, 0x1, -R3 ;  /* 0x0000000111118824 */ /* 0x000fe200078e0a03 */
[----:B------:R-:W-:Y:S01]  /*dd20*/  ISETP.GT.U32.AND P6, PT, R3, R5, PT ;  /* 0x000000050300720c */ /* 0x000fe20003fc4070 */
[----:B------:R-:W-:Y:S01]  /*dd30*/  IMAD.MOV.U32 R25, RZ, RZ, R2 ;  /* 0x000000ffff197224 */ /* 0x000fe200078e0002 */
[----:B------:R-:W-:Y:S01]  /*dd40*/  ISETP.GE.AND P0, PT, R14, RZ, PT ;  /* 0x000000ff0e00720c */ /* 0x000fe20003f06270 */
[----:B-1----:R-:W-:-:S04]  /*dd50*/  IMAD.HI.U32 R22, R4, R20, RZ ;  /* 0x0000001404167227 */ /* 0x002fc800078e00ff */
[----:B------:R-:W-:Y:S01]  /*dd60*/  @!P2 IMAD.MOV R24, RZ, RZ, -R24 ;  /* 0x000000ffff18a224 */ /* 0x000fe200078e0a18 */
[C---:B------:R-:W-:Y:S01]  /*dd70*/  ISETP.GT.U32.AND P2, PT, R3.reuse, R19, PT ;  /* 0x000000130300720c */ /* 0x040fe20003f44070 */
[----:B------:R-:W-:Y:S02]  /*dd80*/  VIADD R14, R0, 0xfd ;  /* 0x000000fd000e7836 */ /* 0x000fe40000000000 */
[----:B------:R-:W-:Y:S01]  /*dd90*/  @!P5 IMAD.MOV R25, RZ, RZ, -R25 ;  /* 0x000000ffff19d224 */ /* 0x000fe200078e0a19 */
[C---:B------:R-:W-:Y:S01]  /*dda0*/  ISETP.GT.U32.AND P5, PT, R3.reuse, R17, PT ;  /* 0x000000110300720c */ /* 0x040fe20003fa4070 */
[----:B------:R-:W-:Y:S01]  /*ddb0*/  IMAD.MOV R22, RZ, RZ, -R22 ;  /* 0x000000ffff167224 */ /* 0x000fe200078e0a16 */
[----:B------:R-:W-:Y:S01]  /*ddc0*/  IABS R2, R14 ;  /* 0x0000000e00027213 */ /* 0x000fe20000000000 */
[----:B------:R-:W-:Y:S01]  /*ddd0*/  IMAD.HI.U32 R23, R4, R8, RZ ;  /* 0x0000000804177227 */ /* 0x000fe200078e00ff */
[----:B------:R-:W-:Y:S03]  /*dde0*/  STL [R1+0x63c], R25 ;  /* 0x00063c1901007387 */ /* 0x000fe60000100800 */
[----:B------:R-:W-:Y:S01]  /*ddf0*/  VIADD R18, R0, 0xfc ;  /* 0x000000fc00127836 */ /* 0x000fe20000000000 */
[----:B------:R-:W-:Y:S01]  /*de00*/  STL [R1+0x638], R24 ;  /* 0x0006381801007387 */ /* 0x000fe20000100800 */
[----:B------:R-:W-:-:S02]  /*de10*/  IMAD R20, R3, R22, R20 ;  /* 0x0000001603147224 */ /* 0x000fc400078e0214 */
[----:B------:R-:W-:Y:S01]  /*de20*/  IMAD.MOV.U32 R13, RZ, RZ, R9 ;  /* 0x000000ffff0d7224 */ /* 0x000fe200078e0009 */
[----:B------:R-:W-:Y:S01]  /*de30*/  IABS R9, R18 ;  /* 0x0000001200097213 */ /* 0x000fe20000000000 */
[----:B------:R-:W-:Y:S02]  /*de40*/  IMAD.MOV R23, RZ, RZ, -R23 ;  /* 0x000000ffff177224 */ /* 0x000fe400078e0a17 */
[--C-:B------:R-:W-:Y:S01]  /*de50*/  @!P4 IMAD.IADD R11, R11, 0x1, -R3.reuse ;  /* 0x000000010b0bc824 */ /* 0x100fe200078e0a03 */
[----:B------:R-:W-:Y:S01]  /*de60*/  ISETP.GE.AND P4, PT, R15, RZ, PT ;  /* 0x000000ff0f00720c */ /* 0x000fe20003f86270 */
[----:B------:R-:W-:Y:S01]  /*de70*/  @!P6 IMAD.IADD R5, R5, 0x1, -R3 ;  /* 0x000000010505e824 */ /* 0x000fe200078e0a03 */
[----:B------:R-:W-:Y:S01]  /*de80*/  ISETP.GE.AND P6, PT, R10, RZ, PT ;  /* 0x000000ff0a00720c */ /* 0x000fe20003fc6270 */
[----:B------:R-:W-:Y:S01]  /*de90*/  @!P3 IMAD.MOV R13, RZ, RZ, -R13 ;  /* 0x000000ffff0db224 */ /* 0x000fe200078e0a0d */
[C---:B------:R-:W-:Y:S01]  /*dea0*/  ISETP.GT.U32.AND P3, PT, R3.reuse, R20, PT ;  /* 0x000000140300720c */ /* 0x040fe20003f64070 */
[----:B------:R-:W-:-:S02]  /*deb0*/  IMAD R8, R3, R23, R8 ;  /* 0x0000001703087224 */ /* 0x000fc400078e0208 */
[----:B------:R-:W-:Y:S01]  /*dec0*/  IMAD.HI.U32 R10, R4, R2, RZ ;  /* 0x00000002040a7227 */ /* 0x000fe200078e00ff */
[----:B------:R0:W-:Y:S03]  /*ded0*/  STL [R1+0x634], R13 ;  /* 0x0006340d01007387 */ /* 0x0001e60000100800 */
[--C-:B------:R-:W-:Y:S01]  /*dee0*/  @!P2 IMAD.IADD R19, R19, 0x1, -R3.reuse ;  /* 0x000000011313a824 */ /* 0x100fe200078e0a03 */
[----:B------:R-:W-:Y:S01]  /*def0*/  ISETP.GE.AND P2, PT, R12, RZ, PT ;  /* 0x000000ff0c00720c */ /* 0x000fe20003f46270 */
[----:B------:R-:W-:Y:S01]  /*df00*/  @!P5 IMAD.IADD R17, R17, 0x1, -R3 ;  /* 0x000000011111d824 */ /* 0x000fe200078e0a03 */
[----:B------:R-:W-:Y:S01]  /*df10*/  ISETP.GT.U32.AND P5, PT, R3, R8, PT ;  /* 0x000000080300720c */ /* 0x000fe20003fa4070 */
[----:B------:R-:W-:-:S04]  /*df20*/  IMAD.HI.U32 R12, R4, R9, RZ ;  /* 0x00000009040c7227 */ /* 0x000fc800078e00ff */
[----:B------:R-:W-:Y:S02]  /*df30*/  IMAD.MOV R10, RZ, RZ, -R10 ;  /* 0x000000ffff0a7224 */ /* 0x000fe400078e0a0a */
[----:B------:R-:W-:Y:S02]  /*df40*/  IMAD.MOV R12, RZ, RZ, -R12 ;  /* 0x000000ffff0c7224 */ /* 0x000fe400078e0a0c */
[C---:B------:R-:W-:Y:S02]  /*df50*/  IMAD R2, R3.reuse, R10, R2 ;  /* 0x0000000a03027224 */ /* 0x040fe400078e0202 */
[----:B------:R-:W-:Y:S02]  /*df60*/  IMAD.MOV.U32 R21, RZ, RZ, R11 ;  /* 0x000000ffff157224 */ /* 0x000fe400078e000b */
[----:B------:R-:W-:Y:S02]  /*df70*/  IMAD R12, R3, R12, R9 ;  /* 0x0000000c030c7224 */ /* 0x000fe400078e0209 */
[----:B------:R-:W-:-:S02]  /*df80*/  IMAD.MOV.U32 R11, RZ, RZ, R19 ;  /* 0x000000ffff0b7224 */ /* 0x000fc400078e0013 */
[----:B------:R-:W-:Y:S01]  /*df90*/  @!P4 IMAD.MOV R5, RZ, RZ, -R5 ;  /* 0x000000ffff05c224 */ /* 0x000fe200078e0a05 */
[C---:B------:R-:W-:Y:S01]  /*dfa0*/  ISETP.GT.U32.AND P4, PT, R3.reuse, R2, PT ;  /* 0x000000020300720c */ /* 0x040fe20003f84070 */
[----:B------:R-:W-:Y:S01]  /*dfb0*/  @!P3 IMAD.IADD R20, R20, 0x1, -R3 ;  /* 0x000000011414b824 */ /* 0x000fe200078e0a03 */
[----:B------:R-:W-:Y:S01]  /*dfc0*/  ISETP.GE.AND P3, PT, R16, RZ, PT ;  /* 0x000000ff1000720c */ /* 0x000fe20003f66270 */
[----:B0-----:R-:W-:Y:S02]  /*dfd0*/  IMAD.MOV.U32 R13, RZ, RZ, R17 ;  /* 0x000000ffff0d7224 */ /* 0x001fe400078e0011 */
[----:B------:R-:W-:Y:S01]  /*dfe0*/  @!P6 IMAD.MOV R11, RZ, RZ, -R11 ;  /* 0x000000ffff0be224 */ /* 0x000fe200078e0a0b */
[C---:B------:R-:W-:Y:S01]  /*dff0*/  ISETP.GT.U32.AND P6, PT, R3.reuse, R12, PT ;  /* 0x0000000c0300720c */ /* 0x040fe20003fc4070 */
[----:B------:R-:W-:Y:S01]  /*e000*/  @!P1 IMAD.MOV R21, RZ, RZ, -R21 ;  /* 0x000000ffff159224 */ /* 0x000fe200078e0a15 */
[----:B------:R-:W-:Y:S01]  /*e010*/  ISETP.GT.U32.AND P1, PT, R3, R20, PT ;  /* 0x000000140300720c */ /* 0x000fe20003f24070 */
[----:B------:R-:W-:-:S02]  /*e020*/  @!P5 IMAD.IADD R8, R8, 0x1, -R3 ;  /* 0x000000010808d824 */ /* 0x000fc400078e0a03 */
[----:B------:R-:W-:Y:S01]  /*e030*/  @!P0 IMAD.MOV R13, RZ, RZ, -R13 ;  /* 0x000000ffff0d8224 */ /* 0x000fe200078e0a0d */
[----:B------:R-:W-:Y:S01]  /*e040*/  STL [R1+0x630], R21 ;  /* 0x0006301501007387 */ /* 0x000fe20000100800 */
[----:B------:R-:W-:Y:S01]  /*e050*/  VIADD R9, R0, 0xfb ;  /* 0x000000fb00097836 */ /* 0x000fe20000000000 */
[C---:B------:R-:W-:Y:S01]  /*e060*/  ISETP.GT.U32.AND P5, PT, R3.reuse, R8, PT ;  /* 0x000000080300720c */ /* 0x040fe20003fa4070 */
[--C-:B------:R-:W-:Y:S01]  /*e070*/  @!P4 IMAD.IADD R2, R2, 0x1, -R3.reuse ;  /* 0x000000010202c824 */ /* 0x100fe200078e0a03 */
[----:B------:R0:W-:Y:S01]  /*e080*/  STL [R1+0x62c], R13 ;  /* 0x00062c0d01007387 */ /* 0x0001e20000100800 */
[----:B------:R-:W-:Y:S01]  /*e090*/  ISETP.GE.AND P0, PT, R14, RZ, PT ;  /* 0x000000ff0e00720c */ /* 0x000fe20003f06270 */
[----:B------:R-:W-:Y:S01]  /*e0a0*/  VIADD R16, R0, 0xf9 ;  /* 0x000000f900107836 */ /* 0x000fe20000000000 */
[----:B------:R-:W-:Y:S01]  /*e0b0*/  IABS R10, R9 ;  /* 0x00000009000a7213 */ /* 0x000fe20000000000 */
[----:B------:R1:W-:Y:S01]  /*e0c0*/  STL [R1+0x628], R5 ;  /* 0x0006280501007387 */ /* 0x0003e20000100800 */
[--C-:B------:R-:W-:Y:S01]  /*e0d0*/  @!P6 IMAD.IADD R12, R12, 0x1, -R3.reuse ;  /* 0x000000010c0ce824 */ /* 0x100fe200078e0a03 */
[----:B------:R-:W-:Y:S01]  /*e0e0*/  ISETP.GT.U32.AND P6, PT, R3, R2, PT ;  /* 0x000000020300720c */ /* 0x000fe20003fc4070 */
[----:B------:R-:W-:Y:S01]  /*e0f0*/  @!P1 IMAD.IADD R20, R20, 0x1, -R3 ;  /* 0x0000000114149824 */ /* 0x000fe200078e0a03 */
[----:B------:R2:W-:Y:S01]  /*e100*/  STL [R1+0x624], R11 ;  /* 0x0006240b01007387 */ /* 0x0005e20000100800 */
[----:B------:R-:W-:Y:S01]  /*e110*/  ISETP.GE.AND P1, PT, R18, RZ, PT ;  /* 0x000000ff1200720c */ /* 0x000fe20003f26270 */
[----:B------:R-:W-:-:S02]  /*e120*/  VIADD R15, R0, 0xf8 ;  /* 0x000000f8000f7836 */ /* 0x000fc40000000000 */
[----:B0-----:R-:W-:Y:S02]  /*e130*/  IMAD.MOV.U32 R13, RZ, RZ, R20 ;  /* 0x000000ffff0d7224 */ /* 0x001fe400078e0014 */
[----:B-1----:R-:W-:Y:S02]  /*e140*/  VIADD R5, R0, 0xfa ;  /* 0x000000fa00057836 */ /* 0x002fe40000000000 */
[----:B------:R-:W-:Y:S01]  /*e150*/  @!P5 IMAD.IADD R8, R8, 0x1, -R3 ;  /* 0x000000010808d824 */ /* 0x000fe200078e0a03 */
[----:B------:R-:W-:Y:S01]  /*e160*/  ISETP.GE.AND P5, PT, R9, RZ, PT ;  /* 0x000000ff0900720c */ /* 0x000fe20003fa6270 */
[----:B------:R-:W-:Y:S01]  /*e170*/  @!P2 IMAD.MOV R13, RZ, RZ, -R13 ;  /* 0x000000ffff0da224 */ /* 0x000fe200078e0a0d */
[----:B--2---:R-:W-:Y:S01]  /*e180*/  IABS R11, R5 ;  /* 0x00000005000b7213 */ /* 0x004fe20000000000 */
[----:B------:R-:W-:Y:S01]  /*e190*/  @!P6 IMAD.IADD R2, R2, 0x1, -R3 ;  /* 0x000000010202e824 */ /* 0x000fe200078e0a03 */
[----:B------:R-:W-:Y:S01]  /*e1a0*/  ISETP.GE.AND P4, PT, R5, RZ, PT ;  /* 0x000000ff0500720c */ /* 0x000fe20003f86270 */
[----:B------:R-:W-:Y:S01]  /*e1b0*/  IMAD.HI.U32 R5, R4, R10, RZ ;  /* 0x0000000a04057227 */ /* 0x000fe200078e00ff */
[----:B------:R0:W-:Y:S01]  /*e1c0*/  STL [R1+0x620], R13 ;  /* 0x0006200d01007387 */ /* 0x0001e20000100800 */
[----:B------:R-:W-:-:S02]  /*e1d0*/  ISETP.GT.U32.AND P2, PT, R3, R12, PT ;  /* 0x0000000c0300720c */ /* 0x000fc40003f44070 */
[----:B------:R-:W-:Y:S02]  /*e1e0*/  IMAD.MOV R5, RZ, RZ, -R5 ;  /* 0x000000ffff057224 */ /* 0x000fe400078e0a05 */
[----:B------:R-:W-:Y:S02]  /*e1f0*/  IMAD.MOV.U32 R9, RZ, RZ, R11 ;  /* 0x000000ffff097224 */ /* 0x000fe400078e000b */
[----:B------:R-:W-:Y:S02]  /*e200*/  IMAD R5, R3, R5, R10 ;  /* 0x0000000503057224 */ /* 0x000fe400078e020a */
[----:B------:R-:W-:-:S03]  /*e210*/  IMAD.HI.U32 R11, R4, R9, RZ ;  /* 0x00000009040b7227 */ /* 0x000fc600078e00ff */
[C---:B------:R-:W-:Y:S01]  /*e220*/  ISETP.GT.U32.AND P6, PT, R3.reuse, R5, PT ;  /* 0x000000050300720c */ /* 0x040fe20003fc4070 */
[----:B0-----:R-:W-:Y:S02]  /*e230*/  IMAD.MOV.U32 R13, RZ, RZ, R8 ;  /* 0x000000ffff0d7224 */ /* 0x001fe400078e0008 */
[----:B------:R-:W-:Y:S02]  /*e240*/  IMAD.MOV R8, RZ, RZ, -R11 ;  /* 0x000000ffff087224 */ /* 0x000fe400078e0a0b */
[----:B------:R-:W-:Y:S02]  /*e250*/  IMAD.MOV.U32 R14, RZ, RZ, R2 ;  /* 0x000000ffff0e7224 */ /* 0x000fe400078e0002 */
[C---:B------:R-:W-:Y:S02]  /*e260*/  IMAD R9, R3.reuse, R8, R9 ;  /* 0x0000000803097224 */ /* 0x040fe400078e0209 */
[----:B------:R-:W-:Y:S02]  /*e270*/  @!P0 IMAD.MOV R14, RZ, RZ, -R14 ;  /* 0x000000ffff0e8224 */ /* 0x000fe400078e0a0e */
[----:B------:R-:W-:Y:S01]  /*e280*/  @!P3 IMAD.MOV R13, RZ, RZ, -R13 ;  /* 0x000000ffff0db224 */ /* 0x000fe200078e0a0d */
[----:B------:R-:W-:Y:S01]  /*e290*/  ISETP.GT.U32.AND P0, PT, R3, R9, PT ;  /* 0x000000090300720c */ /* 0x000fe20003f04070 */
[--C-:B------:R-:W-:Y:S01]  /*e2a0*/  @!P6 IMAD.IADD R5, R5, 0x1, -R3.reuse ;  /* 0x000000010505e824 */ /* 0x100fe200078e0a03 */
[----:B------:R-:W-:Y:S01]  /*e2b0*/  ISETP.GE.AND P3, PT, R16, RZ, PT ;  /* 0x000000ff1000720c */ /* 0x000fe20003f66270 */
[----:B------:R-:W-:Y:S01]  /*e2c0*/  @!P2 IMAD.IADD R12, R12, 0x1, -R3 ;  /* 0x000000010c0ca824 */ /* 0x000fe200078e0a03 */
[----:B------:R-:W-:Y:S01]  /*e2d0*/  IABS R16, R16 ;  /* 0x0000001000107213 */ /* 0x000fe20000000000 */
[----:B------:R0:W-:Y:S01]  /*e2e0*/  STL [R1+0x61c], R13 ;  /* 0x00061c0d01007387 */ /* 0x0001e20000100800 */
[C---:B------:R-:W-:Y:S01]  /*e2f0*/  VIADD R11, R0.reuse, 0xf7 ;  /* 0x000000f7000b7836 */ /* 0x040fe20000000000 */
[----:B------:R-:W-:Y:S01]  /*e300*/  ISETP.GT.U32.AND P6, PT, R3, R5, PT ;  /* 0x000000050300720c */ /* 0x000fe20003fc4070 */
[----:B------:R-:W-:Y:S01]  /*e310*/  VIADD R8, R0, 0xf6 ;  /* 0x000000f600087836 */ /* 0x000fe20000000000 */
[----:B------:R-:W-:Y:S01]  /*e320*/  STL [R1+0x618], R14 ;  /* 0x0006180e01007387 */ /* 0x000fe20000100800 */
[----:B------:R-:W-:Y:S01]  /*e330*/  IMAD.HI.U32 R10, R4, R16, RZ ;  /* 0x00000010040a7227 */ /* 0x000fe200078e00ff */
[----:B------:R-:W-:-:S02]  /*e340*/  ISETP.GE.AND P2, PT, R15, RZ, PT ;  /* 0x000000ff0f00720c */ /* 0x000fc40003f46270 */
[----:B------:R-:W-:Y:S01]  /*e350*/  IABS R15, R15 ;  /* 0x0000000f000f7213 */ /* 0x000fe20000000000 */
[----:B------:R-:W-:Y:S02]  /*e360*/  IMAD.MOV R2, RZ, RZ, -R10 ;  /* 0x000000ffff027224 */ /* 0x000fe400078e0a0a */
[----:B0-----:R-:W-:Y:S02]  /*e370*/  IMAD.MOV.U32 R13, RZ, RZ, R12 ;  /* 0x000000ffff0d7224 */ /* 0x001fe400078e000c */
[----:B------:R-:W-:Y:S02]  /*e380*/  @!P0 IMAD.IADD R9, R9, 0x1, -R3 ;  /* 0x0000000109098824 */ /* 0x000fe400078e0a03 */
[----:B------:R-:W-:Y:S01]  /*e390*/  @!P1 IMAD.MOV R13, RZ, RZ, -R13 ;  /* 0x000000ffff0d9224 */ /* 0x000fe200078e0a0d */
[----:B------:R-:W-:Y:S01]  /*e3a0*/  ISETP.GE.AND P1, PT, R11, RZ, PT ;  /* 0x000000ff0b00720c */ /* 0x000fe20003f26270 */
[----:B------:R-:W-:Y:S01]  /*e3b0*/  IMAD R16, R3, R2, R16 ;  /* 0x0000000203107224 */ /* 0x000fe200078e0210 */
[----:B------:R-:W-:Y:S01]  /*e3c0*/  IABS R11, R11 ;  /* 0x0000000b000b7213 */ /* 0x000fe20000000000 */
[----:B------:R-:W-:Y:S01]  /*e3d0*/  @!P6 IMAD.IADD R5, R5, 0x1, -R3 ;  /* 0x000000010505e824 */ /* 0x000fe200078e0a03 */
[----:B------:R0:W-:Y:S01]  /*e3e0*/  STL [R1+0x614], R13 ;  /* 0x0006140d01007387 */ /* 0x0001e20000100800 */
[----:B------:R-:W-:Y:S01]  /*e3f0*/  IABS R2, R8 ;  /* 0x0000000800027213 */ /* 0x000fe20000000000 */
[----:B------:R-:W-:Y:S01]  /*e400*/  IMAD.HI.U32 R10, R4, R15, RZ ;  /* 0x0000000f040a7227 */ /* 0x000fe200078e00ff */
[----:B------:R-:W-:-:S02]  /*e410*/  ISETP.GT.U32.AND P0, PT, R3, R9, PT ;  /* 0x000000090300720c */ /* 0x000fc40003f04070 */
[----:B------:R-:W-:Y:S01]  /*e420*/  ISETP.GT.U32.AND P6, PT, R3, R16, PT ;  /* 0x000000100300720c */ /* 0x000fe20003fc4070 */
[----:B------:R-:W-:-:S04]  /*e430*/  IMAD.HI.U32 R12, R4, R2, RZ ;  /* 0x00000002040c7227 */ /* 0x000fc800078e00ff */
[----:B0-----:R-:W-:-:S04]  /*e440*/  IMAD.HI.U32 R13, R4, R11, RZ ;  /* 0x0000000b040d7227 */ /* 0x001fc800078e00ff */
[----:B------:R-:W-:Y:S02]  /*e450*/  IMAD.MOV R13, RZ, RZ, -R13 ;  /* 0x000000ffff0d7224 */ /* 0x000fe400078e0a0d */
[----:B------:R-:W-:Y:S02]  /*e460*/  IMAD.MOV.U32 R14, RZ, RZ, R5 ;  /* 0x000000ffff0e7224 */ /* 0x000fe400078e0005 */
[----:B------:R-:W-:Y:S02]  /*e470*/  IMAD.MOV R12, RZ, RZ, -R12 ;  /* 0x000000ffff0c7224 */ /* 0x000fe400078e0a0c */
[C---:B------:R-:W-:Y:S02]  /*e480*/  IMAD R5, R3.reuse, R13, R11 ;  /* 0x0000000d03057224 */ /* 0x040fe400078e020b */
[----:B------:R-:W-:Y:S02]  /*e490*/  IMAD.MOV R10, RZ, RZ, -R10 ;  /* 0x000000ffff0a7224 */ /* 0x000fe400078e0a0a */
[----:B------:R-:W-:-:S02]  /*e4a0*/  IMAD R2, R3, R12, R2 ;  /* 0x0000000c03027224 */ /* 0x000fc400078e0202 */
[----:B------:R-:W-:Y:S01]  /*e4b0*/  @!P0 IMAD.IADD R9, R9, 0x1, -R3 ;  /* 0x0000000109098824 */ /* 0x000fe200078e0a03 */
[C---:B------:R-:W-:Y:S01]  /*e4c0*/  ISETP.GT.U32.AND P0, PT, R3.reuse, R5, PT ;  /* 0x000000050300720c */ /* 0x040fe20003f04070 */
[C---:B------:R-:W-:Y:S02]  /*e4d0*/  IMAD R15, R3.reuse, R10, R15 ;  /* 0x0000000a030f7224 */ /* 0x040fe400078e020f */
[----:B------:R-:W-:Y:S01]  /*e4e0*/  @!P6 IMAD.IADD R16, R16, 0x1, -R3 ;  /* 0x000000011010e824 */ /* 0x000fe200078e0a03 */
[C---:B------:R-:W-:Y:S01]  /*e4f0*/  ISETP.GT.U32.AND P6, PT, R3.reuse, R2, PT ;  /* 0x000000020300720c */ /* 0x040fe20003fc4070 */
[----:B------:R-:W-:Y:S01]  /*e500*/  @!P5 IMAD.MOV R14, RZ, RZ, -R14 ;  /* 0x000000ffff0ed224 */ /* 0x000fe200078e0a0e */
[----:B------:R-:W-:Y:S01]  /*e510*/  ISETP.GT.U32.AND P5, PT, R3, R15, PT ;  /* 0x0000000f0300720c */ /* 0x000fe20003fa4070 */
[C---:B------:R-:W-:Y:S02]  /*e520*/  VIADD R17, R0.reuse, 0xf4 ;  /* 0x000000f400117836 */ /* 0x040fe40000000000 */
[----:B------:R-:W-:Y:S01]  /*e530*/  VIADD R18, R0, 0xf5 ;  /* 0x000000f500127836 */ /* 0x000fe20000000000 */
[----:B------:R0:W-:Y:S01]  /*e540*/  STL [R1+0x610], R14 ;  /* 0x0006100e01007387 */ /* 0x0001e20000100800 */
[----:B------:R-:W-:Y:S01]  /*e550*/  IMAD.MOV.U32 R20, RZ, RZ, R9 ;  /* 0x000000ffff147224 */ /* 0x000fe200078e0009 */
[----:B------:R-:W-:Y:S01]  /*e560*/  IABS R13, R17 ;  /* 0x00000011000d7213 */ /* 0x000fe20000000000 */
[----:B------:R-:W-:Y:S01]  /*e570*/  @!P0 IMAD.IADD R5, R5, 0x1, -R3 ;  /* 0x0000000105058824 */ /* 0x000fe200078e0a03 */
[----:B------:R-:W-:Y:S01]  /*e580*/  IABS R10, R18 ;  /* 0x00000012000a7213 */ /* 0x000fe20000000000 */
[----:B------:R-:W-:-:S02]  /*e590*/  @!P4 IMAD.MOV R20, RZ, RZ, -R20 ;  /* 0x000000ffff14c224 */ /* 0x000fc400078e0a14 */
[--C-:B------:R-:W-:Y:S01]  /*e5a0*/  @!P6 IMAD.IADD R2, R2, 0x1, -R3.reuse ;  /* 0x000000010202e824 */ /* 0x100fe200078e0a03 */
[C---:B------:R-:W-:Y:S01]  /*e5b0*/  ISETP.GT.U32.AND P6, PT, R3.reuse, R5, PT ;  /* 0x000000050300720c */ /* 0x040fe20003fc4070 */
[C---:B------:R-:W-:Y:S01]  /*e5c0*/  IMAD.HI.U32 R19, R4.reuse, R13, RZ ;  /* 0x0000000d04137227 */ /* 0x040fe200078e00ff */
[----:B------:R1:W-:Y:S02]  /*e5d0*/  STL [R1+0x60c], R20 ;  /* 0x00060c1401007387 */ /* 0x0003e40000100800 */
[----:B------:R-:W-:Y:S01]  /*e5e0*/  ISETP.GT.U32.AND P4, PT, R3, R2, PT ;  /* 0x000000020300720c */ /* 0x000fe20003f84070 */
[----:B------:R-:W-:Y:S01]  /*e5f0*/  @!P5 IMAD.IADD R15, R15, 0x1, -R3 ;  /* 0x000000010f0fd824 */ /* 0x000fe200078e0a03 */
[C---:B------:R-:W-:Y:S01]  /*e600*/  ISETP.GT.U32.AND P5, PT, R3.reuse, R16, PT ;  /* 0x000000100300720c */ /* 0x040fe20003fa4070 */
[----:B------:R-:W-:Y:S02]  /*e610*/  IMAD.MOV R19, RZ, RZ, -R19 ;  /* 0x000000ffff137224 */ /* 0x000fe400078e0a13 */
[----:B------:R-:W-:Y:S01]  /*e620*/  IMAD.HI.U32 R11, R4, R10, RZ ;  /* 0x0000000a040b7227 */ /* 0x000fe200078e00ff */
[----:B------:R-:W-:-:S03]  /*e630*/  ISETP.GT.U32.AND P0, PT, R3, R15, PT ;  /* 0x0000000f0300720c */ /* 0x000fc60003f04070 */
[----:B------:R-:W-:Y:S02]  /*e640*/  IMAD R13, R3, R19, R13 ;  /* 0x00000013030d7224 */ /* 0x000fe400078e020d */
[----:B------:R-:W-:Y:S02]  /*e650*/  IMAD.MOV R11, RZ, RZ, -R11 ;  /* 0x000000ffff0b7224 */ /* 0x000fe400078e0a0b */
[--C-:B------:R-:W-:Y:S01]  /*e660*/  @!P6 IMAD.IADD R5, R5, 0x1, -R3.reuse ;  /* 0x000000010505e824 */ /* 0x100fe200078e0a03 */
[C---:B------:R-:W-:Y:S01]  /*e670*/  ISETP.GT.U32.AND P6, PT, R3.reuse, R13, PT ;  /* 0x0000000d0300720c */ /* 0x040fe20003fc4070 */
[----:B------:R-:W-:Y:S02]  /*e680*/  IMAD R10, R3, R11, R10 ;  /* 0x0000000b030a7224 */ /* 0x000fe400078e020a */
[--C-:B------:R-:W-:Y:S02]  /*e690*/  @!P5 IMAD.IADD R16, R16, 0x1, -R3.reuse ;  /* 0x000000011010d824 */ /* 0x100fe400078e0a03 */
[--C-:B------:R-:W-:Y:S01]  /*e6a0*/  @!P0 IMAD.IADD R15, R15, 0x1, -R3.reuse ;  /* 0x000000010f0f8824 */ /* 0x100fe200078e0a03 */
[----:B------:R-:W-:Y:S01]  /*e6b0*/  ISETP.GT.U32.AND P5, PT, R3, R10, PT ;  /* 0x0000000a0300720c */ /* 0x000fe20003fa4070 */
[----:B------:R-:W-:Y:S01]  /*e6c0*/  @!P4 IMAD.IADD R2, R2, 0x1, -R3 ;  /* 0x000000010202c824 */ /* 0x000fe200078e0a03 */
[----:B------:R-:W-:Y:S01]  /*e6d0*/  ISETP.GE.AND P0, PT, R8, RZ, PT ;  /* 0x000000ff0800720c */ /* 0x000fe20003f06270 */
[----:B------:R-:W-:Y:S01]  /*e6e0*/  VIADD R8, R0, 0xf1 ;  /* 0x000000f100087836 */ /* 0x000fe20000000000 */
[----:B------:R-:W-:Y:S01]  /*e6f0*/  ISETP.GE.AND P4, PT, R18, RZ, PT ;  /* 0x000000ff1200720c */ /* 0x000fe20003f86270 */
[----:B0-----:R-:W-:-:S02]  /*e700*/  VIADD R14, R0, 0xf3 ;  /* 0x000000f3000e7836 */ /* 0x001fc40000000000 */
[--C-:B------:R-:W-:Y:S01]  /*e710*/  @!P6 IMAD.IADD R13, R13, 0x1, -R3.reuse ;  /* 0x000000010d0de824 */ /* 0x100fe200078e0a03 */
[----:B------:R-:W-:Y:S01]  /*e720*/  IABS R18, R8 ;  /* 0x0000000800127213 */ /* 0x000fe20000000000 */
[----:B------:R-:W-:Y:S01]  /*e730*/  IMAD.MOV.U32 R22, RZ, RZ, R16 ;  /* 0x000000ffff167224 */ /* 0x000fe200078e0010 */
[----:B------:R-:W-:Y:S01]  /*e740*/  IABS R12, R14 ;  /* 0x0000000e000c7213 */ /* 0x000fe20000000000 */
[----:B------:R-:W-:Y:S01]  /*e750*/  VIADD R11, R0, 0xf2 ;  /* 0x000000f2000b7836 */ /* 0x000fe20000000000 */
[----:B------:R-:W-:Y:S01]  /*e760*/  ISETP.GT.U32.AND P6, PT, R3, R13, PT ;  /* 0x0000000d0300720c */ /* 0x000fe20003fc4070 */
[----:B------:R-:W-:Y:S01]  /*e770*/  @!P5 IMAD.IADD R10, R10, 0x1, -R3 ;  /* 0x000000010a0ad824 */ /* 0x000fe200078e0a03 */
[----:B------:R-:W-:Y:S01]  /*e780*/  ISETP.GE.AND P5, PT, R17, RZ, PT ;  /* 0x000000ff1100720c */ /* 0x000fe20003fa6270 */
[----:B------:R-:W-:Y:S01]  /*e790*/  IMAD.HI.U32 R16, R4, R18, RZ ;  /* 0x0000001204107227 */ /* 0x000fe200078e00ff */
[----:B------:R-:W-:-:S03]  /*e7a0*/  IABS R9, R11 ;  /* 0x0000000b00097213 */ /* 0x000fc60000000000 */
[----:B------:R-:W-:Y:S01]  /*e7b0*/  @!P3 IMAD.MOV R22, RZ, RZ, -R22 ;  /* 0x000000ffff16b224 */ /* 0x000fe200078e0a16 */
[C---:B------:R-:W-:Y:S01]  /*e7c0*/  ISETP.GT.U32.AND P3, PT, R3.reuse, R10, PT ;  /* 0x0000000a0300720c */ /* 0x040fe20003f64070 */
[----:B------:R-:W-:Y:S02]  /*e7d0*/  IMAD.MOV R16, RZ, RZ, -R16 ;  /* 0x000000ffff107224 */ /* 0x000fe400078e0a10 */
[----:B------:R-:W-:Y:S01]  /*e7e0*/  IMAD.HI.U32 R19, R4, R12, RZ ;  /* 0x0000000c04137227 */ /* 0x000fe200078e00ff */
[----:B------:R-:W-:Y:S03]  /*e7f0*/  STL [R1+0x608], R22 ;  /* 0x0006081601007387 */ /* 0x000fe60000100800 */
[----:B------:R-:W-:Y:S02]  /*e800*/  IMAD R18, R3, R16, R18 ;  /* 0x0000001003127224 */ /* 0x000fe400078e0212 */
[----:B------:R-:W-:-:S02]  /*e810*/  IMAD.MOV.U32 R21, RZ, RZ, R15 ;  /* 0x000000ffff157224 */ /* 0x000fc400078e000f */
[----:B------:R-:W-:Y:S02]  /*e820*/  IMAD.MOV R19, RZ, RZ, -R19 ;  /* 0x000000ffff137224 */ /* 0x000fe400078e0a13 */
[----:B------:R-:W-:Y:S01]  /*e830*/  @!P6 IMAD.IADD R13, R13, 0x1, -R3 ;  /* 0x000000010d0de824 */ /* 0x000fe200078e0a03 */
[----:B------:R-:W-:Y:S01]  /*e840*/  ISETP.GT.U32.AND P6, PT, R3, R18, PT ;  /* 0x000000120300720c */ /* 0x000fe20003fc4070 */
[----:B-1----:R-:W-:-:S04]  /*e850*/  IMAD.HI.U32 R20, R4, R9, RZ ;  /* 0x0000000904147227 */ /* 0x002fc800078e00ff */
[----:B------:R-:W-:Y:S02]  /*e860*/  @!P2 IMAD.MOV R21, RZ, RZ, -R21 ;  /* 0x000000ffff15a224 */ /* 0x000fe400078e0a15 */
[----:B------:R-:W-:Y:S01]  /*e870*/  @!P1 IMAD.MOV R5, RZ, RZ, -R5 ;  /* 0x000000ffff059224 */ /* 0x000fe200078e0a05 */
[----:B------:R-:W-:Y:S01]  /*e880*/  ISETP.GE.AND P1, PT, R14, RZ, PT ;  /* 0x000000ff0e00720c */ /* 0x000fe20003f26270 */
[C---:B------:R-:W-:Y:S01]  /*e890*/  IMAD R12, R3.reuse, R19, R12 ;  /* 0x00000013030c7224 */ /* 0x040fe200078e020c */
[----:B------:R-:W-:Y:S01]  /*e8a0*/  STL [R1+0x604], R21 ;  /* 0x0006041501007387 */ /* 0x000fe20000100800 */
[----:B------:R-:W-:Y:S02]  /*e8b0*/  @!P0 IMAD.MOV R2, RZ, RZ, -R2 ;  /* 0x000000ffff028224 */ /* 0x000fe400078e0a02 */
[----:B------:R-:W-:Y:S01]  /*e8c0*/  IMAD.MOV R20, RZ, RZ, -R20 ;  /* 0x000000ffff147224 */ /* 0x000fe200078e0a14 */
[----:B------:R-:W-:Y:S01]  /*e8d0*/  STL [R1+0x600], R5 ;  /* 0x0006000501007387 */ /* 0x000fe20000100800 */
[----:B------:R-:W-:Y:S01]  /*e8e0*/  @!P3 IMAD.IADD R10, R10, 0x1, -R3 ;  /* 0x000000010a0ab824 */ /* 0x000fe200078e0a03 */
[C---:B------:R-:W-:Y:S01]  /*e8f0*/  ISETP.GT.U32.AND P2, PT, R3.reuse, R12, PT ;  /* 0x0000000c0300720c */ /* 0x040fe20003f44070 */
[----:B------:R-:W-:Y:S01]  /*e900*/  IMAD R9, R3, R20, R9 ;  /* 0x0000001403097224 */ /* 0x000fe200078e0209 */
[----:B------:R0:W-:Y:S01]  /*e910*/  STL [R1+0x5fc], R2 ;  /* 0x0005fc0201007387 */ /* 0x0001e20000100800 */
[----:B------:R-:W-:Y:S01]  /*e920*/  IMAD.MOV.U32 R14, RZ, RZ, R10 ;  /* 0x000000ffff0e7224 */ /* 0x000fe200078e000a */
[----:B------:R-:W-:Y:S01]  /*e930*/  ISETP.GE.AND P3, PT, R11, RZ, PT ;  /* 0x000000ff0b00720c */ /* 0x000fe20003f66270 */
[----:B------:R-:W-:Y:S01]  /*e940*/  @!P6 IMAD.IADD R18, R18, 0x1, -R3 ;  /* 0x000000011212e824 */ /* 0x000fe200078e0a03 */
[----:B------:R-:W-:Y:S01]  /*e950*/  ISETP.GT.U32.AND P0, PT, R3, R9, PT ;  /* 0x000000090300720c */ /* 0x000fe20003f04070 */
[----:B------:R-:W-:-:S02]  /*e960*/  @!P4 IMAD.MOV R14, RZ, RZ, -R14 ;  /* 0x000000ffff0ec224 */ /* 0x000fc400078e0a0e */
[C---:B------:R-:W-:Y:S01]  /*e970*/  VIADD R17, R0.reuse, 0xf0 ;  /* 0x000000f000117836 */ /* 0x040fe20000000000 */
[C---:B------:R-:W-:Y:S01]  /*e980*/  ISETP.GT.U32.AND P6, PT, R3.reuse, R18, PT ;  /* 0x000000120300720c */ /* 0x040fe20003fc4070 */
[C---:B------:R-:W-:Y:S01]  /*e990*/  VIADD R11, R0.reuse, 0xed ;  /* 0x000000ed000b7836 */ /* 0x040fe20000000000 */
[----:B------:R1:W-:Y:S01]  /*e9a0*/  STL [R1+0x5f8], R14 ;  /* 0x0005f80e01007387 */ /* 0x0003e20000100800 */
[----:B0-----:R-:W-:Y:S01]  /*e9b0*/  VIADD R2, R0, 0xef ;  /* 0x000000ef00027836 */ /* 0x001fe20000000000 */
[----:B------:R-:W-:Y:S01]  /*e9c0*/  IABS R15, R17 ;  /* 0x00000011000f7213 */ /* 0x000fe20000000000 */
[----:B------:R-:W-:Y:S01]  /*e9d0*/  @!P2 IMAD.IADD R12, R12, 0x1, -R3 ;  /* 0x000000010c0ca824 */ /* 0x000fe200078e0a03 */
[----:B------:R-:W-:Y:S01]  /*e9e0*/  ISETP.GE.AND P2, PT, R8, RZ, PT ;  /* 0x000000ff0800720c */ /* 0x000fe20003f46270 */
[----:B------:R-:W-:Y:S01]  /*e9f0*/  VIADD R5, R0, 0xee ;  /* 0x000000ee00057836 */ /* 0x000fe20000000000 */
[----:B------:R-:W-:Y:S01]  /*ea00*/  IABS R16, R2 ;  /* 0x0000000200107213 */ /* 0x000fe20000000000 */
[----:B------:R-:W-:Y:S01]  /*ea10*/  IMAD.HI.U32 R8, R4, R15, RZ ;  /* 0x0000000f04087227 */ /* 0x000fe200078e00ff */
[----:B------:R-:W-:-:S02]  /*ea20*/  ISETP.GT.U32.AND P4, PT, R3, R12, PT ;  /* 0x0000000c0300720c */ /* 0x000fc40003f84070 */
[----:B------:R-:W-:Y:S01]  /*ea30*/  IABS R10, R5 ;  /* 0x00000005000a7213 */ /* 0x000fe20000000000 */
[----:B-1----:R-:W-:-:S04]  /*ea40*/  IMAD.HI.U32 R14, R4, R16, RZ ;  /* 0x00000010040e7227 */ /* 0x002fc800078e00ff */
[----:B------:R-:W-:Y:S02]  /*ea50*/  IMAD.MOV R19, RZ, RZ, -R14 ;  /* 0x000000ffff137224 */ /* 0x000fe400078e0a0e */
[--C-:B------:R-:W-:Y:S02]  /*ea60*/  @!P0 IMAD.IADD R9, R9, 0x1, -R3.reuse ;  /* 0x0000000109098824 */ /* 0x100fe400078e0a03 */
[C---:B------:R-:W-:Y:S02]  /*ea70*/  IMAD R16, R3.reuse, R19, R16 ;  /* 0x0000001303107224 */ /* 0x040fe400078e0210 */
[----:B------:R-:W-:Y:S01]  /*ea80*/  IMAD.MOV R8, RZ, RZ, -R8 ;  /* 0x000000ffff087224 */ /* 0x000fe200078e0a08 */
[C---:B------:R-:W-:Y:S01]  /*ea90*/  ISETP.GT.U32.AND P0, PT, R3.reuse, R9, PT ;  /* 0x000000090300720c */ /* 0x040fe20003f04070 */
[----:B------:R-:W-:Y:S01]  /*eaa0*/  @!P6 IMAD.IADD R18, R18, 0x1, -R3 ;  /* 0x000000011212e824 */ /* 0x000fe200078e0a03 */
[C---:B------:R-:W-:Y:S01]  /*eab0*/  ISETP.GT.U32.AND P6, PT, R3.reuse, R16, PT ;  /* 0x000000100300720c */ /* 0x040fe20003fc4070 */
[----:B------:R-:W-:Y:S01]  /*eac0*/  IMAD R8, R3, R8, R15 ;  /* 0x0000000803087224 */ /* 0x000fe200078e020f */
[----:B------:R-:W-:Y:S01]  /*ead0*/  IABS R15, R11 ;  /* 0x0000000b000f7213 */ /* 0x000fe20000000000 */
[----:B------:R-:W-:-:S02]  /*eae0*/  @!P4 IMAD.IADD R12, R12, 0x1, -R3 ;  /* 0x000000010c0cc824 */ /* 0x000fc400078e0a03 */
[----:B------:R-:W-:Y:S01]  /*eaf0*/  IMAD.MOV.U32 R22, RZ, RZ, R13 ;  /* 0x000000ffff167224 */ /* 0x000fe200078e000d */
[----:B------:R-:W-:Y:S01]  /*eb00*/  ISETP.GT.U32.AND P4, PT, R3, R8, PT ;  /* 0x000000080300720c */ /* 0x000fe20003f84070 */
[----:B------:R-:W-:Y:S02]  /*eb10*/  IMAD.MOV.U32 R14, RZ, RZ, R15 ;  /* 0x000000ffff0e7224 */ /* 0x000fe400078e000f */
[----:B------:R-:W-:Y:S02]  /*eb20*/  VIADD R15, R0, 0xec ;  /* 0x000000ec000f7836 */ /* 0x000fe40000000000 */
[--C-:B------:R-:W-:Y:S01]  /*eb30*/  @!P0 IMAD.IADD R9, R9, 0x1, -R3.reuse ;  /* 0x0000000109098824 */ /* 0x100fe200078e0a03 */
[----:B------:R-:W-:Y:S01]  /*eb40*/  ISETP.GE.AND P0, PT, R17, RZ, PT ;  /* 0x000000ff1100720c */ /* 0x000fe20003f06270 */
[----:B------:R-:W-:Y:S01]  /*eb50*/  @!P6 IMAD.IADD R16, R16, 0x1, -R3 ;  /* 0x000000011010e824 */ /* 0x000fe200078e0a03 */
[----:B------:R-:W-:Y:S01]  /*eb60*/  IABS R17, R15 ;  /* 0x0000000f00117213 */ /* 0x000fe20000000000 */
[----:B------:R-:W-:-:S02]  /*eb70*/  IMAD.MOV.U32 R21, RZ, RZ, R12 ;  /* 0x000000ffff157224 */ /* 0x000fc400078e000c */
[----:B------:R-:W-:-:S04]  /*eb80*/  IMAD.HI.U32 R19, R4, R10, RZ ;  /* 0x0000000a04137227 */ /* 0x000fc800078e00ff */
[----:B------:R-:W-:Y:S01]  /*eb90*/  @!P1 IMAD.MOV R21, RZ, RZ, -R21 ;  /* 0x000000ffff159224 */ /* 0x000fe200078e0a15 */
[----:B------:R-:W-:Y:S01]  /*eba0*/  ISETP.GT.U32.AND P1, PT, R3, R16, PT ;  /* 0x000000100300720c */ /* 0x000fe20003f24070 */
[----:B------:R-:W-:-:S04]  /*ebb0*/  IMAD.HI.U32 R13, R4, R17, RZ ;  /* 0x00000011040d7227 */ /* 0x000fc800078e00ff */
[----:B------:R-:W-:Y:S01]  /*ebc0*/  @!P4 IMAD.IADD R8, R8, 0x1, -R3 ;  /* 0x000000010808c824 */ /* 0x000fe200078e0a03 */
[----:B------:R-:W-:Y:S01]  /*ebd0*/  ISETP.GE.AND P4, PT, R2, RZ, PT ;  /* 0x000000ff0200720c */ /* 0x000fe20003f86270 */
[----:B------:R-:W-:Y:S02]  /*ebe0*/  IMAD.MOV R13, RZ, RZ, -R13 ;  /* 0x000000ffff0d7224 */ /* 0x000fe400078e0a0d */
[----:B------:R-:W-:Y:S02]  /*ebf0*/  IMAD.MOV R19, RZ, RZ, -R19 ;  /* 0x000000ffff137224 */ /* 0x000fe400078e0a13 */
[----:B------:R-:W-:Y:S01]  /*ec00*/  @!P5 IMAD.MOV R22, RZ, RZ, -R22 ;  /* 0x000000ffff16d224 */ /* 0x000fe200078e0a16 */
[----:B------:R-:W-:Y:S01]  /*ec10*/  ISETP.GT.U32.AND P5, PT, R3, R8, PT ;  /* 0x000000080300720c */ /* 0x000fe20003fa4070 */
[----:B------:R-:W-:-:S03]  /*ec20*/  IMAD.HI.U32 R20, R4, R14, RZ ;  /* 0x0000000e04147227 */ /* 0x000fc600078e00ff */
[----:B------:R-:W-:Y:S01]  /*ec30*/  STL [R1+0x5cc], R22 ;  /* 0x0005cc1601007387 */ /* 0x000fe20000100800 */
[C---:B------:R-:W-:Y:S02]  /*ec40*/  IMAD R13, R3.reuse, R13, R17 ;  /* 0x0000000d030d7224 */ /* 0x040fe400078e0211 */
[C---:B------:R-:W-:Y:S01]  /*ec50*/  IMAD R10, R3.reuse, R19, R10 ;  /* 0x00000013030a7224 */ /* 0x040fe200078e020a */
[----:B------:R-:W-:Y:S01]  /*ec60*/  STL [R1+0x5c8], R21 ;  /* 0x0005c81501007387 */ /* 0x000fe20000100800 */
[----:B------:R-:W-:Y:S02]  /*ec70*/  IMAD.MOV R20, RZ, RZ, -R20 ;  /* 0x000000ffff147224 */ /* 0x000fe400078e0a14 */
[----:B------:R-:W-:Y:S01]  /*ec80*/  @!P1 IMAD.IADD R16, R16, 0x1, -R3 ;  /* 0x0000000110109824 */ /* 0x000fe200078e0a03 */
[C---:B------:R-:W-:Y:S01]  /*ec90*/  ISETP.GT.U32.AND P1, PT, R3.reuse, R13, PT ;  /* 0x0000000d0300720c */ /* 0x040fe20003f24070 */
[----:B------:R-:W-:Y:S01]  /*eca0*/  IMAD.MOV.U32 R12, RZ, RZ, R9 ;  /* 0x000000ffff0c7224 */ /* 0x000fe200078e0009 */
[C---:B------:R-:W-:Y:S01]  /*ecb0*/  ISETP.GT.U32.AND P6, PT, R3.reuse, R10, PT ;  /* 0x0000000a0300720c */ /* 0x040fe20003fc4070 */
[----:B------:R-:W-:-:S02]  /*ecc0*/  IMAD R14, R3, R20, R14 ;  /* 0x00000014030e7224 */ /* 0x000fc400078e020e */
[----:B------:R-:W-:Y:S02]  /*ecd0*/  IMAD.MOV.U32 R9, RZ, RZ, R18 ;  /* 0x000000ffff097224 */ /* 0x000fe400078e0012 */
[----:B------:R-:W-:Y:S01]  /*ece0*/  @!P5 IMAD.IADD R8, R8, 0x1, -R3 ;  /* 0x000000010808d824 */ /* 0x000fe200078e0a03 */
[----:B------:R-:W-:Y:S01]  /*ecf0*/  ISETP.GE.AND P5, PT, R11, RZ, PT ;  /* 0x000000ff0b00720c */ /* 0x000fe20003fa6270 */
[----:B------:R-:W-:Y:S01]  /*ed00*/  @!P2 IMAD.MOV R9, RZ, RZ, -R9 ;  /* 0x000000ffff09a224 */ /* 0x000fe200078e0a09 */
[----:B------:R-:W-:Y:S01]  /*ed10*/  ISETP.GT.U32.AND P2, PT, R3, R14, PT ;  /* 0x0000000e0300720c */ /* 0x000fe20003f44070 */
[----:B------:R-:W-:Y:S01]  /*ed20*/  @!P3 IMAD.MOV R12, RZ, RZ, -R12 ;  /* 0x000000ffff0cb224 */ /* 0x000fe200078e0a0c */
[----:B------:R-:W-:Y:S01]  /*ed30*/  ISETP.GE.AND P3, PT, R5, RZ, PT ;  /* 0x000000ff0500720c */ /* 0x000fe20003f66270 */
[C---:B------:R-:W-:Y:S02]  /*ed40*/  VIADD R11, R0.reuse, 0xea ;  /* 0x000000ea000b7836 */ /* 0x040fe40000000000 */
[----:B------:R-:W-:Y:S01]  /*ed50*/  VIADD R2, R0, 0xeb ;  /* 0x000000eb00027836 */ /* 0x000fe20000000000 */
[----:B------:R0:W-:Y:S01]  /*ed60*/  STL [R1+0x5c4], R12 ;  /* 0x0005c40c01007387 */ /* 0x0001e20000100800 */
[----:B------:R-:W-:-:S02]  /*ed70*/  @!P1 IMAD.IADD R13, R13, 0x1, -R3 ;  /* 0x000000010d0d9824 */ /* 0x000fc400078e0a03 */
[--C-:B------:R-:W-:Y:S01]  /*ed80*/  @!P6 IMAD.IADD R10, R10, 0x1, -R3.reuse ;  /* 0x000000010a0ae824 */ /* 0x100fe200078e0a03 */
[----:B------:R-:W-:Y:S01]  /*ed90*/  IABS R19, R2 ;  /* 0x0000000200137213 */ /* 0x000fe20000000000 */
[----:B------:R-:W-:Y:S01]  /*eda0*/  IMAD.MOV.U32 R17, RZ, RZ, R8 ;  /* 0x000000ffff117224 */ /* 0x000fe200078e0008 */
[----:B------:R-:W-:Y:S01]  /*edb0*/  ISETP.GE.AND P6, PT, R15, RZ, PT ;  /* 0x000000ff0f00720c */ /* 0x000fe20003fc6270 */
[----:B------:R-:W-:Y:S01]  /*edc0*/  @!P2 IMAD.IADD R14, R14, 0x1, -R3 ;  /* 0x000000010e0ea824 */ /* 0x000fe200078e0a03 */
[C---:B------:R-:W-:Y:S01]  /*edd0*/  ISETP.GT.U32.AND P1, PT, R3.reuse, R13, PT ;  /* 0x0000000d0300720c */ /* 0x040fe20003f24070 */
[----:B------:R-:W-:Y:S01]  /*ede0*/  @!P0 IMAD.MOV R17, RZ, RZ, -R17 ;  /* 0x000000ffff118224 */ /* 0x000fe200078e0a11 */
[----:B0-----:R-:W-:Y:S01]  /*edf0*/  IABS R12, R11 ;  /* 0x0000000b000c7213 */ /* 0x001fe20000000000 */
[C---:B------:R-:W-:Y:S01]  /*ee00*/  IMAD.HI.U32 R5, R4.reuse, R19, RZ ;  /* 0x0000001304057227 */ /* 0x040fe200078e00ff */
[C---:B------:R-:W-:Y:S01]  /*ee10*/  ISETP.GT.U32.AND P0, PT, R3.reuse, R10, PT ;  /* 0x0000000a0300720c */ /* 0x040fe20003f04070 */
[----:B------:R0:W-:Y:S01]  /*ee20*/  STL [R1+0x5bc], R9 ;  /* 0x0005bc0901007387 */ /* 0x0001e20000100800 */
[----:B------:R-:W-:Y:S01]  /*ee30*/  ISETP.GT.U32.AND P2, PT, R3, R14, PT ;  /* 0x0000000e0300720c */ /* 0x000fe20003f44070 */
[----:B------:R-:W-:-:S02]  /*ee40*/  IMAD.HI.U32 R15, R4, R12, RZ ;  /* 0x0000000c040f7227 */ /* 0x000fc400078e00ff */
[----:B------:R-:W-:Y:S02]  /*ee50*/  STL [R1+0x5b8], R17 ;  /* 0x0005b81101007387 */ /* 0x000fe40000100800 */
[----:B------:R-:W-:Y:S02]  /*ee60*/  IMAD.MOV R15, RZ, RZ, -R15 ;  /* 0x000000ffff0f7224 */ /* 0x000fe400078e0a0f */
[----:B------:R-:W-:Y:S02]  /*ee70*/  IMAD.MOV R5, RZ, RZ, -R5 ;  /* 0x000000ffff057224 */ /* 0x000fe400078e0a05 */
[----:B------:R-:W-:Y:S01]  /*ee80*/  @!P4 IMAD.MOV R16, RZ, RZ, -R16 ;  /* 0x000000ffff10c224 */ /* 0x000fe200078e0a10 */
[----:B------:R-:W-:Y:S01]  /*ee90*/  ISETP.GE.AND P4, PT, R2, RZ, PT ;  /* 0x000000ff0200720c */ /* 0x000fe20003f86270 */
[C---:B------:R-:W-:Y:S02]  /*eea0*/  IMAD R2, R3.reuse, R15, R12 ;  /* 0x0000000f03027224 */ /* 0x040fe400078e020c */
[----:B------:R-:W-:Y:S01]  /*eeb0*/  IMAD R5, R3, R5, R19 ;  /* 0x0000000503057224 */ /* 0x000fe200078e0213 */
[----:B------:R1:W-:Y:S01]  /*eec0*/  STL [R1+0x5b4], R16 ;  /* 0x0005b41001007387 */ /* 0x0003e20000100800 */
[--C-:B------:R-:W-:Y:S01]  /*eed0*/  @!P1 IMAD.IADD R13, R13, 0x1, -R3.reuse ;  /* 0x000000010d0d9824 */ /* 0x100fe200078e0a03 */
[C---:B------:R-:W-:Y:S01]  /*eee0*/  ISETP.GT.U32.AND P1, PT, R3.reuse, R2, PT ;  /* 0x000000020300720c */ /* 0x040fe20003f24070 */
[--C-:B------:R-:W-:Y:S01]  /*eef0*/  @!P0 IMAD.IADD R10, R10, 0x1, -R3.reuse ;  /* 0x000000010a0a8824 */ /* 0x100fe200078e0a03 */
[----:B------:R-:W-:Y:S01]  /*ef00*/  ISETP.GT.U32.AND P0, PT, R3, R5, PT ;  /* 0x000000050300720c */ /* 0x000fe20003f04070 */
[----:B------:R-:W-:Y:S01]  /*ef10*/  @!P2 IMAD.IADD R14, R14, 0x1, -R3 ;  /* 0x000000010e0ea824 */ /* 0x000fe200078e0a03 */
[----:B------:R-:W-:Y:S01]  /*ef20*/  ISETP.GE.AND P2, PT, R11, RZ, PT ;  /* 0x000000ff0b00720c */ /* 0x000fe20003f46270 */
[----:B------:R-:W-:-:S02]  /*ef30*/  VIADD R11, R0, 0xe8 ;  /* 0x000000e8000b7836 */ /* 0x000fc40000000000 */
[C---:B0-----:R-:W-:Y:S02]  /*ef40*/  VIADD R9, R0.reuse, 0xe9 ;  /* 0x000000e900097836 */ /* 0x041fe40000000000 */
[----:B------:R-:W-:Y:S01]  /*ef50*/  IMAD.MOV.U32 R18, RZ, RZ, R10 ;  /* 0x000000ffff127224 */ /* 0x000fe200078e000a */
[----:B-1----:R-:W-:Y:S01]  /*ef60*/  IABS R16, R11 ;  /* 0x0000000b00107213 */ /* 0x002fe20000000000 */
[----:B------:R-:W-:Y:S01]  /*ef70*/  VIADD R12, R0, 0xe7 ;  /* 0x000000e7000c7836 */ /* 0x000fe20000000000 */
[----:B------:R-:W-:Y:S01]  /*ef80*/  IABS R8, R9 ;  /* 0x0000000900087213 */ /* 0x000fe20000000000 */
[--C-:B------:R-:W-:Y:S02]  /*ef90*/  @!P1 IMAD.IADD R2, R2, 0x1, -R3.reuse ;  /* 0x0000000102029824 */ /* 0x100fe400078e0a03 */
[----:B------:R-:W-:Y:S01]  /*efa0*/  @!P0 IMAD.IADD R5, R5, 0x1, -R3 ;  /* 0x0000000105058824 */ /* 0x000fe200078e0a03 */
[----:B------:R-:W-:Y:S01]  /*efb0*/  IABS R17, R12 ;  /* 0x0000000c00117213 */ /* 0x000fe20000000000 */
[----:B------:R-:W-:Y:S01]  /*efc0*/  @!P3 IMAD.MOV R18, RZ, RZ, -R18 ;  /* 0x000000ffff12b224 */ /* 0x000fe200078e0a12 */
[----:B------:R-:W-:Y:S01]  /*efd0*/  ISETP.GE.AND P3, PT, R9, RZ, PT ;  /* 0x000000ff0900720c */ /* 0x000fe20003f66270 */
[----:B------:R-:W-:Y:S01]  /*efe0*/  IMAD.HI.U32 R9, R4, R16, RZ ;  /* 0x0000001004097227 */ /* 0x000fe200078e00ff */
[----:B------:R-:W-:-:S02]  /*eff0*/  ISETP.GT.U32.AND P1, PT, R3, R2, PT ;  /* 0x000000020300720c */ /* 0x000fc40003f24070 */
[C---:B------:R-:W-:Y:S01]  /*f000*/  ISETP.GT.U32.AND P0, PT, R3.reuse, R5, PT ;  /* 0x000000050300720c */ /* 0x040fe20003f04070 */
[C---:B------:R-:W-:Y:S01]  /*f010*/  IMAD.HI.U32 R15, R4.reuse, R8, RZ ;  /* 0x00000008040f7227 */ /* 0x040fe200078e00ff */
[----:B------:R0:W-:Y:S03]  /*f020*/  STL [R1+0x5b0], R18 ;  /* 0x0005b01201007387 */ /* 0x0001e60000100800 */
[----:B------:R-:W-:Y:S02]  /*f030*/  IMAD.MOV R9, RZ, RZ, -R9 ;  /* 0x000000ffff097224 */ /* 0x000fe400078e0a09 */
[----:B------:R-:W-:Y:S02]  /*f040*/  IMAD.MOV R15, RZ, RZ, -R15 ;  /* 0x000000ffff0f7224 */ /* 0x000fe400078e0a0f */
[----:B------:R-:W-:Y:S02]  /*f050*/  IMAD R9, R3, R9, R16 ;  /* 0x0000000903097224 */ /* 0x000fe400078e0210 */
[----:B------:R-:W-:-:S04]  /*f060*/  IMAD.HI.U32 R10, R4, R17, RZ ;  /* 0x00000011040a7227 */ /* 0x000fc800078e00ff */
[----:B------:R-:W-:Y:S02]  /*f070*/  IMAD R8, R3, R15, R8 ;  /* 0x0000000f03087224 */ /* 0x000fe400078e0208 */
[----:B------:R-:W-:Y:S01]  /*f080*/  @!P6 IMAD.MOV R13, RZ, RZ, -R13 ;  /* 0x000000ffff0de224 */ /* 0x000fe200078e0a0d */
[----:B------:R-:W-:Y:S01]  /*f090*/  ISETP.GE.AND P6, PT, R11, RZ, PT ;  /* 0x000000ff0b00720c */ /* 0x000fe20003fc6270 */
[--C-:B------:R-:W-:Y:S01]  /*f0a0*/  @!P1 IMAD.IADD R2, R2, 0x1, -R3.reuse ;  /* 0x0000000102029824 */ /* 0x100fe200078e0a03 */
[----:B------:R-:W-:Y:S01]  /*f0b0*/  ISETP.GT.U32.AND P1, PT, R3, R9, PT ;  /* 0x000000090300720c */ /* 0x000fe20003f24070 */
        /* <DEDUP_REMOVED lines=8> */
[C---:B------:R-:W-:Y:S02]  /*f140*/  VIADD R10, R0.reuse, 0xe6 ;  /* 0x000000e6000a7836 */ /* 0x040fe40000000000 */
[----:B------:R-:W-:Y:S01]  /*f150*/  @!P4 IMAD.MOV R18, RZ, RZ, -R18 ;  /* 0x000000ffff12c224 */ /* 0x000fe200078e0a12 */
[----:B------:R-:W-:Y:S01]  /*f160*/  ISETP.GT.U32.AND P4, PT, R3, R16, PT ;  /* 0x000000100300720c */ /* 0x000fe20003f84070 */
[--C-:B------:R-:W-:Y:S01]  /*f170*/  @!P1 IMAD.IADD R9, R9, 0x1, -R3.reuse ;  /* 0x0000000109099824 */ /* 0x100fe200078e0a03 */
[----:B------:R1:W-:Y:S01]  /*f180*/  STL [R1+0x5a8], R13 ;  /* 0x0005a80d01007387 */ /* 0x0003e20000100800 */
[C---:B------:R-:W-:Y:S02]  /*f190*/  VIADD R11, R0.reuse, 0xe4 ;  /* 0x000000e4000b7836 */ /* 0x040fe40000000000 */
[----:B------:R-:W-:Y:S01]  /*f1a0*/  VIADD R12, R0, 0xe5 ;  /* 0x000000e5000c7836 */ /* 0x000fe20000000000 */
[C---:B------:R-:W-:Y:S01]  /*f1b0*/  ISETP.GT.U32.AND P1, PT, R3.reuse, R9, PT ;  /* 0x000000090300720c */ /* 0x040fe20003f24070 */
[--C-:B------:R-:W-:Y:S01]  /*f1c0*/  @!P5 IMAD.IADD R8, R8, 0x1, -R3.reuse ;  /* 0x000000010808d824 */ /* 0x100fe200078e0a03 */
[----:B------:R-:W-:Y:S01]  /*f1d0*/  IABS R5, R11 ;  /* 0x0000000b00057213 */ /* 0x000fe20000000000 */
[----:B------:R-:W-:Y:S01]  /*f1e0*/  IMAD.MOV.U32 R15, RZ, RZ, R2 ;  /* 0x000000ffff0f7224 */ /* 0x000fe200078e0002 */
[----:B0-----:R-:W-:Y:S01]  /*f1f0*/  IABS R14, R12 ;  /* 0x0000000c000e7213 */ /* 0x001fe20000000000 */
[----:B------:R-:W-:Y:S01]  /*f200*/  STL [R1+0x5a4], R18 ;  /* 0x0005a41201007387 */ /* 0x000fe20000100800 */
[----:B-1----:R-:W-:Y:S01]  /*f210*/  IABS R13, R10 ;  /* 0x0000000a000d7213 */ /* 0x002fe20000000000 */
[----:B------:R-:W-:Y:S01]  /*f220*/  @!P4 IMAD.IADD R16, R16, 0x1, -R3 ;  /* 0x000000011010c824 */ /* 0x000fe200078e0a03 */
[C---:B------:R-:W-:Y:S01]  /*f230*/  ISETP.GT.U32.AND P5, PT, R3.reuse, R8, PT ;  /* 0x000000080300720c */ /* 0x040fe20003fa4070 */
[----:B------:R-:W-:Y:S01]  /*f240*/  @!P2 IMAD.MOV R15, RZ, RZ, -R15 ;  /* 0x000000ffff0fa224 */ /* 0x000fe200078e0a0f */
[----:B------:R-:W-:Y:S01]  /*f250*/  ISETP.GE.AND P2, PT, R10, RZ, PT ;  /* 0x000000ff0a00720c */ /* 0x000fe20003f46270 */
[----:B------:R-:W-:Y:S01]  /*f260*/  IMAD.HI.U32 R2, R4, R13, RZ ;  /* 0x0000000d04027227 */ /* 0x000fe200078e00ff */
[----:B------:R-:W-:-:S02]  /*f270*/  ISETP.GT.U32.AND P4, PT, R3, R16, PT ;  /* 0x000000100300720c */ /* 0x000fc40003f84070 */
[----:B------:R0:W-:Y:S01]  /*f280*/  STL [R1+0x5a0], R15 ;  /* 0x0005a00f01007387 */ /* 0x0001e20000100800 */
[----:B------:R-:W-:Y:S02]  /*f290*/  IMAD.MOV.U32 R10, RZ, RZ, R5 ;  /* 0x000000ffff0a7224 */ /* 0x000fe400078e0005 */
[----:B------:R-:W-:-:S04]  /*f2a0*/  IMAD.HI.U32 R5, R4, R14, RZ ;  /* 0x0000000e04057227 */ /* 0x000fc800078e00ff */
[----:B------:R-:W-:Y:S02]  /*f2b0*/  IMAD.MOV R2, RZ, RZ, -R2 ;  /* 0x000000ffff027224 */ /* 0x000fe400078e0a02 */
[----:B------:R-:W-:Y:S02]  /*f2c0*/  IMAD.MOV R5, RZ, RZ, -R5 ;  /* 0x000000ffff057224 */ /* 0x000fe400078e0a05 */
[----:B------:R-:W-:Y:S02]  /*f2d0*/  @!P1 IMAD.IADD R9, R9, 0x1, -R3 ;  /* 0x0000000109099824 */ /* 0x000fe400078e0a03 */
[C---:B------:R-:W-:Y:S02]  /*f2e0*/  IMAD R2, R3.reuse, R2, R13 ;  /* 0x0000000203027224 */ /* 0x040fe400078e020d */
        /* <DEDUP_REMOVED lines=10> */
[----:B0-----:R-:W-:Y:S02]  /*f390*/  IMAD.MOV.U32 R15, RZ, RZ, R8 ;  /* 0x000000ffff0f7224 */ /* 0x001fe400078e0008 */
[----:B------:R-:W-:Y:S02]  /*f3a0*/  IMAD R8, R3, R12, R10 ;  /* 0x0000000c03087224 */ /* 0x000fe400078e020a */
[----:B------:R-:W-:-:S02]  /*f3b0*/  IMAD.MOV.U32 R18, RZ, RZ, R16 ;  /* 0x000000ffff127224 */ /* 0x000fc400078e0010 */
[----:B------:R-:W-:Y:S02]  /*f3c0*/  VIADD R12, R0, 0xe3 ;  /* 0x000000e3000c7836 */ /* 0x000fe40000000000 */
[----:B------:R-:W-:Y:S01]  /*f3d0*/  @!P0 IMAD.MOV R18, RZ, RZ, -R18 ;  /* 0x000000ffff128224 */ /* 0x000fe200078e0a12 */
[----:B------:R-:W-:Y:S01]  /*f3e0*/  ISETP.GT.U32.AND P0, PT, R3, R8, PT ;  /* 0x000000080300720c */ /* 0x000fe20003f04070 */
[--C-:B------:R-:W-:Y:S01]  /*f3f0*/  @!P1 IMAD.IADD R2, R2, 0x1, -R3.reuse ;  /* 0x0000000102029824 */ /* 0x100fe200078e0a03 */
[----:B------:R-:W-:Y:S01]  /*f400*/  ISETP.GE.AND P4, PT, R12, RZ, PT ;  /* 0x000000ff0c00720c */ /* 0x000fe20003f86270 */
[----:B------:R-:W-:Y:S01]  /*f410*/  @!P6 IMAD.IADD R5, R5, 0x1, -R3 ;  /* 0x000000010505e824 */ /* 0x000fe200078e0a03 */
[----:B------:R-:W-:Y:S01]  /*f420*/  IABS R12, R12 ;  /* 0x0000000c000c7213 */ /* 0x000fe20000000000 */
[----:B------:R-:W-:Y:S01]  /*f430*/  @!P3 IMAD.MOV R15, RZ, RZ, -R15 ;  /* 0x000000ffff0fb224 */ /* 0x000fe200078e0a0f */
[C---:B------:R-:W-:Y:S01]  /*f440*/  ISETP.GT.U32.AND P1, PT, R3.reuse, R2, PT ;  /* 0x000000020300720c */ /* 0x040fe20003f24070 */
[----:B------:R-:W-:Y:S01]  /*f450*/  VIADD R9, R0, 0xe2 ;  /* 0x000000e200097836 */ /* 0x000fe20000000000 */
[----:B------:R-:W-:Y:S01]  /*f460*/  ISETP.GT.U32.AND P6, PT, R3, R5, PT ;  /* 0x000000050300720c */ /* 0x000fe20003fc4070 */
[----:B------:R-:W-:Y:S01]  /*f470*/  IMAD.HI.U32 R16, R4, R12, RZ ;  /* 0x0000000c04107227 */ /* 0x000fe200078e00ff */
[----:B------:R0:W-:Y:S01]  /*f480*/  STL [R1+0x59c], R15 ;  /* 0x00059c0f01007387 */ /* 0x0001e20000100800 */
[----:B------:R-:W-:-:S02]  /*f490*/  ISETP.GE.AND P3, PT, R11, RZ, PT ;  /* 0x000000ff0b00720c */ /* 0x000fc40003f66270 */
[--C-:B------:R-:W-:Y:S01]  /*f4a0*/  @!P0 IMAD.IADD R8, R8, 0x1, -R3.reuse ;  /* 0x0000000108088824 */ /* 0x100fe200078e0a03 */
[----:B------:R1:W-:Y:S01]  /*f4b0*/  STL [R1+0x598], R13 ;  /* 0x0005980d01007387 */ /* 0x0003e20000100800 */
[C---:B------:R-:W-:Y:S02]  /*f4c0*/  VIADD R11, R0.reuse, 0xe0 ;  /* 0x000000e0000b7836 */ /* 0x040fe40000000000 */
[----:B------:R-:W-:Y:S01]  /*f4d0*/  IMAD.MOV R16, RZ, RZ, -R16 ;  /* 0x000000ffff107224 */ /* 0x000fe200078e0a10 */
[----:B------:R-:W-:Y:S01]  /*f4e0*/  ISETP.GT.U32.AND P0, PT, R3, R8, PT ;  /* 0x000000080300720c */ /* 0x000fe20003f04070 */
[----:B------:R-:W-:Y:S01]  /*f4f0*/  VIADD R10, R0, 0xe1 ;  /* 0x000000e1000a7836 */ /* 0x000fe20000000000 */
[----:B0-----:R-:W-:Y:S01]  /*f500*/  IABS R15, R11 ;  /* 0x0000000b000f7213 */ /* 0x001fe20000000000 */
[--C-:B------:R-:W-:Y:S01]  /*f510*/  @!P1 IMAD.IADD R2, R2, 0x1, -R3.reuse ;  /* 0x0000000102029824 */ /* 0x100fe200078e0a03 */
[----:B------:R-:W-:Y:S01]  /*f520*/  ISETP.GE.AND P1, PT, R9, RZ, PT ;  /* 0x000000ff0900720c */ /* 0x000fe20003f26270 */
[----:B------:R-:W-:Y:S01]  /*f530*/  IMAD R12, R3, R16, R12 ;  /* 0x00000010030c7224 */ /* 0x000fe200078e020c */
[----:B-1----:R-:W-:Y:S01]  /*f540*/  IABS R13, R9 ;  /* 0x00000009000d7213 */ /* 0x002fe20000000000 */
[----:B------:R-:W-:Y:S01]  /*f550*/  @!P6 IMAD.IADD R5, R5, 0x1, -R3 ;  /* 0x000000010505e824 */ /* 0x000fe200078e0a03 */
[----:B------:R-:W-:Y:S01]  /*f560*/  IABS R14, R10 ;  /* 0x0000000a000e7213 */ /* 0x000fe20000000000 */
[----:B------:R-:W-:Y:S01]  /*f570*/  IMAD.MOV.U32 R20, RZ, RZ, R2 ;  /* 0x000000ffff147224 */ /* 0x000fe200078e0002 */
[----:B------:R-:W-:Y:S01]  /*f580*/  ISETP.GT.U32.AND P6, PT, R3, R12, PT ;  /* 0x0000000c0300720c */ /* 0x000fe20003fc4070 */
[----:B------:R-:W-:Y:S01]  /*f590*/  IMAD.HI.U32 R17, R4, R13, RZ ;  /* 0x0000000d04117227 */ /* 0x000fe200078e00ff */
[----:B------:R0:W-:Y:S03]  /*f5a0*/  STL [R1+0x594], R18 ;  /* 0x0005941201007387 */ /* 0x0001e60000100800 */
[----:B------:R-:W-:-:S02]  /*f5b0*/  IMAD.MOV R17, RZ, RZ, -R17 ;  /* 0x000000ffff117224 */ /* 0x000fc400078e0a11 */
[----:B------:R-:W-:Y:S02]  /*f5c0*/  IMAD.MOV.U32 R19, RZ, RZ, R5 ;  /* 0x000000ffff137224 */ /* 0x000fe400078e0005 */
[----:B------:R-:W-:Y:S02]  /*f5d0*/  IMAD R13, R3, R17, R13 ;  /* 0x00000011030d7224 */ /* 0x000fe400078e020d */
[----:B------:R-:W-:-:S04]  /*f5e0*/  IMAD.HI.U32 R9, R4, R15, RZ ;  /* 0x0000000f04097227 */ /* 0x000fc800078e00ff */
[----:B0-----:R-:W-:-:S04]  /*f5f0*/  IMAD.HI.U32 R18, R4, R14, RZ ;  /* 0x0000000e04127227 */ /* 0x001fc800078e00ff */
[----:B------:R-:W-:Y:S01]  /*f600*/  @!P2 IMAD.MOV R20, RZ, RZ, -R20 ;  /* 0x000000ffff14a224 */ /* 0x000fe200078e0a14 */
[C---:B------:R-:W-:Y:S01]  /*f610*/  ISETP.GT.U32.AND P2, PT, R3.reuse, R13, PT ;  /* 0x0000000d0300720c */ /* 0x040fe20003f44070 */
[----:B------:R-:W-:Y:S01]  /*f620*/  @!P5 IMAD.MOV R19, RZ, RZ, -R19 ;  /* 0x000000ffff13d224 */ /* 0x000fe200078e0a13 */
[----:B------:R-:W-:Y:S01]  /*f630*/  ISETP.GE.AND P5, PT, R10, RZ, PT ;  /* 0x000000ff0a00720c */ /* 0x000fe20003fa6270 */
[----:B------:R-:W-:Y:S01]  /*f640*/  IMAD.MOV R9, RZ, RZ, -R9 ;  /* 0x000000ffff097224 */ /* 0x000fe200078e0a09 */
[----:B------:R-:W-:Y:S01]  /*f650*/  STL [R1+0x590], R20 ;  /* 0x0005901401007387 */ /* 0x000fe20000100800 */
[----:B------:R-:W-:Y:S02]  /*f660*/  @!P0 IMAD.IADD R8, R8, 0x1, -R3 ;  /* 0x0000000108088824 */ /* 0x000fe400078e0a03 */
[----:B------:R-:W-:Y:S01]  /*f670*/  IMAD.MOV R18, RZ, RZ, -R18 ;  /* 0x000000ffff127224 */ /* 0x000fe200078e0a12 */
[----:B------:R0:W-:Y:S01]  /*f680*/  STL [R1+0x58c], R19 ;  /* 0x00058c1301007387 */ /* 0x0001e20000100800 */
[----:B------:R-:W-:-:S02]  /*f690*/  IMAD R15, R3, R9, R15 ;  /* 0x00000009030f7224 */ /* 0x000fc400078e020f */
[C---:B------:R-:W-:Y:S02]  /*f6a0*/  IMAD R14, R3.reuse, R18, R14 ;  /* 0x00000012030e7224 */ /* 0x040fe400078e020e */
[--C-:B------:R-:W-:Y:S02]  /*f6b0*/  @!P6 IMAD.IADD R12, R12, 0x1, -R3.reuse ;  /* 0x000000010c0ce824 */ /* 0x100fe400078e0a03 */
[C---:B------:R-:W-:Y:S01]  /*f6c0*/  VIADD R2, R0.reuse, 0xdf ;  /* 0x000000df00027836 */ /* 0x040fe20000000000 */
[----:B------:R-:W-:Y:S01]  /*f6d0*/  ISETP.GT.U32.AND P0, PT, R3, R14, PT ;  /* 0x0000000e0300720c */ /* 0x000fe20003f04070 */
[----:B------:R-:W-:Y:S01]  /*f6e0*/  @!P2 IMAD.IADD R13, R13, 0x1, -R3 ;  /* 0x000000010d0da824 */ /* 0x000fe200078e0a03 */
[C---:B------:R-:W-:Y:S01]  /*f6f0*/  ISETP.GT.U32.AND P6, PT, R3.reuse, R12, PT ;  /* 0x0000000c0300720c */ /* 0x040fe20003fc4070 */
[----:B0-----:R-:W-:Y:S01]  /*f700*/  IMAD.MOV.U32 R19, RZ, RZ, R8 ;  /* 0x000000ffff137224 */ /* 0x001fe200078e0008 */
[----:B------:R-:W-:Y:S01]  /*f710*/  IABS R5, R2 ;  /* 0x0000000200057213 */ /* 0x000fe20000000000 */
[----:B------:R-:W-:Y:S01]  /*f720*/  VIADD R9, R0, 0xde ;  /* 0x000000de00097836 */ /* 0x000fe20000000000 */
[C---:B------:R-:W-:Y:S01]  /*f730*/  ISETP.GT.U32.AND P2, PT, R3.reuse, R13, PT ;  /* 0x0000000d0300720c */ /* 0x040fe20003f44070 */
[----:B------:R-:W-:Y:S01]  /*f740*/  @!P3 IMAD.MOV R19, RZ, RZ, -R19 ;  /* 0x000000ffff13b224 */ /* 0x000fe200078e0a13 */
[----:B------:R-:W-:Y:S01]  /*f750*/  ISETP.GT.U32.AND P3, PT, R3, R15, PT ;  /* 0x0000000f0300720c */ /* 0x000fe20003f64070 */
[----:B------:R-:W-:Y:S01]  /*f760*/  IMAD.HI.U32 R17, R4, R5, RZ ;  /* 0x0000000504117227 */ /* 0x000fe200078e00ff */
[----:B------:R-:W-:-:S02]  /*f770*/  IABS R16, R9 ;  /* 0x0000000900107213 */ /* 0x000fc40000000000 */
[----:B------:R0:W-:Y:S01]  /*f780*/  STL [R1+0x588], R19 ;  /* 0x0005881301007387 */ /* 0x0001e20000100800 */
[----:B------:R-:W-:Y:S02]  /*f790*/  IMAD.MOV R17, RZ, RZ, -R17 ;  /* 0x000000ffff117224 */ /* 0x000fe400078e0a11 */
[--C-:B------:R-:W-:Y:S02]  /*f7a0*/  @!P0 IMAD.IADD R14, R14, 0x1, -R3.reuse ;  /* 0x000000010e0e8824 */ /* 0x100fe400078e0a03 */
[----:B------:R-:W-:Y:S02]  /*f7b0*/  VIADD R10, R0, 0xdd ;  /* 0x000000dd000a7836 */ /* 0x000fe40000000000 */
[--C-:B------:R-:W-:Y:S01]  /*f7c0*/  @!P6 IMAD.IADD R12, R12, 0x1, -R3.reuse ;  /* 0x000000010c0ce824 */ /* 0x100fe200078e0a03 */
[----:B------:R-:W-:Y:S01]  /*f7d0*/  ISETP.GE.AND P6, PT, R11, RZ, PT ;  /* 0x000000ff0b00720c */ /* 0x000fe20003fc6270 */
[----:B------:R-:W-:Y:S01]  /*f7e0*/  @!P3 IMAD.IADD R15, R15, 0x1, -R3 ;  /* 0x000000010f0fb824 */ /* 0x000fe200078e0a03 */
[C---:B------:R-:W-:Y:S01]  /*f7f0*/  ISETP.GT.U32.AND P0, PT, R3.reuse, R14, PT ;  /* 0x0000000e0300720c */ /* 0x040fe20003f04070 */
[C---:B------:R-:W-:Y:S01]  /*f800*/  IMAD R5, R3.reuse, R17, R5 ;  /* 0x0000001103057224 */ /* 0x040fe200078e0205 */
[----:B------:R-:W-:Y:S01]  /*f810*/  IABS R8, R10 ;  /* 0x0000000a00087213 */ /* 0x000fe20000000000 */
[----:B------:R-:W-:Y:S01]  /*f820*/  IMAD.HI.U32 R11, R4, R16, RZ ;  /* 0x00000010040b7227 */ /* 0x000fe200078e00ff */
[----:B------:R-:W-:-:S03]  /*f830*/  ISETP.GT.U32.AND P3, PT, R3, R15, PT ;  /* 0x0000000f0300720c */ /* 0x000fc60003f64070 */
[----:B------:R-:W-:Y:S01]  /*f840*/  @!P2 IMAD.IADD R13, R13, 0x1, -R3 ;  /* 0x000000010d0da824 */ /* 0x000fe200078e0a03 */
[----:B------:R-:W-:Y:S01]  /*f850*/  ISETP.GT.U32.AND P2, PT, R3, R5, PT ;  /* 0x000000050300720c */ /* 0x000fe20003f44070 */
[----:B0-----:R-:W-:Y:S02]  /*f860*/  IMAD.MOV.U32 R19, RZ, RZ, R12 ;  /* 0x000000ffff137224 */ /* 0x001fe400078e000c */
[----:B------:R-:W-:Y:S02]  /*f870*/  IMAD.MOV R11, RZ, RZ, -R11 ;  /* 0x000000ffff0b7224 */ /* 0x000fe400078e0a0b */
[----:B------:R-:W-:Y:S02]  /*f880*/  IMAD.MOV.U32 R18, RZ, RZ, R13 ;  /* 0x000000ffff127224 */ /* 0x000fe400078e000d */
[----:B------:R-:W-:Y:S01]  /*f890*/  @!P4 IMAD.MOV R19, RZ, RZ, -R19 ;  /* 0x000000ffff13c224 */ /* 0x000fe200078e0a13 */
[----:B------:R-:W-:Y:S01]  /*f8a0*/  ISETP.GE.AND P4, PT, R2, RZ, PT ;  /* 0x000000ff0200720c */ /* 0x000fe20003f86270 */
[----:B------:R-:W-:-:S03]  /*f8b0*/  IMAD.HI.U32 R12, R4, R8, RZ ;  /* 0x00000008040c7227 */ /* 0x000fc600078e00ff */
[----:B------:R-:W-:Y:S01]  /*f8c0*/  STL [R1+0x584], R19 ;  /* 0x0005841301007387 */ /* 0x000fe20000100800 */
[----:B------:R-:W-:Y:S02]  /*f8d0*/  IMAD R2, R3, R11, R16 ;  /* 0x0000000b03027224 */ /* 0x000fe400078e0210 */
[----:B------:R-:W-:Y:S01]  /*f8e0*/  @!P1 IMAD.MOV R18, RZ, RZ, -R18 ;  /* 0x000000ffff129224 */ /* 0x000fe200078e0a12 */
[----:B------:R-:W-:Y:S01]  /*f8f0*/  ISETP.GE.AND P1, PT, R9, RZ, PT ;  /* 0x000000ff0900720c */ /* 0x000fe20003f26270 */
[----:B------:R-:W-:Y:S02]  /*f900*/  IMAD.MOV R12, RZ, RZ, -R12 ;  /* 0x000000ffff0c7224 */ /* 0x000fe400078e0a0c */
[--C-:B------:R-:W-:Y:S01]  /*f910*/  @!P3 IMAD.IADD R15, R15, 0x1, -R3.reuse ;  /* 0x000000010f0fb824 */ /* 0x100fe200078e0a03 */
[----:B------:R-:W-:Y:S01]  /*f920*/  ISETP.GT.U32.AND P3, PT, R3, R2, PT ;  /* 0x000000020300720c */ /* 0x000fe20003f64070 */
[--C-:B------:R-:W-:Y:S01]  /*f930*/  @!P0 IMAD.IADD R14, R14, 0x1, -R3.reuse ;  /* 0x000000010e0e8824 */ /* 0x100fe200078e0a03 */
[----:B------:R0:W-:Y:S01]  /*f940*/  STL [R1+0x574], R18 ;  /* 0x0005741201007387 */ /* 0x0001e20000100800 */
[----:B------:R-:W-:Y:S01]  /*f950*/  @!P2 IMAD.IADD R5, R5, 0x1, -R3 ;  /* 0x000000010505a824 */ /* 0x000fe200078e0a03 */
[----:B------:R-:W-:Y:S01]  /*f960*/  ISETP.GE.AND P0, PT, R10, RZ, PT ;  /* 0x000000ff0a00720c */ /* 0x000fe20003f06270 */
[----:B------:R-:W-:-:S02]  /*f970*/  IMAD.MOV.U32 R17, RZ, RZ, R14 ;  /* 0x000000ffff117224 */ /* 0x000fc400078e000e */
[C---:B------:R-:W-:Y:S01]  /*f980*/  VIADD R9, R0.reuse, 0xdb ;  /* 0x000000db00097836 */ /* 0x040fe20000000000 */
[C---:B------:R-:W-:Y:S01]  /*f990*/  ISETP.GT.U32.AND P2, PT, R3.reuse, R5, PT ;  /* 0x000000050300720c */ /* 0x040fe20003f44070 */
[----:B------:R-:W-:Y:S02]  /*f9a0*/  @!P5 IMAD.MOV R17, RZ, RZ, -R17 ;  /* 0x000000ffff11d224 */ /* 0x000fe400078e0a11 */
[----:B------:R-:W-:Y:S01]  /*f9b0*/  IMAD.MOV.U32 R13, RZ, RZ, R15 ;  /* 0x000000ffff0d7224 */ /* 0x000fe200078e000f */
[----:B------:R-:W-:Y:S01]  /*f9c0*/  IABS R16, R9 ;  /* 0x0000000900107213 */ /* 0x000fe20000000000 */
[----:B0-----:R-:W-:Y:S01]  /*f9d0*/  IMAD R18, R3, R12, R8 ;  /* 0x0000000c03127224 */ /* 0x001fe200078e0208 */
[----:B------:R0:W-:Y:S01]  /*f9e0*/  STL [R1+0x570], R17 ;  /* 0x0005701101007387 */ /* 0x0001e20000100800 */
[----:B------:R-:W-:Y:S02]  /*f9f0*/  VIADD R8, R0, 0xdc ;  /* 0x000000dc00087836 */ /* 0x000fe40000000000 */
[----:B------:R-:W-:Y:S01]  /*fa00*/  @!P6 IMAD.MOV R13, RZ, RZ, -R13 ;  /* 0x000000ffff0de224 */ /* 0x000fe200078e0a0d */
[----:B------:R-:W-:Y:S01]  /*fa10*/  ISETP.GE.AND P6, PT, R9, RZ, PT ;  /* 0x000000ff0900720c */ /* 0x000fe20003fc6270 */
[--C-:B------:R-:W-:Y:S01]  /*fa20*/  @!P3 IMAD.IADD R2, R2, 0x1, -R3.reuse ;  /* 0x000000010202b824 */ /* 0x100fe200078e0a03 */
[----:B------:R-:W-:Y:S01]  /*fa30*/  ISETP.GE.AND P5, PT, R8, RZ, PT ;  /* 0x000000ff0800720c */ /* 0x000fe20003fa6270 */
[----:B------:R-:W-:Y:S01]  /*fa40*/  IMAD.HI.U32 R12, R4, R16, RZ ;  /* 0x00000010040c7227 */ /* 0x000fe200078e00ff */
[----:B------:R-:W-:Y:S01]  /*fa50*/  IABS R8, R8 ;  /* 0x0000000800087213 */ /* 0x000fe20000000000 */
[----:B------:R1:W-:Y:S01]  /*fa60*/  STL [R1+0x56c], R13 ;  /* 0x00056c0d01007387 */ /* 0x0003e20000100800 */
[----:B------:R-:W-:Y:S01]  /*fa70*/  ISETP.GT.U32.AND P3, PT, R3, R2, PT ;  /* 0x000000020300720c */ /* 0x000fe20003f64070 */
[----:B------:R-:W-:Y:S01]  /*fa80*/  @!P2 IMAD.IADD R5, R5, 0x1, -R3 ;  /* 0x000000010505a824 */ /* 0x000fe200078e0a03 */
[----:B------:R-:W-:Y:S01]  /*fa90*/  ISETP.GT.U32.AND P2, PT, R3, R18, PT ;  /* 0x000000120300720c */ /* 0x000fe20003f44070 */
[----:B------:R-:W-:-:S02]  /*faa0*/  IMAD.MOV.U32 R9, RZ, RZ, R8 ;  /* 0x000000ffff097224 */ /* 0x000fc400078e0008 */
[----:B------:R-:W-:Y:S02]  /*fab0*/  IMAD.MOV R12, RZ, RZ, -R12 ;  /* 0x000000ffff0c7224 */ /* 0x000fe400078e0a0c */
[----:B0-----:R-:W-:Y:S02]  /*fac0*/  IMAD.MOV.U32 R17, RZ, RZ, R5 ;  /* 0x000000ffff117224 */ /* 0x001fe400078e0005 */
[----:B-1----:R-:W-:-:S04]  /*fad0*/  IMAD.HI.U32 R13, R4, R9, RZ ;  /* 0x00000009040d7227 */ /* 0x002fc800078e00ff */
[----:B------:R-:W-:Y:S02]  /*fae0*/  IMAD.MOV R13, RZ, RZ, -R13 ;  /* 0x000000ffff0d7224 */ /* 0x000fe400078e0a0d */
[C---:B------:R-:W-:Y:S02]  /*faf0*/  IMAD R16, R3.reuse, R12, R16 ;  /* 0x0000000c03107224 */ /* 0x040fe400078e0210 */
[C---:B------:R-:W-:Y:S02]  /*fb00*/  IMAD R9, R3.reuse, R13, R9 ;  /* 0x0000000d03097224 */ /* 0x040fe400078e0209 */
[----:B------:R-:W-:Y:S01]  /*fb10*/  @!P4 IMAD.MOV R17, RZ, RZ, -R17 ;  /* 0x000000ffff11c224 */ /* 0x000fe200078e0a11 */
[C---:B------:R-:W-:Y:S01]  /*fb20*/  ISETP.GT.U32.AND P4, PT, R3.reuse, R16, PT ;  /* 0x000000100300720c */ /* 0x040fe20003f84070 */
[----:B------:R-:W-:Y:S01]  /*fb30*/  @!P3 IMAD.IADD R2, R2, 0x1, -R3 ;  /* 0x000000010202b824 */ /* 0x000fe200078e0a03 */
[----:B------:R-:W-:Y:S01]  /*fb40*/  ISETP.GT.U32.AND P3, PT, R3, R9, PT ;  /* 0x000000090300720c */ /* 0x000fe20003f64070 */
[C---:B------:R-:W-:Y:S01]  /*fb50*/  VIADD R10, R0.reuse, 0xd9 ;  /* 0x000000d9000a7836 */ /* 0x040fe20000000000 */
[----:B------:R0:W-:Y:S01]  /*fb60*/  STL [R1+0x568], R17 ;  /* 0x0005681101007387 */ /* 0x0001e20000100800 */
[----:B------:R-:W-:-:S02]  /*fb70*/  VIADD R8, R0, 0xda ;  /* 0x000000da00087836 */ /* 0x000fc40000000000 */
[----:B------:R-:W-:Y:S01]  /*fb80*/  VIADD R5, R0, 0xd7 ;  /* 0x000000d700057836 */ /* 0x000fe20000000000 */
[----:B------:R-:W-:Y:S01]  /*fb90*/  IABS R14, R10 ;  /* 0x0000000a000e7213 */ /* 0x000fe20000000000 */
[----:B------:R-:W-:Y:S01]  /*fba0*/  IMAD.MOV.U32 R15, RZ, RZ, R2 ;  /* 0x000000ffff0f7224 */ /* 0x000fe200078e0002 */
[----:B------:R-:W-:Y:S01]  /*fbb0*/  IABS R11, R8 ;  /* 0x00000008000b7213 */ /* 0x000fe20000000000 */
[--C-:B------:R-:W-:Y:S01]  /*fbc0*/  @!P2 IMAD.IADD R18, R18, 0x1, -R3.reuse ;  /* 0x000000011212a824 */ /* 0x100fe200078e0a03 */
[----:B------:R-:W-:Y:S01]  /*fbd0*/  IABS R23, R5 ;  /* 0x0000000500177213 */ /* 0x000fe20000000000 */
[--C-:B------:R-:W-:Y:S02]  /*fbe0*/  @!P4 IMAD.IADD R16, R16, 0x1, -R3.reuse ;  /* 0x000000011010c824 */ /* 0x100fe400078e0a03 */
[----:B------:R-:W-:Y:S01]  /*fbf0*/  @!P3 IMAD.IADD R9, R9, 0x1, -R3 ;  /* 0x000000010909b824 */ /* 0x000fe200078e0a03 */
[C---:B------:R-:W-:Y:S01]  /*fc00*/  ISETP.GT.U32.AND P2, PT, R3.reuse, R18, PT ;  /* 0x000000120300720c */ /* 0x040fe20003f44070 */
[----:B------:R-:W-:Y:S01]  /*fc10*/  IMAD.HI.U32 R13, R4, R14, RZ ;  /* 0x0000000e040d7227 */ /* 0x000fe200078e00ff */
[----:B------:R-:W-:-:S02]  /*fc20*/  ISETP.GT.U32.AND P4, PT, R3, R16, PT ;  /* 0x000000100300720c */ /* 0x000fc40003f84070 */
[----:B------:R-:W-:Y:S01]  /*fc30*/  ISETP.GT.U32.AND P3, PT, R3, R9, PT ;  /* 0x000000090300720c */ /* 0x000fe20003f64070 */
[----:B------:R-:W-:-:S04]  /*fc40*/  IMAD.HI.U32 R12, R4, R11, RZ ;  /* 0x0000000b040c7227 */ /* 0x000fc800078e00ff */
[----:B------:R-:W-:Y:S02]  /*fc50*/  IMAD.MOV R13, RZ, RZ, -R13 ;  /* 0x000000ffff0d7224 */ /* 0x000fe400078e0a0d */
[----:B------:R-:W-:Y:S02]  /*fc60*/  IMAD.MOV R12, RZ, RZ, -R12 ;  /* 0x000000ffff0c7224 */ /* 0x000fe400078e0a0c */
[----:B0-----:R-:W-:Y:S02]  /*fc70*/  VIADD R17, R0, 0xd8 ;  /* 0x000000d800117836 */ /* 0x001fe40000000000 */
[C---:B------:R-:W-:Y:S02]  /*fc80*/  IMAD R14, R3.reuse, R13, R14 ;  /* 0x0000000d030e7224 */ /* 0x040fe400078e020e */
[----:B------:R-:W-:Y:S01]  /*fc90*/  @!P1 IMAD.MOV R15, RZ, RZ, -R15 ;  /* 0x000000ffff0f9224 */ /* 0x000fe200078e0a0f */
[----:B------:R-:W-:Y:S01]  /*fca0*/  ISETP.GE.AND P1, PT, R8, RZ, PT ;  /* 0x000000ff0800720c */ /* 0x000fe20003f26270 */
[C---:B------:R-:W-:Y:S01]  /*fcb0*/  IMAD R2, R3.reuse, R12, R11 ;  /* 0x0000000c03027224 */ /* 0x040fe200078e020b */
[----:B------:R-:W-:Y:S01]  /*fcc0*/  IABS R11, R17 ;  /* 0x00000011000b7213 */ /* 0x000fe20000000000 */
[--C-:B------:R-:W-:Y:S01]  /*fcd0*/  @!P4 IMAD.IADD R16, R16, 0x1, -R3.reuse ;  /* 0x000000011010c824 */ /* 0x100fe200078e0a03 */
[----:B------:R-:W-:Y:S01]  /*fce0*/  ISETP.GT.U32.AND P4, PT, R3, R14, PT ;  /* 0x0000000e0300720c */ /* 0x000fe20003f84070 */
[----:B------:R-:W-:Y:S01]  /*fcf0*/  @!P3 IMAD.IADD R9, R9, 0x1, -R3 ;  /* 0x000000010909b824 */ /* 0x000fe200078e0a03 */
[----:B------:R0:W-:Y:S01]  /*fd00*/  STL [R1+0x564], R15 ;  /* 0x0005640f01007387 */ /* 0x0001e20000100800 */
[----:B------:R-:W-:Y:S01]  /*fd10*/  ISETP.GT.U32.AND P3, PT, R3, R2, PT ;  /* 0x000000020300720c */ /* 0x000fe20003f64070 */
[----:B------:R-:W-:-:S04]  /*fd20*/  IMAD.HI.U32 R22, R4, R23, RZ ;  /* 0x0000001704167227 */ /* 0x000fc800078e00ff */
[----:B------:R-:W-:Y:S02]  /*fd30*/  IMAD.MOV R22, RZ, RZ, -R22 ;  /* 0x000000ffff167224 */ /* 0x000fe400078e0a16 */
[----:B------:R-:W-:Y:S02]  /*fd40*/  VIADD R20, R0, 0xd6 ;  /* 0x000000d600147836 */ /* 0x000fe40000000000 */
[----:B0-----:R-:W-:-:S03]  /*fd50*/  IMAD.HI.U32 R15, R4, R11, RZ ;  /* 0x0000000b040f7227 */ /* 0x001fc600078e00ff */
[----:B------:R-:W-:Y:S01]  /*fd60*/  IABS R21, R20 ;  /* 0x0000001400157213 */ /* 0x000fe20000000000 */
[----:B------:R-:W-:Y:S02]  /*fd70*/  IMAD.MOV R15, RZ, RZ, -R15 ;  /* 0x000000ffff0f7224 */ /* 0x000fe400078e0a0f */
[C---:B------:R-:W-:Y:S02]  /*fd80*/  IMAD R22, R3.reuse, R22, R23 ;  /* 0x0000001603167224 */ /* 0x040fe400078e0217 */
[C---:B------:R-:W-:Y:S02]  /*fd90*/  IMAD R11, R3.reuse, R15, R11 ;  /* 0x0000000f030b7224 */ /* 0x040fe400078e020b */
[--C-:B------:R-:W-:Y:S01]  /*fda0*/  @!P4 IMAD.IADD R14, R14, 0x1, -R3.reuse ;  /* 0x000000010e0ec824 */ /* 0x100fe200078e0a03 */
[C---:B------:R-:W-:Y:S01]  /*fdb0*/  ISETP.GT.U32.AND P4, PT, R3.reuse, R22, PT ;  /* 0x000000160300720c */ /* 0x040fe20003f84070 */
[--C-:B------:R-:W-:Y:S01]  /*fdc0*/  @!P3 IMAD.IADD R2, R2, 0x1, -R3.reuse ;  /* 0x000000010202b824 */ /* 0x100fe200078e0a03 */
[----:B------:R-:W-:Y:S01]  /*fdd0*/  ISETP.GT.U32.AND P3, PT, R3, R11, PT ;  /* 0x0000000b0300720c */ /* 0x000fe20003f64070 */
[----:B------:R-:W-:Y:S01]  /*fde0*/  @!P2 IMAD.IADD R18, R18, 0x1, -R3 ;  /* 0x000000011212a824 */ /* 0x000fe200078e0a03 */
[----:B------:R-:W-:Y:S01]  /*fdf0*/  ISETP.GE.AND P2, PT, R10, RZ, PT ;  /* 0x000000ff0a00720c */ /* 0x000fe20003f46270 */
[----:B------:R-:W-:-:S02]  /*fe00*/  VIADD R8, R0, 0xd5 ;  /* 0x000000d500087836 */ /* 0x000fc40000000000 */
[----:B------:R-:W-:-:S03]  /*fe10*/  IMAD.HI.U32 R24, R4, R21, RZ ;  /* 0x0000001504187227 */ /* 0x000fc600078e00ff */
[----:B------:R-:W-:Y:S01]  /*fe20*/  IABS R10, R8 ;  /* 0x00000008000a7213 */ /* 0x000fe20000000000 */
[----:B------:R-:W-:Y:S02]  /*fe30*/  IMAD.MOV.U32 R25, RZ, RZ, R18 ;  /* 0x000000ffff197224 */ /* 0x000fe400078e0012 */
[----:B------:R-:W-:Y:S02]  /*fe40*/  VIADD R13, R0, 0xd4 ;  /* 0x000000d4000d7836 */ /* 0x000fe40000000000 */
[----:B------:R-:W-:Y:S02]  /*fe50*/  IMAD.MOV R24, RZ, RZ, -R24 ;  /* 0x000000ffff187224 */ /* 0x000fe400078e0a18 */
[----:B------:R-:W-:Y:S01]  /*fe60*/  @!P0 IMAD.MOV R25, RZ, RZ, -R25 ;  /* 0x000000ffff198224 */ /* 0x000fe200078e0a19 */
[----:B------:R-:W-:Y:S01]  /*fe70*/  ISETP.GT.U32.AND P0, PT, R3, R2, PT ;  /* 0x000000020300720c */ /* 0x000fe20003f04070 */
[----:B------:R-:W-:Y:S01]  /*fe80*/  IMAD.HI.U32 R19, R4, R10, RZ ;  /* 0x0000000a04137227 */ /* 0x000fe200078e00ff */
[----:B------:R-:W-:-:S02]  /*fe90*/  IABS R12, R13 ;  /* 0x0000000d000c7213 */ /* 0x000fc40000000000 */
[----:B------:R-:W-:Y:S01]  /*fea0*/  STL [R1+0x560], R25 ;  /* 0x0005601901007387 */ /* 0x000fe20000100800 */
[--C-:B------:R-:W-:Y:S02]  /*feb0*/  @!P4 IMAD.IADD R22, R22, 0x1, -R3.reuse ;  /* 0x000000011616c824 */ /* 0x100fe400078e0a03 */
[----:B------:R-:W-:Y:S01]  /*fec0*/  @!P3 IMAD.IADD R11, R11, 0x1, -R3 ;  /* 0x000000010b0bb824 */ /* 0x000fe200078e0a03 */
[C---:B------:R-:W-:Y:S01]  /*fed0*/  ISETP.GT.U32.AND P3, PT, R3.reuse, R14, PT ;  /* 0x0000000e0300720c */ /* 0x040fe20003f64070 */
[----:B------:R-:W-:Y:S01]  /*fee0*/  IMAD.MOV.U32 R23, RZ, RZ, R9 ;  /* 0x000000ffff177224 */ /* 0x000fe200078e0009 */
[C---:B------:R-:W-:Y:S01]  /*fef0*/  ISETP.GT.U32.AND P4, PT, R3.reuse, R22, PT ;  /* 0x000000160300720c */ /* 0x040fe20003f84070 */
[C---:B------:R-:W-:Y:S02]  /*ff00*/  IMAD R21, R3.reuse, R24, R21 ;  /* 0x0000001803157224 */ /* 0x040fe400078e0215 */
[----:B------:R-:W-:Y:S02]  /*ff10*/  IMAD.MOV R19, RZ, RZ, -R19 ;  /* 0x000000ffff137224 */ /* 0x000fe400078e0a13 */
[----:B------:R-:W-:Y:S01]  /*ff20*/  @!P5 IMAD.MOV R23, RZ, RZ, -R23 ;  /* 0x000000ffff17d224 */ /* 0x000fe200078e0a17 */
[C---:B------:R-:W-:Y:S01]  /*ff30*/  ISETP.GT.U32.AND P5, PT, R3.reuse, R11, PT ;  /* 0x0000000b0300720c */ /* 0x040fe20003fa4070 */
[----:B------:R-:W-:Y:S01]  /*ff40*/  @!P6 IMAD.MOV R16, RZ, RZ, -R16 ;  /* 0x000000ffff10e224 */ /* 0x000fe200078e0a10 */
[C---:B------:R-:W-:Y:S01]  /*ff50*/  ISETP.GT.U32.AND P6, PT, R3.reuse, R21, PT ;  /* 0x000000150300720c */ /* 0x040fe20003fc4070 */
[----:B------:R-:W-:Y:S01]  /*ff60*/  IMAD.HI.U32 R15, R4, R12, RZ ;  /* 0x0000000c040f7227 */ /* 0x000fe200078e00ff */
[----:B------:R-:W-:Y:S03]  /*ff70*/  STL [R1+0x55c], R23 ;  /* 0x00055c1701007387 */ /* 0x000fe60000100800 */
[----:B------:R-:W-:Y:S01]  /*ff80*/  IMAD R10, R3, R19, R10 ;  /* 0x00000013030a7224 */ /* 0x000fe200078e020a */
[----:B------:R0:W-:Y:S01]  /*ff90*/  STL [R1+0x558], R16 ;  /* 0x0005581001007387 */ /* 0x0001e20000100800 */
[----:B------:R-:W-:-:S02]  /*ffa0*/  IMAD.MOV R15, RZ, RZ, -R15 ;  /* 0x000000ffff0f7224 */ /* 0x000fc400078e0a0f */
[--C-:B------:R-:W-:Y:S01]  /*ffb0*/  @!P0 IMAD.IADD R2, R2, 0x1, -R3.reuse ;  /* 0x0000000102028824 */ /* 0x100fe200078e0a03 */
[C---:B------:R-:W-:Y:S01]  /*ffc0*/  ISETP.GT.U32.AND P0, PT, R3.reuse, R10, PT ;  /* 0x0000000a0300720c */ /* 0x040fe20003f04070 */
[C---:B------:R-:W-:Y:S02]  /*ffd0*/  VIADD R19, R0.reuse, 0xd3 ;  /* 0x000000d300137836 */ /* 0x040fe40000000000 */
[----:B------:R-:W-:Y:S02]  /*ffe0*/  IMAD R12, R3, R15, R12 ;  /* 0x0000000f030c7224 */ /* 0x000fe400078e020c */
[----:B------:R-:W-:Y:S01]  /*fff0*/  VIADD R18, R0, 0xd2 ;  /* 0x000000d200127836 */ /* 0x000fe20000000000 */
[----:B------:R-:W-:Y:S01]  /*10000*/  IABS R15, R19 ;  /* 0x00000013000f7213 */ /* 0x000fe20000000000 */
[--C-:B------:R-:W-:Y:S01]  /*10010*/  @!P3 IMAD.IADD R14, R14, 0x1, -R3.reuse ;  /* 0x000000010e0eb824 */ /* 0x100fe200078e0a03 */
[----:B------:R-:W-:Y:S01]  /*10020*/  ISETP.GE.AND P3, PT, R17, RZ, PT ;  /* 0x000000ff1100720c */ /* 0x000fe20003f66270 */
[--C-:B------:R-:W-:Y:S01]  /*10030*/  @!P4 IMAD.IADD R22, R22, 0x1, -R3.reuse ;  /* 0x000000011616c824 */ /* 0x100fe200078e0a03 */
[----:B------:R-:W-:Y:S01]  /*10040*/  ISETP.GE.AND P4, PT, R5, RZ, PT ;  /* 0x000000ff0500720c */ /* 0x000fe20003f86270 */
[--C-:B------:R-:W-:Y:S01]  /*10050*/  @!P5 IMAD.IADD R11, R11, 0x1, -R3.reuse ;  /* 0x000000010b0bd824 */ /* 0x100fe200078e0a03 */
[----:B------:R-:W-:Y:S01]  /*10060*/  ISETP.GT.U32.AND P5, PT, R3, R12, PT ;  /* 0x0000000c0300720c */ /* 0x000fe20003fa4070 */
[----:B------:R-:W-:Y:S01]  /*10070*/  @!P6 IMAD.IADD R21, R21, 0x1, -R3 ;  /* 0x000000011515e824 */ /* 0x000fe200078e0a03 */
[----:B------:R-:W-:Y:S01]  /*10080*/  IABS R9, R18 ;  /* 0x0000001200097213 */ /* 0x000fe20000000000 */
[----:B------:R-:W-:Y:S01]  /*10090*/  IMAD.MOV.U32 R24, RZ, RZ, R2 ;  /* 0x000000ffff187224 */ /* 0x000fe200078e0002 */
[----:B------:R-:W-:Y:S01]  /*100a0*/  ISETP.GE.AND P6, PT, R20, RZ, PT ;  /* 0x000000ff1400720c */ /* 0x000fe20003fc6270 */
[----:B0-----:R-:W-:-:S04]  /*100b0*/  IMAD.HI.U32 R16, R4, R15, RZ ;  /* 0x0000000f04107227 */ /* 0x001fc800078e00ff */
[----:B------:R-:W-:Y:S01]  /*100c0*/  @!P1 IMAD.MOV R24, RZ, RZ, -R24 ;  /* 0x000000ffff189224 */ /* 0x000fe200078e0a18 */
[----:B------:R-:W-:Y:S01]  /*100d0*/  ISETP.GT.U32.AND P1, PT, R3, R21, PT ;  /* 0x000000150300720c */ /* 0x000fe20003f24070 */
[----:B------:R-:W-:-:S03]  /*100e0*/  IMAD.HI.U32 R17, R4, R9, RZ ;  /* 0x0000000904117227 */ /* 0x000fc600078e00ff */
[----:B------:R-:W-:Y:S01]  /*100f0*/  STL [R1+0x554], R24 ;  /* 0x0005541801007387 */ /* 0x000fe20000100800 */
[----:B------:R-:W-:Y:S01]  /*10100*/  @!P0 IMAD.IADD R10, R10, 0x1, -R3 ;  /* 0x000000010a0a8824 */ /* 0x000fe200078e0a03 */
[----:B------:R-:W-:Y:S01]  /*10110*/  ISETP.GE.AND P0, PT, R8, RZ, PT ;  /* 0x000000ff0800720c */ /* 0x000fe20003f06270 */
[----:B------:R-:W-:Y:S02]  /*10120*/  IMAD.MOV.U32 R23, RZ, RZ, R14 ;  /* 0x000000ffff177224 */ /* 0x000fe400078e000e */
[----:B------:R-:W-:Y:S02]  /*10130*/  IMAD.MOV R16, RZ, RZ, -R16 ;  /* 0x000000ffff107224 */ /* 0x000fe400078e0a10 */
[----:B------:R-:W-:Y:S02]  /*10140*/  IMAD.MOV.U32 R8, RZ, RZ, R22 ;  /* 0x000000ffff087224 */ /* 0x000fe400078e0016 */
[----:B------:R-:W-:Y:S02]  /*10150*/  IMAD.MOV R17, RZ, RZ, -R17 ;  /* 0x000000ffff117224 */ /* 0x000fe400078e0a11 */
[----:B------:R-:W-:Y:S01]  /*10160*/  @!P2 IMAD.MOV R23, RZ, RZ, -R23 ;  /* 0x000000ffff17a224 */ /* 0x000fe200078e0a17 */
[----:B------:R-:W-:Y:S01]  /*10170*/  ISETP.GT.U32.AND P2, PT, R3, R10, PT ;  /* 0x0000000a0300720c */ /* 0x000fe20003f44070 */
[----:B------:R-:W-:-:S02]  /*10180*/  @!P3 IMAD.MOV R11, RZ, RZ, -R11 ;  /* 0x000000ffff0bb224 */ /* 0x000fc400078e0a0b */
[----:B------:R-:W-:Y:S01]  /*10190*/  IMAD R15, R3, R16, R15 ;  /* 0x00000010030f7224 */ /* 0x000fe200078e020f */
[----:B------:R-:W-:Y:S01]  /*101a0*/  STL [R1+0x550], R23 ;  /* 0x0005501701007387 */ /* 0x000fe20000100800 */
[----:B------:R-:W-:Y:S01]  /*101b0*/  @!P4 IMAD.MOV R8, RZ, RZ, -R8 ;  /* 0x000000ffff08c224 */ /* 0x000fe200078e0a08 */
[----:B------:R-:W-:Y:S01]  /*101c0*/  ISETP.GE.AND P4, PT, R13, RZ, PT ;  /* 0x000000ff0d00720c */ /* 0x000fe20003f86270 */
[----:B------:R-:W-:Y:S01]  /*101d0*/  VIADD R2, R0, 0xd1 ;  /* 0x000000d100027836 */ /* 0x000fe20000000000 */
[----:B------:R0:W-:Y:S01]  /*101e0*/  STL [R1+0x54c], R11 ;  /* 0x00054c0b01007387 */ /* 0x0001e20000100800 */
[----:B------:R-:W-:Y:S01]  /*101f0*/  @!P5 IMAD.IADD R12, R12, 0x1, -R3 ;  /* 0x000000010c0cd824 */ /* 0x000fe200078e0a03 */
[C---:B------:R-:W-:Y:S01]  /*10200*/  ISETP.GT.U32.AND P3, PT, R3.reuse, R15, PT ;  /* 0x0000000f0300720c */ /* 0x040fe20003f64070 */
[----:B------:R-:W-:Y:S01]  /*10210*/  IMAD R9, R3, R17, R9 ;  /* 0x0000001103097224 */ /* 0x000fe200078e0209 */
[----:B------:R1:W-:Y:S01]  /*10220*/  STL [R1+0x548], R8 ;  /* 0x0005480801007387 */ /* 0x0003e20000100800 */
[--C-:B------:R-:W-:Y:S01]  /*10230*/  @!P1 IMAD.IADD R21, R21, 0x1, -R3.reuse ;  /* 0x0000000115159824 */ /* 0x100fe200078e0a03 */
[C---:B------:R-:W-:Y:S01]  /*10240*/  ISETP.GT.U32.AND P5, PT, R3.reuse, R12, PT ;  /* 0x0000000c0300720c */ /* 0x040fe20003fa4070 */
[----:B------:R-:W-:Y:S01]  /*10250*/  VIADD R5, R0, 0xd0 ;  /* 0x000000d000057836 */ /* 0x000fe20000000000 */
[----:B------:R-:W-:Y:S01]  /*10260*/  ISETP.GT.U32.AND P1, PT, R3, R9, PT ;  /* 0x000000090300720c */ /* 0x000fe20003f24070 */
[----:B------:R-:W-:Y:S01]  /*10270*/  @!P2 IMAD.IADD R10, R10, 0x1, -R3 ;  /* 0x000000010a0aa824 */ /* 0x000fe200078e0a03 */
[----:B------:R-:W-:Y:S01]  /*10280*/  ISETP.GE.AND P2, PT, R19, RZ, PT ;  /* 0x000000ff1300720c */ /* 0x000fe20003f46270 */
[----:B------:R-:W-:Y:S01]  /*10290*/  IMAD.MOV.U32 R16, RZ, RZ, R21 ;  /* 0x000000ffff107224 */ /* 0x000fe200078e0015 */
[----:B0-----:R-:W-:Y:S01]  /*102a0*/  IABS R11, R5 ;  /* 0x00000005000b7213 */ /* 0x001fe20000000000 */
[----:B------:R-:W-:Y:S01]  /*102b0*/  IMAD.MOV.U32 R14, RZ, RZ, R10 ;  /* 0x000000ffff0e7224 */ /* 0x000fe200078e000a */
[----:B-1----:R-:W-:Y:S01]  /*102c0*/  IABS R8, R2 ;  /* 0x0000000200087213 */ /* 0x002fe20000000000 */
[----:B------:R-:W-:Y:S01]  /*102d0*/  @!P3 IMAD.IADD R15, R15, 0x1, -R3 ;  /* 0x000000010f0fb824 */ /* 0x000fe200078e0a03 */
[----:B------:R-:W-:Y:S01]  /*102e0*/  ISETP.GE.AND P3, PT, R2, RZ, PT ;  /* 0x000000ff0200720c */ /* 0x000fe20003f66270 */
[----:B------:R-:W-:-:S02]  /*102f0*/  @!P0 IMAD.MOV R14, RZ, RZ, -R14 ;  /* 0x000000ffff0e8224 */ /* 0x000fc400078e0a0e */
[----:B------:R-:W-:-:S04]  /*10300*/  IMAD.HI.U32 R13, R4, R8, RZ ;  /* 0x00000008040d7227 */ /* 0x000fc800078e00ff */
[----:B------:R-:W-:Y:S02]  /*10310*/  IMAD.MOV R13, RZ, RZ, -R13 ;  /* 0x000000ffff0d7224 */ /* 0x000fe400078e0a0d */
[--C-:B------:R-:W-:Y:S01]  /*10320*/  @!P5 IMAD.IADD R12, R12, 0x1, -R3.reuse ;  /* 0x000000010c0cd824 */ /* 0x100fe200078e0a03 */
[----:B------:R-:W-:Y:S01]  /*10330*/  ISETP.GE.AND P5, PT, R18, RZ, PT ;  /* 0x000000ff1200720c */ /* 0x000fe20003fa6270 */
[----:B------:R-:W-:Y:S02]  /*10340*/  IMAD R8, R3, R13, R8 ;  /* 0x0000000d03087224 */ /* 0x000fe400078e0208 */
[----:B------:R-:W-:Y:S01]  /*10350*/  @!P1 IMAD.IADD R9, R9, 0x1, -R3 ;  /* 0x0000000109099824 */ /* 0x000fe200078e0a03 */
[C---:B------:R-:W-:Y:S01]  /*10360*/  ISETP.GT.U32.AND P1, PT, R3.reuse, R15, PT ;  /* 0x0000000f0300720c */ /* 0x040fe20003f24070 */
[----:B------:R-:W-:Y:S01]  /*10370*/  @!P4 IMAD.MOV R12, RZ, RZ, -R12 ;  /* 0x000000ffff0cc224 */ /* 0x000fe200078e0a0c */
[C---:B------:R-:W-:Y:S01]  /*10380*/  ISETP.GT.U32.AND P4, PT, R3.reuse, R8, PT ;  /* 0x000000080300720c */ /* 0x040fe20003f84070 */
[----:B------:R-:W-:Y:S01]  /*10390*/  IMAD.HI.U32 R2, R4, R11, RZ ;  /* 0x0000000b04027227 */ /* 0x000fe200078e00ff */
[----:B------:R-:W-:-:S03]  /*103a0*/  ISETP.GT.U32.AND P0, PT, R3, R9, PT ;  /* 0x000000090300720c */ /* 0x000fc60003f04070 */
[----:B------:R-:W-:Y:S02]  /*103b0*/  IMAD.MOV R2, RZ, RZ, -R2 ;  /* 0x000000ffff027224 */ /* 0x000fe400078e0a02 */
[----:B------:R-:W-:Y:S02]  /*103c0*/  VIADD R10, R0, 0xcf ;  /* 0x000000cf000a7836 */ /* 0x000fe40000000000 */
[----:B------:R-:W-:Y:S01]  /*103d0*/  @!P6 IMAD.MOV R16, RZ, RZ, -R16 ;  /* 0x000000ffff10e224 */ /* 0x000fe200078e0a10 */
[----:B------:R-:W-:Y:S01]  /*103e0*/  ISETP.GE.AND P6, PT, R5, RZ, PT ;  /* 0x000000ff0500720c */ /* 0x000fe20003fc6270 */
[----:B------:R-:W-:Y:S02]  /*103f0*/  IMAD R2, R3, R2, R11 ;  /* 0x0000000203027224 */ /* 0x000fe400078e020b */
[--C-:B------:R-:W-:Y:S01]  /*10400*/  @!P1 IMAD.IADD R15, R15, 0x1, -R3.reuse ;  /* 0x000000010f0f9824 */ /* 0x100fe200078e0a03 */
[----:B------:R-:W-:Y:S01]  /*10410*/  ISETP.GE.AND P1, PT, R10, RZ, PT ;  /* 0x000000ff0a00720c */ /* 0x000fe20003f26270 */
[--C-:B------:R-:W-:Y:S01]  /*10420*/  @!P4 IMAD.IADD R8, R8, 0x1, -R3.reuse ;  /* 0x000000010808c824 */ /* 0x100fe200078e0a03 */
[----:B------:R0:W-:Y:S01]  /*10430*/  STL [R1+0x544], R16 ;  /* 0x0005441001007387 */ /* 0x0001e20000100800 */
[----:B------:R-:W-:Y:S01]  /*10440*/  IABS R10, R10 ;  /* 0x0000000a000a7213 */ /* 0x000fe20000000000 */
[----:B------:R-:W-:Y:S01]  /*10450*/  @!P0 IMAD.IADD R9, R9, 0x1, -R3 ;  /* 0x0000000109098824 */ /* 0x000fe200078e0a03 */
[C---:B------:R-:W-:Y:S01]  /*10460*/  ISETP.GT.U32.AND P0, PT, R3.reuse, R2, PT ;  /* 0x000000020300720c */ /* 0x040fe20003f04070 */
[----:B------:R1:W-:Y:S01]  /*10470*/  STL [R1+0x540], R14 ;  /* 0x0005400e01007387 */ /* 0x0003e20000100800 */
[----:B------:R-:W-:Y:S01]  /*10480*/  ISETP.GT.U32.AND P4, PT, R3, R8, PT ;  /* 0x000000080300720c */ /* 0x000fe20003f84070 */
[----:B------:R-:W-:-:S02]  /*10490*/  @!P5 IMAD.MOV R9, RZ, RZ, -R9 ;  /* 0x000000ffff09d224 */ /* 0x000fc400078e0a09 */
[C---:B------:R-:W-:Y:S01]  /*104a0*/  VIADD R13, R0.reuse, 0xce ;  /* 0x000000ce000d7836 */ /* 0x040fe20000000000 */
[----:B------:R2:W-:Y:S01]  /*104b0*/  STL [R1+0x53c], R12 ;  /* 0x00053c0c01007387 */ /* 0x0005e20000100800 */
[C---:B------:R-:W-:Y:S02]  /*104c0*/  VIADD R5, R0.reuse, 0xcd ;  /* 0x000000cd00057836 */ /* 0x040fe40000000000 */
[----:B0-----:R-:W-:Y:S02]  /*104d0*/  VIADD R16, R0, 0xcc ;  /* 0x000000cc00107836 */ /* 0x001fe40000000000 */
[----:B-1----:R-:W-:Y:S01]  /*104e0*/  IMAD.MOV.U32 R14, RZ, RZ, R15 ;  /* 0x000000ffff0e7224 */ /* 0x002fe200078e000f */
[----:B------:R-:W-:Y:S01]  /*104f0*/  IABS R11, R5 ;  /* 0x00000005000b7213 */ /* 0x000fe20000000000 */
[----:B------:R-:W-:Y:S01]  /*10500*/  IMAD.HI.U32 R15, R4, R10, RZ ;  /* 0x0000000a040f7227 */ /* 0x000fe200078e00ff */
[----:B------:R-:W-:Y:S02]  /*10510*/  IABS R18, R16 ;  /* 0x0000001000127213 */ /* 0x000fe40000000000 */
[----:B--2---:R-:W-:Y:S01]  /*10520*/  IABS R12, R13 ;  /* 0x0000000d000c7213 */ /* 0x004fe20000000000 */
[----:B------:R-:W-:Y:S01]  /*10530*/  @!P2 IMAD.MOV R14, RZ, RZ, -R14 ;  /* 0x000000ffff0ea224 */ /* 0x000fe200078e0a0e */
[----:B------:R-:W-:Y:S01]  /*10540*/  ISETP.GE.AND P2, PT, R13, RZ, PT ;  /* 0x000000ff0d00720c */ /* 0x000fe20003f46270 */
[----:B------:R-:W-:Y:S01]  /*10550*/  IMAD.MOV R15, RZ, RZ, -R15 ;  /* 0x000000ffff0f7224 */ /* 0x000fe200078e0a0f */
[----:B------:R-:W-:Y:S01]  /*10560*/  ISETP.GE.AND P5, PT, R5, RZ, PT ;  /* 0x000000ff0500720c */ /* 0x000fe20003fa6270 */
[--C-:B------:R-:W-:Y:S01]  /*10570*/  @!P0 IMAD.IADD R2, R2, 0x1, -R3.reuse ;  /* 0x0000000102028824 */ /* 0x100fe200078e0a03 */
[----:B------:R0:W-:Y:S01]  /*10580*/  STL [R1+0x538], R14 ;  /* 0x0005380e01007387 */ /* 0x0001e20000100800 */
[----:B------:R-:W-:-:S02]  /*10590*/  @!P4 IMAD.IADD R8, R8, 0x1, -R3 ;  /* 0x000000010808c824 */ /* 0x000fc400078e0a03 */
[C---:B------:R-:W-:Y:S01]  /*105a0*/  IMAD.HI.U32 R13, R4.reuse, R11, RZ ;  /* 0x0000000b040d7227 */ /* 0x040fe200078e00ff */
[----:B------:R1:W-:Y:S01]  /*105b0*/  STL [R1+0x534], R9 ;  /* 0x0005340901007387 */ /* 0x0003e20000100800 */
[----:B------:R-:W-:Y:S02]  /*105c0*/  ISETP.GT.U32.AND P0, PT, R3, R2, PT ;  /* 0x000000020300720c */ /* 0x000fe40003f04070 */
[----:B------:R-:W-:Y:S02]  /*105d0*/  IMAD.MOV R13, RZ, RZ, -R13 ;  /* 0x000000ffff0d7224 */ /* 0x000fe400078e0a0d */
[----:B------:R-:W-:Y:S02]  /*105e0*/  IMAD.MOV.U32 R19, RZ, RZ, R8 ;  /* 0x000000ffff137224 */ /* 0x000fe400078e0008 */
[----:B0-----:R-:W-:-:S04]  /*105f0*/  IMAD.HI.U32 R14, R4, R12, RZ ;  /* 0x0000000c040e7227 */ /* 0x001fc800078e00ff */
[C---:B-1----:R-:W-:Y:S02]  /*10600*/  IMAD R9, R3.reuse, R15, R10 ;  /* 0x0000000f03097224 */ /* 0x042fe400078e020a */
[----:B------:R-:W-:Y:S02]  /*10610*/  IMAD.MOV R14, RZ, RZ, -R14 ;  /* 0x000000ffff0e7224 */ /* 0x000fe400078e0a0e */
[C---:B------:R-:W-:Y:S01]  /*10620*/  IMAD R11, R3.reuse, R13, R11 ;  /* 0x0000000d030b7224 */ /* 0x040fe200078e020b */
[C---:B------:R-:W-:Y:S01]  /*10630*/  ISETP.GT.U32.AND P4, PT, R3.reuse, R9, PT ;  /* 0x000000090300720c */ /* 0x040fe20003f84070 */
[C---:B------:R-:W-:Y:S02]  /*10640*/  IMAD R12, R3.reuse, R14, R12 ;  /* 0x0000000e030c7224 */ /* 0x040fe400078e020c */
[----:B------:R-:W-:Y:S02]  /*10650*/  @!P0 IMAD.IADD R2, R2, 0x1, -R3 ;  /* 0x0000000102028824 */ /* 0x000fe400078e0a03 */
[----:B------:R-:W-:Y:S01]  /*10660*/  @!P3 IMAD.MOV R19, RZ, RZ, -R19 ;  /* 0x000000ffff13b224 */ /* 0x000fe200078e0a13 */
[----:B------:R-:W-:Y:S01]  /*10670*/  ISETP.GT.U32.AND P0, PT, R3, R12, PT ;  /* 0x0000000c0300720c */ /* 0x000fe20003f04070 */
[----:B------:R-:W-:-:S03]  /*10680*/  IMAD.HI.U32 R8, R4, R18, RZ ;  /* 0x0000001204087227 */ /* 0x000fc600078e00ff */
[----:B------:R-:W-:Y:S01]  /*10690*/  STL [R1+0x530], R19 ;  /* 0x0005301301007387 */ /* 0x000fe20000100800 */
[----:B------:R-:W-:Y:S01]  /*106a0*/  @!P6 IMAD.MOV R2, RZ, RZ, -R2 ;  /* 0x000000ffff02e224 */ /* 0x000fe200078e0a02 */
[----:B------:R-:W-:Y:S01]  /*106b0*/  ISETP.GE.AND P6, PT, R16, RZ, PT ;  /* 0x000000ff1000720c */ /* 0x000fe20003fc6270 */
[--C-:B------:R-:W-:Y:S01]  /*106c0*/  @!P4 IMAD.IADD R9, R9, 0x1, -R3.reuse ;  /* 0x000000010909c824 */ /* 0x100fe200078e0a03 */
[C---:B------:R-:W-:Y:S01]  /*106d0*/  ISETP.GT.U32.AND P4, PT, R3.reuse, R11, PT ;  /* 0x0000000b0300720c */ /* 0x040fe20003f84070 */
[----:B------:R-:W-:Y:S01]  /*106e0*/  IMAD.MOV R8, RZ, RZ, -R8 ;  /* 0x000000ffff087224 */ /* 0x000fe200078e0a08 */
[----:B------:R0:W-:Y:S01]  /*106f0*/  STL [R1+0x52c], R2 ;  /* 0x00052c0201007387 */ /* 0x0001e20000100800 */
[----:B------:R-:W-:Y:S01]  /*10700*/  VIADD R13, R0, 0xcb ;  /* 0x000000cb000d7836 */ /* 0x000fe20000000000 */
[C---:B------:R-:W-:Y:S01]  /*10710*/  ISETP.GT.U32.AND P3, PT, R3.reuse, R9, PT ;  /* 0x000000090300720c */ /* 0x040fe20003f64070 */
[--C-:B------:R-:W-:Y:S02]  /*10720*/  @!P0 IMAD.IADD R12, R12, 0x1, -R3.reuse ;  /* 0x000000010c0c8824 */ /* 0x100fe400078e0a03 */
[C---:B------:R-:W-:Y:S01]  /*10730*/  VIADD R10, R0.reuse, 0xca ;  /* 0x000000ca000a7836 */ /* 0x040fe20000000000 */
[----:B------:R-:W-:Y:S01]  /*10740*/  IABS R17, R13 ;  /* 0x0000000d00117213 */ /* 0x000fe20000000000 */
[----:B------:R-:W-:Y:S01]  /*10750*/  VIADD R5, R0, 0xc9 ;  /* 0x000000c900057836 */ /* 0x000fe20000000000 */
[C---:B------:R-:W-:Y:S01]  /*10760*/  ISETP.GT.U32.AND P0, PT, R3.reuse, R12, PT ;  /* 0x0000000c0300720c */ /* 0x040fe20003f04070 */
[----:B0-----:R-:W-:Y:S01]  /*10770*/  IMAD R2, R3, R8, R18 ;  /* 0x0000000803027224 */ /* 0x001fe200078e0212 */
[----:B------:R-:W-:Y:S01]  /*10780*/  IABS R14, R10 ;  /* 0x0000000a000e7213 */ /* 0x000fe20000000000 */
[----:B------:R-:W-:Y:S01]  /*10790*/  @!P4 IMAD.IADD R11, R11, 0x1, -R3 ;  /* 0x000000010b0bc824 */ /* 0x000fe200078e0a03 */
[----:B------:R-:W-:Y:S01]  /*107a0*/  IABS R15, R5 ;  /* 0x00000005000f7213 */ /* 0x000fe20000000000 */
[----:B------:R-:W-:-:S03]  /*107b0*/  IMAD.HI.U32 R18, R4, R17, RZ ;  /* 0x0000001104127227 */ /* 0x000fc600078e00ff */
[----:B------:R-:W-:Y:S01]  /*107c0*/  ISETP.GT.U32.AND P4, PT, R3, R11, PT ;  /* 0x0000000b0300720c */ /* 0x000fe20003f84070 */
[----:B------:R-:W-:Y:S01]  /*107d0*/  @!P3 IMAD.IADD R9, R9, 0x1, -R3 ;  /* 0x000000010909b824 */ /* 0x000fe200078e0a03 */
[----:B------:R-:W-:Y:S01]  /*107e0*/  ISETP.GT.U32.AND P3, PT, R3, R2, PT ;  /* 0x000000020300720c */ /* 0x000fe20003f64070 */
[----:B------:R-:W-:-:S04]  /*107f0*/  IMAD.HI.U32 R16, R4, R14, RZ ;  /* 0x0000000e04107227 */ /* 0x000fc800078e00ff */
[----:B------:R-:W-:Y:S02]  /*10800*/  IMAD.MOV R18, RZ, RZ, -R18 ;  /* 0x000000ffff127224 */ /* 0x000fe400078e0a12 */
[----:B------:R-:W-:-:S04]  /*10810*/  IMAD.HI.U32 R8, R4, R15, RZ ;  /* 0x0000000f04087227 */ /* 0x000fc800078e00ff */
[----:B------:R-:W-:Y:S02]  /*10820*/  IMAD.MOV R16, RZ, RZ, -R16 ;  /* 0x000000ffff107224 */ /* 0x000fe400078e0a10 */
[----:B------:R-:W-:Y:S02]  /*10830*/  IMAD.MOV.U32 R19, RZ, RZ, R9 ;  /* 0x000000ffff137224 */ /* 0x000fe400078e0009 */
[--C-:B------:R-:W-:Y:S02]  /*10840*/  @!P3 IMAD.IADD R2, R2, 0x1, -R3.reuse ;  /* 0x000000010202b824 */ /* 0x100fe400078e0a03 */
[----:B------:R-:W-:Y:S01]  /*10850*/  @!P0 IMAD.IADD R12, R12, 0x1, -R3 ;  /* 0x000000010c0c8824 */ /* 0x000fe200078e0a03 */
[----:B------:R-:W-:Y:S01]  /*10860*/  ISETP.GE.AND P0, PT, R13, RZ, PT ;  /* 0x000000ff0d00720c */ /* 0x000fe20003f06270 */
[----:B------:R-:W-:Y:S02]  /*10870*/  IMAD R13, R3, R18, R17 ;  /* 0x00000012030d7224 */ /* 0x000fe400078e0211 */
[----:B------:R-:W-:-:S02]  /*10880*/  IMAD.MOV R17, RZ, RZ, -R8 ;  /* 0x000000ffff117224 */ /* 0x000fc400078e0a08 */
[C---:B------:R-:W-:Y:S01]  /*10890*/  IMAD R14, R3.reuse, R16, R14 ;  /* 0x00000010030e7224 */ /* 0x040fe200078e020e */
[C---:B------:R-:W-:Y:S01]  /*108a0*/  ISETP.GT.U32.AND P3, PT, R3.reuse, R13, PT ;  /* 0x0000000d0300720c */ /* 0x040fe20003f64070 */
[----:B------:R-:W-:Y:S01]  /*108b0*/  @!P1 IMAD.MOV R19, RZ, RZ, -R19 ;  /* 0x000000ffff139224 */ /* 0x000fe200078e0a13 */
[----:B------:R-:W-:Y:S01]  /*108c0*/  ISETP.GT.U32.AND P1, PT, R3, R2, PT ;  /* 0x000000020300720c */ /* 0x000fe20003f24070 */
[----:B------:R-:W-:Y:S01]  /*108d0*/  @!P4 IMAD.IADD R11, R11, 0x1, -R3 ;  /* 0x000000010b0bc824 */ /* 0x000fe200078e0a03 */
[C---:B------:R-:W-:Y:S01]  /*108e0*/  ISETP.GT.U32.AND P4, PT, R3.reuse, R14, PT ;  /* 0x0000000e0300720c */ /* 0x040fe20003f84070 */
[----:B------:R-:W-:Y:S01]  /*108f0*/  IMAD R9, R3, R17, R15 ;  /* 0x0000001103097224 */ /* 0x000fe200078e020f */
[----:B------:R-:W-:Y:S01]  /*10900*/  STL [R1+0x528], R19 ;  /* 0x0005281301007387 */ /* 0x000fe20000100800 */
[----:B------:R-:W-:Y:S02]  /*10910*/  IMAD.MOV.U32 R16, RZ, RZ, R11 ;  /* 0x000000ffff107224 */ /* 0x000fe400078e000b */
[----:B------:R-:W-:-:S02]  /*10920*/  IMAD.MOV.U32 R17, RZ, RZ, R12 ;  /* 0x000000ffff117224 */ /* 0x000fc400078e000c */
[----:B------:R-:W-:Y:S02]  /*10930*/  VIADD R8, R0, 0xc8 ;  /* 0x000000c800087836 */ /* 0x000fe40000000000 */
[----:B------:R-:W-:Y:S01]  /*10940*/  @!P5 IMAD.MOV R16, RZ, RZ, -R16 ;  /* 0x000000ffff10d224 */ /* 0x000fe200078e0a10 */
[----:B------:R-:W-:Y:S01]  /*10950*/  ISETP.GT.U32.AND P5, PT, R3, R9, PT ;  /* 0x000000090300720c */ /* 0x000fe20003fa4070 */
[----:B------:R-:W-:Y:S01]  /*10960*/  @!P2 IMAD.MOV R17, RZ, RZ, -R17 ;  /* 0x000000ffff11a224 */ /* 0x000fe200078e0a11 */
[----:B------:R-:W-:Y:S01]  /*10970*/  IABS R15, R8 ;  /* 0x00000008000f7213 */ /* 0x000fe20000000000 */
[----:B------:R-:W-:Y:S01]  /*10980*/  @!P1 IMAD.IADD R2, R2, 0x1, -R3 ;  /* 0x0000000102029824 */ /* 0x000fe200078e0a03 */
[----:B------:R-:W-:Y:S01]  /*10990*/  ISETP.GE.AND P2, PT, R10, RZ, PT ;  /* 0x000000ff0a00720c */ /* 0x000fe20003f46270 */
[----:B------:R-:W-:Y:S01]  /*109a0*/  VIADD R10, R0, 0xc7 ;  /* 0x000000c7000a7836 */ /* 0x000fe20000000000 */
[----:B------:R-:W-:Y:S01]  /*109b0*/  STL [R1+0x518], R17 ;  /* 0x0005181101007387 */ /* 0x000fe20000100800 */
[----:B------:R-:W-:Y:S01]  /*109c0*/  IMAD.MOV.U32 R12, RZ, RZ, R15 ;  /* 0x000000ffff0c7224 */ /* 0x000fe200078e000f */
[----:B------:R-:W-:Y:S01]  /*109d0*/  ISETP.GE.AND P1, PT, R5, RZ, PT ;  /* 0x000000ff0500720c */ /* 0x000fe20003f26270 */
[--C-:B------:R-:W-:Y:S01]  /*109e0*/  @!P4 IMAD.IADD R14, R14, 0x1, -R3.reuse ;  /* 0x000000010e0ec824 */ /* 0x100fe200078e0a03 */
[----:B------:R0:W-:Y:S01]  /*109f0*/  STL [R1+0x520], R16 ;  /* 0x0005201001007387 */ /* 0x0001e20000100800 */
[----:B------:R-:W-:Y:S01]  /*10a00*/  IABS R15, R10 ;  /* 0x0000000a000f7213 */ /* 0x000fe20000000000 */
[--C-:B------:R-:W-:Y:S01]  /*10a10*/  @!P3 IMAD.IADD R13, R13, 0x1, -R3.reuse ;  /* 0x000000010d0db824 */ /* 0x100fe200078e0a03 */
[----:B------:R-:W-:Y:S01]  /*10a20*/  ISETP.GE.AND P3, PT, R8, RZ, PT ;  /* 0x000000ff0800720c */ /* 0x000fe20003f66270 */
[----:B------:R-:W-:-:S02]  /*10a30*/  @!P5 IMAD.IADD R9, R9, 0x1, -R3 ;  /* 0x000000010909d824 */ /* 0x000fc400078e0a03 */
[C---:B------:R-:W-:Y:S01]  /*10a40*/  IMAD.HI.U32 R11, R4.reuse, R12, RZ ;  /* 0x0000000c040b7227 */ /* 0x040fe200078e00ff */
[C---:B------:R-:W-:Y:S02]  /*10a50*/  ISETP.GT.U32.AND P4, PT, R3.reuse, R13, PT ;  /* 0x0000000d0300720c */ /* 0x040fe40003f84070 */
[----:B------:R-:W-:Y:S01]  /*10a60*/  ISETP.GT.U32.AND P5, PT, R3, R9, PT ;  /* 0x000000090300720c */ /* 0x000fe20003fa4070 */
[----:B0-----:R-:W-:Y:S02]  /*10a70*/  IMAD.MOV.U32 R16, RZ, RZ, R2 ;  /* 0x000000ffff107224 */ /* 0x001fe400078e0002 */
[----:B------:R-:W-:-:S04]  /*10a80*/  IMAD.HI.U32 R5, R4, R15, RZ ;  /* 0x0000000f04057227 */ /* 0x000fc800078e00ff */
[----:B------:R-:W-:Y:S01]  /*10a90*/  @!P6 IMAD.MOV R16, RZ, RZ, -R16 ;  /* 0x000000ffff10e224 */ /* 0x000fe200078e0a10 */
[C---:B------:R-:W-:Y:S01]  /*10aa0*/  ISETP.GT.U32.AND P6, PT, R3.reuse, R14, PT ;  /* 0x0000000e0300720c */ /* 0x040fe20003fc4070 */
[----:B------:R-:W-:Y:S02]  /*10ab0*/  IMAD.MOV R11, RZ, RZ, -R11 ;  /* 0x000000ffff0b7224 */ /* 0x000fe400078e0a0b */
[----:B------:R-:W-:Y:S01]  /*10ac0*/  IMAD.MOV R5, RZ, RZ, -R5 ;  /* 0x000000ffff057224 */ /* 0x000fe200078e0a05 */
[----:B------:R0:W-:Y:S01]  /*10ad0*/  STL [R1+0x524], R16 ;  /* 0x0005241001007387 */ /* 0x0001e20000100800 */
[C---:B------:R-:W-:Y:S02]  /*10ae0*/  IMAD R12, R3.reuse, R11, R12 ;  /* 0x0000000b030c7224 */ /* 0x040fe400078e020c */
[----:B------:R-:W-:Y:S02]  /*10af0*/  VIADD R11, R0, 0xc4 ;  /* 0x000000c4000b7836 */ /* 0x000fe40000000000 */
[----:B------:R-:W-:-:S02]  /*10b00*/  IMAD R15, R3, R5, R15 ;  /* 0x00000005030f7224 */ /* 0x000fc400078e020f */
[----:B------:R-:W-:Y:S01]  /*10b10*/  VIADD R8, R0, 0xc6 ;  /* 0x000000c600087836 */ /* 0x000fe20000000000 */
[----:B------:R-:W-:Y:S01]  /*10b20*/  IABS R17, R11 ;  /* 0x0000000b00117213 */ /* 0x000fe20000000000 */
[--C-:B------:R-:W-:Y:S01]  /*10b30*/  @!P6 IMAD.IADD R14, R14, 0x1, -R3.reuse ;  /* 0x000000010e0ee824 */ /* 0x100fe200078e0a03 */
[----:B------:R-:W-:Y:S01]  /*10b40*/  ISETP.GT.U32.AND P6, PT, R3, R15, PT ;  /* 0x0000000f0300720c */ /* 0x000fe20003fc4070 */
[----:B------:R-:W-:Y:S01]  /*10b50*/  VIADD R2, R0, 0xc5 ;  /* 0x000000c500027836 */ /* 0x000fe20000000000 */
[----:B0-----:R-:W-:Y:S01]  /*10b60*/  IABS R16, R8 ;  /* 0x0000000800107213 */ /* 0x001fe20000000000 */
[--C-:B------:R-:W-:Y:S01]  /*10b70*/  @!P4 IMAD.IADD R13, R13, 0x1, -R3.reuse ;  /* 0x000000010d0dc824 */ /* 0x100fe200078e0a03 */
[----:B------:R-:W-:Y:S01]  /*10b80*/  ISETP.GT.U32.AND P4, PT, R3, R12, PT ;  /* 0x0000000c0300720c */ /* 0x000fe20003f84070 */
[----:B------:R-:W-:Y:S01]  /*10b90*/  @!P5 IMAD.IADD R9, R9, 0x1, -R3 ;  /* 0x000000010909d824 */ /* 0x000fe200078e0a03 */
[----:B------:R-:W-:Y:S01]  /*10ba0*/  ISETP.GE.AND P5, PT, R10, RZ, PT ;  /* 0x000000ff0a00720c */ /* 0x000fe20003fa6270 */
[----:B------:R-:W-:Y:S01]  /*10bb0*/  IMAD.MOV.U32 R10, RZ, RZ, R17 ;  /* 0x000000ffff0a7224 */ /* 0x000fe200078e0011 */
[----:B------:R-:W-:Y:S01]  /*10bc0*/  IABS R5, R2 ;  /* 0x0000000200057213 */ /* 0x000fe20000000000 */
[----:B------:R-:W-:-:S04]  /*10bd0*/  IMAD.HI.U32 R17, R4, R16, RZ ;  /* 0x0000001004117227 */ /* 0x000fc800078e00ff */
[----:B------:R-:W-:-:S04]  /*10be0*/  IMAD.HI.U32 R18, R4, R5, RZ ;  /* 0x0000000504127227 */ /* 0x000fc800078e00ff */
[----:B------:R-:W-:Y:S02]  /*10bf0*/  IMAD.MOV R17, RZ, RZ, -R17 ;  /* 0x000000ffff117224 */ /* 0x000fe400078e0a11 */
[----:B------:R-:W-:Y:S02]  /*10c00*/  IMAD.MOV.U32 R19, RZ, RZ, R13 ;  /* 0x000000ffff137224 */ /* 0x000fe400078e000d */
[--C-:B------:R-:W-:Y:S02]  /*10c10*/  @!P6 IMAD.IADD R15, R15, 0x1, -R3.reuse ;  /* 0x000000010f0fe824 */ /* 0x100fe400078e0a03 */
[----:B------:R-:W-:Y:S02]  /*10c20*/  IMAD.MOV R13, RZ, RZ, -R18 ;  /* 0x000000ffff0d7224 */ /* 0x000fe400078e0a12 */
[C---:B------:R-:W-:Y:S01]  /*10c30*/  IMAD R16, R3.reuse, R17, R16 ;  /* 0x0000001103107224 */ /* 0x040fe200078e0210 */
[C---:B------:R-:W-:Y:S01]  /*10c40*/  ISETP.GT.U32.AND P6, PT, R3.reuse, R15, PT ;  /* 0x0000000f0300720c */ /* 0x040fe20003fc4070 */
[----:B------:R-:W-:Y:S01]  /*10c50*/  @!P4 IMAD.IADD R12, R12, 0x1, -R3 ;  /* 0x000000010c0cc824 */ /* 0x000fe200078e0a03 */
[----:B------:R-:W-:Y:S01]  /*10c60*/  ISETP.GE.AND P4, PT, R8, RZ, PT ;  /* 0x000000ff0800720c */ /* 0x000fe20003f86270 */
[----:B------:R-:W-:-:S02]  /*10c70*/  IMAD R5, R3, R13, R5 ;  /* 0x0000000d03057224 */ /* 0x000fc400078e0205 */
[----:B------:R-:W-:Y:S01]  /*10c80*/  @!P2 IMAD.MOV R14, RZ, RZ, -R14 ;  /* 0x000000ffff0ea224 */ /* 0x000fe200078e0a0e */
[----:B------:R-:W-:Y:S01]  /*10c90*/  ISETP.GT.U32.AND P2, PT, R3, R16, PT ;  /* 0x000000100300720c */ /* 0x000fe20003f44070 */
[----:B------:R-:W-:-:S04]  /*10ca0*/  IMAD.HI.U32 R8, R4, R10, RZ ;  /* 0x0000000a04087227 */ /* 0x000fc800078e00ff */
[----:B------:R-:W-:Y:S01]  /*10cb0*/  @!P0 IMAD.MOV R19, RZ, RZ, -R19 ;  /* 0x000000ffff138224 */ /* 0x000fe200078e0a13 */
[C---:B------:R-:W-:Y:S01]  /*10cc0*/  ISETP.GT.U32.AND P0, PT, R3.reuse, R12, PT ;  /* 0x0000000c0300720c */ /* 0x040fe20003f04070 */
[----:B------:R-:W-:Y:S01]  /*10cd0*/  @!P1 IMAD.MOV R9, RZ, RZ, -R9 ;  /* 0x000000ffff099224 */ /* 0x000fe200078e0a09 */
[C---:B------:R-:W-:Y:S01]  /*10ce0*/  ISETP.GT.U32.AND P1, PT, R3.reuse, R5, PT ;  /* 0x000000050300720c */ /* 0x040fe20003f24070 */
[----:B------:R-:W-:Y:S01]  /*10cf0*/  IMAD.MOV R8, RZ, RZ, -R8 ;  /* 0x000000ffff087224 */ /* 0x000fe200078e0a08 */
[----:B------:R-:W-:Y:S01]  /*10d00*/  STL [R1+0x51c], R19 ;  /* 0x00051c1301007387 */ /* 0x000fe20000100800 */
[----:B------:R-:W-:Y:S02]  /*10d10*/  VIADD R17, R0, 0xc3 ;  /* 0x000000c300117836 */ /* 0x000fe40000000000 */
[----:B------:R-:W-:Y:S01]  /*10d20*/  IMAD R10, R3, R8, R10 ;  /* 0x00000008030a7224 */ /* 0x000fe200078e020a */
[----:B------:R0:W-:Y:S01]  /*10d30*/  STL [R1+0x50c], R14 ;  /* 0x00050c0e01007387 */ /* 0x0001e20000100800 */
[--C-:B------:R-:W-:Y:S01]  /*10d40*/  @!P6 IMAD.IADD R15, R15, 0x1, -R3.reuse ;  /* 0x000000010f0fe824 */ /* 0x100fe200078e0a03 */
[----:B------:R-:W-:Y:S01]  /*10d50*/  IABS R8, R17 ;  /* 0x0000001100087213 */ /* 0x000fe20000000000 */
[--C-:B------:R-:W-:Y:S01]  /*10d60*/  @!P2 IMAD.IADD R16, R16, 0x1, -R3.reuse ;  /* 0x000000011010a824 */ /* 0x100fe200078e0a03 */
[----:B------:R-:W-:Y:S01]  /*10d70*/  ISETP.GT.U32.AND P6, PT, R3, R10, PT ;  /* 0x0000000a0300720c */ /* 0x000fe20003fc4070 */
[--C-:B------:R-:W-:Y:S01]  /*10d80*/  @!P0 IMAD.IADD R12, R12, 0x1, -R3.reuse ;  /* 0x000000010c0c8824 */ /* 0x100fe200078e0a03 */
[----:B------:R-:W-:Y:S01]  /*10d90*/  ISETP.GE.AND P0, PT, R2, RZ, PT ;  /* 0x000000ff0200720c */ /* 0x000fe20003f06270 */
[----:B------:R-:W-:Y:S01]  /*10da0*/  @!P1 IMAD.IADD R5, R5, 0x1, -R3 ;  /* 0x0000000105059824 */ /* 0x000fe200078e0a03 */
[----:B------:R-:W-:Y:S01]  /*10db0*/  ISETP.GT.U32.AND P1, PT, R3, R16, PT ;  /* 0x000000100300720c */ /* 0x000fe20003f24070 */
[----:B------:R-:W-:Y:S01]  /*10dc0*/  VIADD R2, R0, 0xc2 ;  /* 0x000000c200027836 */ /* 0x000fe20000000000 */
[----:B------:R1:W-:Y:S01]  /*10dd0*/  STL [R1+0x510], R9 ;  /* 0x0005100901007387 */ /* 0x0003e20000100800 */
[----:B------:R-:W-:Y:S01]  /*10de0*/  IMAD.HI.U32 R13, R4, R8, RZ ;  /* 0x00000008040d7227 */ /* 0x000fe200078e00ff */
[----:B------:R-:W-:-:S03]  /*10df0*/  ISETP.GE.AND P2, PT, R11, RZ, PT ;  /* 0x000000ff0b00720c */ /* 0x000fc60003f46270 */
[----:B------:R-:W-:Y:S02]  /*10e00*/  IMAD.MOV R13, RZ, RZ, -R13 ;  /* 0x000000ffff0d7224 */ /* 0x000fe400078e0a0d */
[--C-:B------:R-:W-:Y:S01]  /*10e10*/  @!P6 IMAD.IADD R10, R10, 0x1, -R3.reuse ;  /* 0x000000010a0ae824 */ /* 0x100fe200078e0a03 */
[C---:B------:R-:W-:Y:S01]  /*10e20*/  ISETP.GT.U32.AND P6, PT, R3.reuse, R5, PT ;  /* 0x000000050300720c */ /* 0x040fe20003fc4070 */
[----:B0-----:R-:W-:Y:S01]  /*10e30*/  IMAD.MOV.U32 R14, RZ, RZ, R12 ;  /* 0x000000ffff0e7224 */ /* 0x001fe200078e000c */
[----:B-1----:R-:W-:Y:S01]  /*10e40*/  IABS R9, R2 ;  /* 0x0000000200097213 */ /* 0x002fe20000000000 */
[C---:B------:R-:W-:Y:S02]  /*10e50*/  IMAD R8, R3.reuse, R13, R8 ;  /* 0x0000000d03087224 */ /* 0x040fe400078e0208 */
[----:B------:R-:W-:Y:S02]  /*10e60*/  @!P1 IMAD.IADD R16, R16, 0x1, -R3 ;  /* 0x0000000110109824 */ /* 0x000fe400078e0a03 */
[----:B------:R-:W-:Y:S01]  /*10e70*/  IMAD.HI.U32 R12, R4, R9, RZ ;  /* 0x00000009040c7227 */ /* 0x000fe200078e00ff */
[----:B------:R-:W-:-:S03]  /*10e80*/  ISETP.GT.U32.AND P1, PT, R3, R8, PT ;  /* 0x000000080300720c */ /* 0x000fc60003f24070 */
[----:B------:R-:W-:Y:S02]  /*10e90*/  IMAD.MOV R12, RZ, RZ, -R12 ;  /* 0x000000ffff0c7224 */ /* 0x000fe400078e0a0c */
[C---:B------:R-:W-:Y:S02]  /*10ea0*/  VIADD R11, R0.reuse, 0xc1 ;  /* 0x000000c1000b7836 */ /* 0x040fe40000000000 */
[C---:B------:R-:W-:Y:S02]  /*10eb0*/  IMAD R9, R3.reuse, R12, R9 ;  /* 0x0000000c03097224 */ /* 0x040fe400078e0209 */
[----:B------:R-:W-:Y:S01]  /*10ec0*/  @!P3 IMAD.MOV R14, RZ, RZ, -R14 ;  /* 0x000000ffff0eb224 */ /* 0x000fe200078e0a0e */
[----:B------:R-:W-:Y:S01]  /*10ed0*/  ISETP.GT.U32.AND P3, PT, R3, R10, PT ;  /* 0x0000000a0300720c */ /* 0x000fe20003f64070 */
[--C-:B------:R-:W-:Y:S01]  /*10ee0*/  @!P6 IMAD.IADD R5, R5, 0x1, -R3.reuse ;  /* 0x000000010505e824 */ /* 0x100fe200078e0a03 */
[C---:B------:R-:W-:Y:S01]  /*10ef0*/  ISETP.GT.U32.AND P6, PT, R3.reuse, R9, PT ;  /* 0x000000090300720c */ /* 0x040fe20003fc4070 */
[----:B------:R-:W-:Y:S01]  /*10f00*/  VIADD R13, R0, 0xc0 ;  /* 0x000000c0000d7836 */ /* 0x000fe20000000000 */
[----:B------:R-:W-:Y:S01]  /*10f10*/  IABS R19, R11 ;  /* 0x0000000b00137213 */ /* 0x000fe20000000000 */
[----:B------:R-:W-:Y:S01]  /*10f20*/  @!P1 IMAD.IADD R8, R8, 0x1, -R3 ;  /* 0x0000000108089824 */ /* 0x000fe200078e0a03 */
[----:B------:R-:W-:Y:S01]  /*10f30*/  ISETP.GE.AND P1, PT, R2, RZ, PT ;  /* 0x000000ff0200720c */ /* 0x000fe20003f26270 */
[----:B------:R-:W-:Y:S01]  /*10f40*/  @!P5 IMAD.MOV R15, RZ, RZ, -R15 ;  /* 0x000000ffff0fd224 */ /* 0x000fe200078e0a0f */
[----:B------:R-:W-:Y:S01]  /*10f50*/  IABS R12, R13 ;  /* 0x0000000d000c7213 */ /* 0x000fe20000000000 */
[----:B------:R-:W-:Y:S01]  /*10f60*/  IMAD.HI.U32 R20, R4, R19, RZ ;  /* 0x0000001304147227 */ /* 0x000fe200078e00ff */
[----:B------:R-:W-:Y:S01]  /*10f70*/  ISETP.GT.U32.AND P5, PT, R3, R8, PT ;  /* 0x000000080300720c */ /* 0x000fe20003fa4070 */
[----:B------:R-:W-:Y:S02]  /*10f80*/  STL [R1+0x514], R14 ;  /* 0x0005140e01007387 */ /* 0x000fe40000100800 */
[----:B------:R-:W-:-:S02]  /*10f90*/  IMAD.MOV R20, RZ, RZ, -R20 ;  /* 0x000000ffff147224 */ /* 0x000fc400078e0a14 */
[----:B------:R-:W-:Y:S01]  /*10fa0*/  IMAD.HI.U32 R18, R4, R12, RZ ;  /* 0x0000000c04127227 */ /* 0x000fe200078e00ff */
[----:B------:R0:W-:Y:S03]  /*10fb0*/  STL [R1+0x4fc], R15 ;  /* 0x0004fc0f01007387 */ /* 0x0001e60000100800 */
[--C-:B------:R-:W-:Y:S01]  /*10fc0*/  @!P3 IMAD.IADD R10, R10, 0x1, -R3.reuse ;  /* 0x000000010a0ab824 */ /* 0x100fe200078e0a03 */
[----:B------:R-:W-:Y:S01]  /*10fd0*/  ISETP.GE.AND P3, PT, R17, RZ, PT ;  /* 0x000000ff1100720c */ /* 0x000fe20003f66270 */
[----:B------:R-:W-:Y:S02]  /*10fe0*/  @!P6 IMAD.IADD R9, R9, 0x1, -R3 ;  /* 0x000000010909e824 */ /* 0x000fe400078e0a03 */
[----:B------:R-:W-:Y:S02]  /*10ff0*/  IMAD.MOV.U32 R21, RZ, RZ, R16 ;  /* 0x000000ffff157224 */ /* 0x000fe400078e0010 */
[----:B------:R-:W-:-:S02]  /*11000*/  IMAD R2, R3, R20, R19 ;  /* 0x0000001403027224 */ /* 0x000fc400078e0213 */
[----:B------:R-:W-:Y:S02]  /*11010*/  IMAD.MOV R18, RZ, RZ, -R18 ;  /* 0x000000ffff127224 */ /* 0x000fe400078e0a12 */
[----:B------:R-:W-:Y:S01]  /*11020*/  @!P4 IMAD.MOV R21, RZ, RZ, -R21 ;  /* 0x000000ffff15c224 */ /* 0x000fe200078e0a15 */
[C---:B------:R-:W-:Y:S01]  /*11030*/  ISETP.GT.U32.AND P4, PT, R3.reuse, R9, PT ;  /* 0x000000090300720c */ /* 0x040fe20003f84070 */
[----:B0-----:R-:W-:Y:S01]  /*11040*/  IMAD.MOV.U32 R15, RZ, RZ, R10 ;  /* 0x000000ffff0f7224 */ /* 0x001fe200078e000a */
[C---:B------:R-:W-:Y:S01]  /*11050*/  ISETP.GT.U32.AND P6, PT, R3.reuse, R2, PT ;  /* 0x000000020300720c */ /* 0x040fe20003fc4070 */
[C---:B------:R-:W-:Y:S01]  /*11060*/  IMAD R10, R3.reuse, R18, R12 ;  /* 0x00000012030a7224 */ /* 0x040fe200078e020c */
[----:B------:R-:W-:Y:S01]  /*11070*/  STL [R1+0x4ec], R21 ;  /* 0x0004ec1501007387 */ /* 0x000fe20000100800 */
[----:B------:R-:W-:Y:S02]  /*11080*/  @!P5 IMAD.IADD R8, R8, 0x1, -R3 ;  /* 0x000000010808d824 */ /* 0x000fe400078e0a03 */
[C---:B------:R-:W-:Y:S01]  /*11090*/  VIADD R14, R0.reuse, 0xbf ;  /* 0x000000bf000e7836 */ /* 0x040fe20000000000 */
[----:B------:R-:W-:Y:S01]  /*110a0*/  ISETP.GT.U32.AND P5, PT, R3, R10, PT ;  /* 0x0000000a0300720c */ /* 0x000fe20003fa4070 */
[----:B------:R-:W-:Y:S01]  /*110b0*/  @!P0 IMAD.MOV R5, RZ, RZ, -R5 ;  /* 0x000000ffff058224 */ /* 0x000fe200078e0a05 */
[----:B------:R-:W-:Y:S01]  /*110c0*/  ISETP.GE.AND P0, PT, R11, RZ, PT ;  /* 0x000000ff0b00720c */ /* 0x000fe20003f06270 */
[----:B------:R-:W-:Y:S01]  /*110d0*/  VIADD R11, R0, 0xbe ;  /* 0x000000be000b7836 */ /* 0x000fe20000000000 */
[----:B------:R-:W-:Y:S01]  /*110e0*/  IABS R17, R14 ;  /* 0x0000000e00117213 */ /* 0x000fe20000000000 */
[--C-:B------:R-:W-:Y:S01]  /*110f0*/  @!P4 IMAD.IADD R9, R9, 0x1, -R3.reuse ;  /* 0x000000010909c824 */ /* 0x100fe200078e0a03 */
[----:B------:R-:W-:Y:S01]  /*11100*/  ISETP.GE.AND P4, PT, R14, RZ, PT ;  /* 0x000000ff0e00720c */ /* 0x000fe20003f86270 */
[----:B------:R-:W-:Y:S01]  /*11110*/  @!P6 IMAD.IADD R2, R2, 0x1, -R3 ;  /* 0x000000010202e824 */ /* 0x000fe200078e0a03 */
[----:B------:R-:W-:Y:S01]  /*11120*/  IABS R14, R11 ;  /* 0x0000000b000e7213 */ /* 0x000fe20000000000 */
[----:B------:R0:W-:Y:S01]  /*11130*/  STL [R1+0x4dc], R5 ;  /* 0x0004dc0501007387 */ /* 0x0001e20000100800 */
[----:B------:R-:W-:Y:S01]  /*11140*/  IMAD.MOV.U32 R16, RZ, RZ, R8 ;  /* 0x000000ffff107224 */ /* 0x000fe200078e0008 */
[----:B------:R-:W-:Y:S01]  /*11150*/  ISETP.GE.AND P6, PT, R11, RZ, PT ;  /* 0x000000ff0b00720c */ /* 0x000fe20003fc6270 */
[----:B------:R-:W-:-:S02]  /*11160*/  @!P1 IMAD.MOV R9, RZ, RZ, -R9 ;  /* 0x000000ffff099224 */ /* 0x000fc400078e0a09 */
[----:B------:R-:W-:Y:S01]  /*11170*/  @!P5 IMAD.IADD R10, R10, 0x1, -R3 ;  /* 0x000000010a0ad824 */ /* 0x000fe200078e0a03 */
[----:B------:R-:W-:Y:S01]  /*11180*/  ISETP.GT.U32.AND P5, PT, R3, R2, PT ;  /* 0x000000020300720c */ /* 0x000fe20003fa4070 */
[----:B------:R-:W-:-:S04]  /*11190*/  IMAD.HI.U32 R8, R4, R14, RZ ;  /* 0x0000000e04087227 */ /* 0x000fc800078e00ff */
[----:B0-----:R-:W-:-:S04]  /*111a0*/  IMAD.HI.U32 R5, R4, R17, RZ ;  /* 0x0000001104057227 */ /* 0x001fc800078e00ff */
[----:B------:R-:W-:Y:S02]  /*111b0*/  IMAD.MOV R5, RZ, RZ, -R5 ;  /* 0x000000ffff057224 */ /* 0x000fe400078e0a05 */
[----:B------:R-:W-:Y:S02]  /*111c0*/  IMAD.MOV R8, RZ, RZ, -R8 ;  /* 0x000000ffff087224 */ /* 0x000fe400078e0a08 */
[C---:B------:R-:W-:Y:S02]  /*111d0*/  IMAD R19, R3.reuse, R5, R17 ;  /* 0x0000000503137224 */ /* 0x040fe400078e0211 */
[C---:B------:R-:W-:Y:S02]  /*111e0*/  IMAD R14, R3.reuse, R8, R14 ;  /* 0x00000008030e7224 */ /* 0x040fe400078e020e */
[----:B------:R-:W-:Y:S01]  /*111f0*/  @!P5 IMAD.IADD R2, R2, 0x1, -R3 ;  /* 0x000000010202d824 */ /* 0x000fe200078e0a03 */
[C---:B------:R-:W-:Y:S01]  /*11200*/  ISETP.GT.U32.AND P1, PT, R3.reuse, R19, PT ;  /* 0x000000130300720c */ /* 0x040fe20003f24070 */
[----:B------:R-:W-:Y:S01]  /*11210*/  @!P3 IMAD.MOV R16, RZ, RZ, -R16 ;  /* 0x000000ffff10b224 */ /* 0x000fe200078e0a10 */
[C---:B------:R-:W-:Y:S01]  /*11220*/  ISETP.GT.U32.AND P5, PT, R3.reuse, R14, PT ;  /* 0x0000000e0300720c */ /* 0x040fe20003fa4070 */
[----:B------:R-:W-:Y:S01]  /*11230*/  @!P2 IMAD.MOV R15, RZ, RZ, -R15 ;  /* 0x000000ffff0fa224 */ /* 0x000fe200078e0a0f */
[----:B------:R-:W-:Y:S01]  /*11240*/  ISETP.GT.U32.AND P3, PT, R3, R10, PT ;  /* 0x0000000a0300720c */ /* 0x000fe20003f64070 */
[C---:B------:R-:W-:Y:S01]  /*11250*/  VIADD R12, R0.reuse, 0xbd ;  /* 0x000000bd000c7836 */ /* 0x040fe20000000000 */
[----:B------:R-:W-:Y:S01]  /*11260*/  ISETP.GE.AND P2, PT, R13, RZ, PT ;  /* 0x000000ff0d00720c */ /* 0x000fe20003f46270 */
[C---:B------:R-:W-:Y:S01]  /*11270*/  VIADD R11, R0.reuse, 0xbc ;  /* 0x000000bc000b7836 */ /* 0x040fe20000000000 */
[----:B------:R0:W-:Y:S01]  /*11280*/  STL [R1+0x4a4], R15 ;  /* 0x0004a40f01007387 */ /* 0x0001e20000100800 */
[----:B------:R-:W-:-:S02]  /*11290*/  VIADD R5, R0, 0xbb ;  /* 0x000000bb00057836 */ /* 0x000fc40000000000 */
[----:B------:R-:W-:Y:S01]  /*112a0*/  IMAD.MOV.U32 R13, RZ, RZ, R2 ;  /* 0x000000ffff0d7224 */ /* 0x000fe200078e0002 */
[----:B------:R-:W-:Y:S01]  /*112b0*/  IABS R17, R11 ;  /* 0x0000000b00117213 */ /* 0x000fe20000000000 */
[--C-:B------:R-:W-:Y:S01]  /*112c0*/  @!P1 IMAD.IADD R19, R19, 0x1, -R3.reuse ;  /* 0x0000000113139824 */ /* 0x100fe200078e0a03 */
[----:B------:R1:W-:Y:S01]  /*112d0*/  STL [R1+0x4a0], R16 ;  /* 0x0004a01001007387 */ /* 0x0003e20000100800 */
[--C-:B------:R-:W-:Y:S01]  /*112e0*/  @!P5 IMAD.IADD R14, R14, 0x1, -R3.reuse ;  /* 0x000000010e0ed824 */ /* 0x100fe200078e0a03 */
[----:B------:R-:W-:Y:S01]  /*112f0*/  ISETP.GE.AND P1, PT, R11, RZ, PT ;  /* 0x000000ff0b00720c */ /* 0x000fe20003f26270 */
[----:B------:R-:W-:Y:S01]  /*11300*/  @!P3 IMAD.IADD R10, R10, 0x1, -R3 ;  /* 0x000000010a0ab824 */ /* 0x000fe200078e0a03 */
[----:B0-----:R-:W-:Y:S01]  /*11310*/  IABS R15, R12 ;  /* 0x0000000c000f7213 */ /* 0x001fe20000000000 */
[----:B------:R0:W-:Y:S01]  /*11320*/  STL [R1+0x49c], R9 ;  /* 0x00049c0901007387 */ /* 0x0001e20000100800 */
[----:B------:R-:W-:Y:S01]  /*11330*/  ISETP.GE.AND P3, PT, R12, RZ, PT ;  /* 0x000000ff0c00720c */ /* 0x000fe20003f66270 */
[----:B------:R-:W-:Y:S01]  /*11340*/  @!P0 IMAD.MOV R13, RZ, RZ, -R13 ;  /* 0x000000ffff0d8224 */ /* 0x000fe200078e0a0d */
[----:B------:R-:W-:Y:S01]  /*11350*/  ISETP.GT.U32.AND P5, PT, R3, R19, PT ;  /* 0x000000130300720c */ /* 0x000fe20003fa4070 */
[----:B------:R-:W-:Y:S01]  /*11360*/  IMAD.HI.U32 R8, R4, R15, RZ ;  /* 0x0000000f04087227 */ /* 0x000fe200078e00ff */
[----:B-1----:R-:W-:-:S02]  /*11370*/  IABS R16, R5 ;  /* 0x0000000500107213 */ /* 0x002fc40000000000 */
[----:B------:R-:W-:Y:S01]  /*11380*/  ISETP.GT.U32.AND P0, PT, R3, R14, PT ;  /* 0x0000000e0300720c */ /* 0x000fe20003f04070 */
[----:B------:R-:W-:Y:S01]  /*11390*/  IMAD.MOV R12, RZ, RZ, -R8 ;  /* 0x000000ffff0c7224 */ /* 0x000fe200078e0a08 */
[----:B------:R-:W-:Y:S01]  /*113a0*/  STL [R1+0x494], R13 ;  /* 0x0004940d01007387 */ /* 0x000fe20000100800 */
[----:B0-----:R-:W-:-:S04]  /*113b0*/  IMAD.HI.U32 R9, R4, R17, RZ ;  /* 0x0000001104097227 */ /* 0x001fc800078e00ff */
        /* <DEDUP_REMOVED lines=9> */
[C---:B------:R-:W-:Y:S01]  /*11450*/  ISETP.GT.U32.AND P5, PT, R3.reuse, R17, PT ;  /* 0x000000110300720c */ /* 0x040fe20003fa4070 */
[----:B------:R-:W-:Y:S01]  /*11460*/  @!P0 IMAD.IADD R14, R14, 0x1, -R3 ;  /* 0x000000010e0e8824 */ /* 0x000fe200078e0a03 */
[----:B------:R-:W-:Y:S01]  /*11470*/  ISETP.GT.U32.AND P0, PT, R3, R16, PT ;  /* 0x000000100300720c */ /* 0x000fe20003f04070 */
[C---:B------:R-:W-:Y:S01]  /*11480*/  VIADD R12, R0.reuse, 0xba ;  /* 0x000000ba000c7836 */ /* 0x040fe20000000000 */
[----:B------:R0:W-:Y:S01]  /*11490*/  STL [R1+0x498], R10 ;  /* 0x0004980a01007387 */ /* 0x0001e20000100800 */
[----:B------:R-:W-:Y:S02]  /*114a0*/  VIADD R9, R0, 0xb9 ;  /* 0x000000b900097836 */ /* 0x000fe40000000000 */
[----:B------:R-:W-:Y:S01]  /*114b0*/  IMAD.MOV.U32 R22, RZ, RZ, R19 ;  /* 0x000000ffff167224 */ /* 0x000fe200078e0013 */
[----:B------:R-:W-:Y:S01]  /*114c0*/  IABS R18, R12 ;  /* 0x0000000c00127213 */ /* 0x000fe20000000000 */
[----:B------:R-:W-:Y:S01]  /*114d0*/  @!P2 IMAD.IADD R15, R15, 0x1, -R3 ;  /* 0x000000010f0fa824 */ /* 0x000fe200078e0a03 */
[----:B------:R-:W-:Y:S01]  /*114e0*/  ISETP.GE.AND P2, PT, R5, RZ, PT ;  /* 0x000000ff0500720c */ /* 0x000fe20003f46270 */
[----:B------:R-:W-:-:S02]  /*114f0*/  IMAD.MOV.U32 R21, RZ, RZ, R14 ;  /* 0x000000ffff157224 */ /* 0x000fc400078e000e */
[----:B------:R-:W-:Y:S01]  /*11500*/  @!P5 IMAD.IADD R17, R17, 0x1, -R3 ;  /* 0x000000011111d824 */ /* 0x000fe200078e0a03 */
[----:B------:R-:W-:Y:S01]  /*11510*/  ISETP.GT.U32.AND P5, PT, R3, R15, PT ;  /* 0x0000000f0300720c */ /* 0x000fe20003fa4070 */
[----:B------:R-:W-:Y:S01]  /*11520*/  IMAD.HI.U32 R20, R4, R18, RZ ;  /* 0x0000001204147227 */ /* 0x000fe200078e00ff */
[----:B0-----:R-:W-:-:S03]  /*11530*/  IABS R10, R9 ;  /* 0x00000009000a7213 */ /* 0x001fc60000000000 */
[----:B------:R-:W-:Y:S02]  /*11540*/  @!P0 IMAD.IADD R16, R16, 0x1, -R3 ;  /* 0x0000000110108824 */ /* 0x000fe400078e0a03 */
[C---:B------:R-:W-:Y:S02]  /*11550*/  VIADD R2, R0.reuse, 0xb8 ;  /* 0x000000b800027836 */ /* 0x040fe40000000000 */
[----:B------:R-:W-:Y:S01]  /*11560*/  VIADD R13, R0, 0xb7 ;  /* 0x000000b7000d7836 */ /* 0x000fe20000000000 */
[C---:B------:R-:W-:Y:S01]  /*11570*/  ISETP.GT.U32.AND P0, PT, R3.reuse, R16, PT ;  /* 0x000000100300720c */ /* 0x040fe20003f04070 */
[----:B------:R-:W-:Y:S01]  /*11580*/  IMAD.MOV R20, RZ, RZ, -R20 ;  /* 0x000000ffff147224 */ /* 0x000fe200078e0a14 */
[----:B------:R-:W-:Y:S01]  /*11590*/  IABS R11, R2 ;  /* 0x00000002000b7213 */ /* 0x000fe20000000000 */
[----:B------:R-:W-:Y:S01]  /*115a0*/  @!P4 IMAD.MOV R22, RZ, RZ, -R22 ;  /* 0x000000ffff16c224 */ /* 0x000fe200078e0a16 */
[----:B------:R-:W-:Y:S01]  /*115b0*/  ISETP.GT.U32.AND P4, PT, R3, R17, PT ;  /* 0x000000110300720c */ /* 0x000fe20003f84070 */
[----:B------:R-:W-:Y:S01]  /*115c0*/  IMAD.HI.U32 R5, R4, R10, RZ ;  /* 0x0000000a04057227 */ /* 0x000fe200078e00ff */
[----:B------:R-:W-:-:S02]  /*115d0*/  IABS R8, R13 ;  /* 0x0000000d00087213 */ /* 0x000fc40000000000 */
[----:B------:R-:W-:Y:S01]  /*115e0*/  STL [R1+0x490], R22 ;  /* 0x0004901601007387 */ /* 0x000fe20000100800 */
[----:B------:R-:W-:Y:S01]  /*115f0*/  @!P6 IMAD.MOV R21, RZ, RZ, -R21 ;  /* 0x000000ffff15e224 */ /* 0x000fe200078e0a15 */
[----:B------:R-:W-:Y:S01]  /*11600*/  ISETP.GE.AND P6, PT, R12, RZ, PT ;  /* 0x000000ff0c00720c */ /* 0x000fe20003fc6270 */
[----:B------:R-:W-:Y:S02]  /*11610*/  IMAD R12, R3, R20, R18 ;  /* 0x00000014030c7224 */ /* 0x000fe400078e0212 */
[----:B------:R-:W-:Y:S01]  /*11620*/  IMAD.MOV R5, RZ, RZ, -R5 ;  /* 0x000000ffff057224 */ /* 0x000fe200078e0a05 */
[----:B------:R0:W-:Y:S01]  /*11630*/  STL [R1+0x480], R21 ;  /* 0x0004801501007387 */ /* 0x0001e20000100800 */
[----:B------:R-:W-:Y:S01]  /*11640*/  @!P5 IMAD.IADD R15, R15, 0x1, -R3 ;  /* 0x000000010f0fd824 */ /* 0x000fe200078e0a03 */
[----:B------:R-:W-:Y:S01]  /*11650*/  ISETP.GT.U32.AND P5, PT, R3, R12, PT ;  /* 0x0000000c0300720c */ /* 0x000fe20003fa4070 */
[----:B------:R-:W-:-:S04]  /*11660*/  IMAD.HI.U32 R19, R4, R11, RZ ;  /* 0x0000000b04137227 */ /* 0x000fc800078e00ff */
[----:B------:R-:W-:Y:S02]  /*11670*/  IMAD R10, R3, R5, R10 ;  /* 0x00000005030a7224 */ /* 0x000fe400078e020a */
[----:B------:R-:W-:-:S04]  /*11680*/  IMAD.HI.U32 R18, R4, R8, RZ ;  /* 0x0000000804127227 */ /* 0x000fc800078e00ff */
[----:B------:R-:W-:Y:S02]  /*11690*/  IMAD.MOV R19, RZ, RZ, -R19 ;  /* 0x000000ffff137224 */ /* 0x000fe400078e0a13 */
[----:B------:R-:W-:Y:S02]  /*116a0*/  IMAD.MOV R18, RZ, RZ, -R18 ;  /* 0x000000ffff127224 */ /* 0x000fe400078e0a12 */
[--C-:B------:R-:W-:Y:S01]  /*116b0*/  @!P4 IMAD.IADD R17, R17, 0x1, -R3.reuse ;  /* 0x000000011111c824 */ /* 0x100fe200078e0a03 */
[----:B------:R-:W-:Y:S01]  /*116c0*/  ISETP.GT.U32.AND P4, PT, R3, R10, PT ;  /* 0x0000000a0300720c */ /* 0x000fe20003f84070 */
[----:B------:R-:W-:Y:S01]  /*116d0*/  @!P0 IMAD.IADD R16, R16, 0x1, -R3 ;  /* 0x0000000110108824 */ /* 0x000fe200078e0a03 */
[----:B------:R-:W-:Y:S01]  /*116e0*/  ISETP.GE.AND P0, PT, R9, RZ, PT ;  /* 0x000000ff0900720c */ /* 0x000fe20003f06270 */
[C---:B------:R-:W-:Y:S02]  /*116f0*/  IMAD R9, R3.reuse, R19, R11 ;  /* 0x0000001303097224 */ /* 0x040fe400078e020b */
[----:B------:R-:W-:-:S02]  /*11700*/  IMAD R8, R3, R18, R8 ;  /* 0x0000001203087224 */ /* 0x000fc400078e0208 */
[----:B------:R-:W-:Y:S02]  /*11710*/  IMAD.MOV.U32 R19, RZ, RZ, R17 ;  /* 0x000000ffff137224 */ /* 0x000fe400078e0011 */
[----:B------:R-:W-:Y:S01]  /*11720*/  @!P5 IMAD.IADD R12, R12, 0x1, -R3 ;  /* 0x000000010c0cd824 */ /* 0x000fe200078e0a03 */
[C---:B------:R-:W-:Y:S01]  /*11730*/  ISETP.GT.U32.AND P5, PT, R3.reuse, R9, PT ;  /* 0x000000090300720c */ /* 0x040fe20003fa4070 */
[----:B0-----:R-:W-:Y:S02]  /*11740*/  IMAD.MOV.U32 R21, RZ, RZ, R15 ;  /* 0x000000ffff157224 */ /* 0x001fe400078e000f */
[----:B------:R-:W-:Y:S01]  /*11750*/  @!P1 IMAD.MOV R19, RZ, RZ, -R19 ;  /* 0x000000ffff139224 */ /* 0x000fe200078e0a13 */
[C---:B------:R-:W-:Y:S01]  /*11760*/  ISETP.GT.U32.AND P1, PT, R3.reuse, R8, PT ;  /* 0x000000080300720c */ /* 0x040fe20003f24070 */
[----:B------:R-:W-:Y:S02]  /*11770*/  VIADD R5, R0, 0xb6 ;  /* 0x000000b600057836 */ /* 0x000fe40000000000 */
[----:B------:R-:W-:Y:S01]  /*11780*/  @!P3 IMAD.MOV R21, RZ, RZ, -R21 ;  /* 0x000000ffff15b224 */ /* 0x000fe200078e0a15 */
[C---:B------:R-:W-:Y:S01]  /*11790*/  ISETP.GT.U32.AND P3, PT, R3.reuse, R12, PT ;  /* 0x0000000c0300720c */ /* 0x040fe20003f64070 */
[--C-:B------:R-:W-:Y:S01]  /*117a0*/  @!P4 IMAD.IADD R10, R10, 0x1, -R3.reuse ;  /* 0x000000010a0ac824 */ /* 0x100fe200078e0a03 */
[----:B------:R-:W-:Y:S01]  /*117b0*/  IABS R14, R5 ;  /* 0x00000005000e7213 */ /* 0x000fe20000000000 */
[----:B------:R-:W-:Y:S01]  /*117c0*/  VIADD R11, R0, 0xb5 ;  /* 0x000000b5000b7836 */ /* 0x000fe20000000000 */
[----:B------:R-:W-:Y:S01]  /*117d0*/  STL [R1+0x3d0], R21 ;  /* 0x0003d01501007387 */ /* 0x000fe20000100800 */
[----:B------:R-:W-:Y:S01]  /*117e0*/  @!P2 IMAD.MOV R16, RZ, RZ, -R16 ;  /* 0x000000ffff10a224 */ /* 0x000fe200078e0a10 */
[----:B------:R-:W-:Y:S01]  /*117f0*/  ISETP.GT.U32.AND P4, PT, R3, R10, PT ;  /* 0x0000000a0300720c */ /* 0x000fe20003f84070 */
[----:B------:R-:W-:Y:S01]  /*11800*/  IMAD.HI.U32 R18, R4, R14, RZ ;  /* 0x0000000e04127227 */ /* 0x000fe200078e00ff */
[----:B------:R-:W-:Y:S01]  /*11810*/  IABS R15, R11 ;  /* 0x0000000b000f7213 */ /* 0x000fe20000000000 */
[----:B------:R-:W-:Y:S02]  /*11820*/  STL [R1+0x3fc], R19 ;  /* 0x0003fc1301007387 */ /* 0x000fe40000100800 */
[----:B------:R-:W-:-:S02]  /*11830*/  @!P1 IMAD.IADD R8, R8, 0x1, -R3 ;  /* 0x0000000108089824 */ /* 0x000fc400078e0a03 */
[----:B------:R-:W-:Y:S01]  /*11840*/  IMAD.MOV R17, RZ, RZ, -R18 ;  /* 0x000000ffff117224 */ /* 0x000fe200078e0a12 */
[----:B------:R0:W-:Y:S01]  /*11850*/  STL [R1+0x400], R16 ;  /* 0x0004001001007387 */ /* 0x0001e20000100800 */
[--C-:B------:R-:W-:Y:S01]  /*11860*/  @!P5 IMAD.IADD R9, R9, 0x1, -R3.reuse ;  /* 0x000000010909d824 */ /* 0x100fe200078e0a03 */
[----:B------:R-:W-:Y:S01]  /*11870*/  ISETP.GE.AND P5, PT, R2, RZ, PT ;  /* 0x000000ff0200720c */ /* 0x000fe20003fa6270 */
[----:B------:R-:W-:Y:S01]  /*11880*/  @!P3 IMAD.IADD R12, R12, 0x1, -R3 ;  /* 0x000000010c0cb824 */ /* 0x000fe200078e0a03 */
[----:B------:R-:W-:Y:S01]  /*11890*/  ISETP.GE.AND P3, PT, R13, RZ, PT ;  /* 0x000000ff0d00720c */ /* 0x000fe20003f66270 */
[C---:B------:R-:W-:Y:S01]  /*118a0*/  IMAD R2, R3.reuse, R17, R14 ;  /* 0x0000001103027224 */ /* 0x040fe200078e020e */
[C---:B------:R-:W-:Y:S01]  /*118b0*/  ISETP.GT.U32.AND P1, PT, R3.reuse, R8, PT ;  /* 0x000000080300720c */ /* 0x040fe20003f24070 */
[----:B------:R-:W-:Y:S01]  /*118c0*/  IMAD.HI.U32 R13, R4, R15, RZ ;  /* 0x0000000f040d7227 */ /* 0x000fe200078e00ff */
[----:B------:R-:W-:-:S03]  /*118d0*/  ISETP.GT.U32.AND P2, PT, R3, R9, PT ;  /* 0x000000090300720c */ /* 0x000fc60003f44070 */
[----:B0-----:R-:W-:Y:S02]  /*118e0*/  IMAD.MOV.U32 R16, RZ, RZ, R12 ;  /* 0x000000ffff107224 */ /* 0x001fe400078e000c */
[----:B------:R-:W-:Y:S01]  /*118f0*/  @!P4 IMAD.IADD R10, R10, 0x1, -R3 ;  /* 0x000000010a0ac824 */ /* 0x000fe200078e0a03 */
[----:B------:R-:W-:Y:S01]  /*11900*/  ISETP.GT.U32.AND P4, PT, R3, R2, PT ;  /* 0x000000020300720c */ /* 0x000fe20003f84070 */
[----:B------:R-:W-:Y:S02]  /*11910*/  IMAD.MOV R13, RZ, RZ, -R13 ;  /* 0x000000ffff0d7224 */ /* 0x000fe400078e0a0d */
[----:B------:R-:W-:Y:S01]  /*11920*/  @!P6 IMAD.MOV R16, RZ, RZ, -R16 ;  /* 0x000000ffff10e224 */ /* 0x000fe200078e0a10 */
[----:B------:R-:W-:Y:S01]  /*11930*/  ISETP.GE.AND P6, PT, R5, RZ, PT ;  /* 0x000000ff0500720c */ /* 0x000fe20003fc6270 */
[C---:B------:R-:W-:Y:S02]  /*11940*/  IMAD R5, R3.reuse, R13, R15 ;  /* 0x0000000d03057224 */ /* 0x040fe400078e020f */
[----:B------:R-:W-:Y:S01]  /*11950*/  @!P1 IMAD.IADD R8, R8, 0x1, -R3 ;  /* 0x0000000108089824 */ /* 0x000fe200078e0a03 */
[----:B------:R-:W-:Y:S01]  /*11960*/  STL [R1+0x404], R16 ;  /* 0x0004041001007387 */ /* 0x000fe20000100800 */
[----:B------:R-:W-:Y:S01]  /*11970*/  IMAD.MOV.U32 R14, RZ, RZ, R10 ;  /* 0x000000ffff0e7224 */ /* 0x000fe200078e000a */
[----:B------:R-:W-:Y:S01]  /*11980*/  ISETP.GT.U32.AND P1, PT, R3, R5, PT ;  /* 0x000000050300720c */ /* 0x000fe20003f24070 */
[----:B------:R-:W-:-:S02]  /*11990*/  VIADD R13, R0, 0xb4 ;  /* 0x000000b4000d7836 */ /* 0x000fc40000000000 */
[--C-:B------:R-:W-:Y:S02]  /*119a0*/  @!P4 IMAD.IADD R2, R2, 0x1, -R3.reuse ;  /* 0x000000010202c824 */ /* 0x100fe400078e0a03 */
[----:B------:R-:W-:Y:S01]  /*119b0*/  @!P0 IMAD.MOV R14, RZ, RZ, -R14 ;  /* 0x000000ffff0e8224 */ /* 0x000fe200078e0a0e */
[----:B------:R-:W-:Y:S01]  /*119c0*/  IABS R19, R13 ;  /* 0x0000000d00137213 */ /* 0x000fe20000000000 */
[--C-:B------:R-:W-:Y:S01]  /*119d0*/  @!P2 IMAD.IADD R9, R9, 0x1, -R3.reuse ;  /* 0x000000010909a824 */ /* 0x100fe200078e0a03 */
[----:B------:R-:W-:Y:S01]  /*119e0*/  ISETP.GT.U32.AND P0, PT, R3, R2, PT ;  /* 0x000000020300720c */ /* 0x000fe20003f04070 */
[C---:B------:R-:W-:Y:S01]  /*119f0*/  VIADD R12, R0.reuse, 0xb2 ;  /* 0x000000b2000c7836 */ /* 0x040fe20000000000 */
[----:B------:R-:W-:Y:S01]  /*11a00*/  ISETP.GE.AND P2, PT, R11, RZ, PT ;  /* 0x000000ff0b00720c */ /* 0x000fe20003f46270 */
[C---:B------:R-:W-:Y:S01]  /*11a10*/  VIADD R11, R0.reuse, 0xb3 ;  /* 0x000000b3000b7836 */ /* 0x040fe20000000000 */
[----:B------:R0:W-:Y:S01]  /*11a20*/  STL [R1+0x408], R14 ;  /* 0x0004080e01007387 */ /* 0x0001e20000100800 */
[----:B------:R-:W-:Y:S01]  /*11a30*/  @!P1 IMAD.IADD R5, R5, 0x1, -R3 ;  /* 0x0000000105059824 */ /* 0x000fe200078e0a03 */
[----:B------:R-:W-:Y:S01]  /*11a40*/  ISETP.GE.AND P4, PT, R13, RZ, PT ;  /* 0x000000ff0d00720c */ /* 0x000fe20003f86270 */
[----:B------:R-:W-:Y:S01]  /*11a50*/  @!P5 IMAD.MOV R9, RZ, RZ, -R9 ;  /* 0x000000ffff09d224 */ /* 0x000fe200078e0a09 */
[----:B------:R-:W-:Y:S01]  /*11a60*/  ISETP.GE.AND P5, PT, R11, RZ, PT ;  /* 0x000000ff0b00720c */ /* 0x000fe20003fa6270 */
[----:B------:R-:W-:Y:S01]  /*11a70*/  VIADD R10, R0, 0xb1 ;  /* 0x000000b1000a7836 */ /* 0x000fe20000000000 */
[----:B------:R-:W-:Y:S01]  /*11a80*/  IABS R13, R11 ;  /* 0x0000000b000d7213 */ /* 0x000fe20000000000 */
[----:B------:R-:W-:Y:S01]  /*11a90*/  IMAD.HI.U32 R11, R4, R19, RZ ;  /* 0x00000013040b7227 */ /* 0x000fe200078e00ff */
[----:B------:R-:W-:Y:S01]  /*11aa0*/  ISETP.GT.U32.AND P1, PT, R3, R5, PT ;  /* 0x000000050300720c */ /* 0x000fe20003f24070 */
[----:B------:R1:W-:Y:S02]  /*11ab0*/  STL [R1+0x40c], R9 ;  /* 0x00040c0901007387 */ /* 0x0003e40000100800 */
[----:B0-----:R-:W-:-:S02]  /*11ac0*/  IMAD.MOV.U32 R14, RZ, RZ, R8 ;  /* 0x000000ffff0e7224 */ /* 0x001fc400078e0008 */
[----:B------:R-:W-:Y:S01]  /*11ad0*/  @!P0 IMAD.IADD R2, R2, 0x1, -R3 ;  /* 0x0000000102028824 */ /* 0x000fe200078e0a03 */
[----:B------:R-:W-:Y:S01]  /*11ae0*/  ISETP.GE.AND P0, PT, R10, RZ, PT ;  /* 0x000000ff0a00720c */ /* 0x000fe20003f06270 */
[----:B------:R-:W-:Y:S01]  /*11af0*/  @!P3 IMAD.MOV R14, RZ, RZ, -R14 ;  /* 0x000000ffff0eb224 */ /* 0x000fe200078e0a0e */
[----:B------:R-:W-:Y:S01]  /*11b00*/  ISETP.GE.AND P3, PT, R12, RZ, PT ;  /* 0x000000ff0c00720c */ /* 0x000fe20003f66270 */
[----:B------:R-:W-:Y:S01]  /*11b10*/  IMAD.MOV R11, RZ, RZ, -R11 ;  /* 0x000000ffff0b7224 */ /* 0x000fe200078e0a0b */
[----:B------:R-:W-:Y:S01]  /*11b20*/  IABS R12, R12 ;  /* 0x0000000c000c7213 */ /* 0x000fe20000000000 */
[C---:B-1----:R-:W-:Y:S01]  /*11b30*/  IMAD.HI.U32 R9, R4.reuse, R13, RZ ;  /* 0x0000000d04097227 */ /* 0x042fe200078e00ff */
[----:B------:R0:W-:Y:S01]  /*11b40*/  STL [R1+0x478], R14 ;  /* 0x0004780e01007387 */ /* 0x0001e20000100800 */
[----:B------:R-:W-:Y:S02]  /*11b50*/  IABS R10, R10 ;  /* 0x0000000a000a7213 */ /* 0x000fe40000000000 */
[----:B------:R-:W-:-:S04]  /*11b60*/  IMAD.HI.U32 R8, R4, R12, RZ ;  /* 0x0000000c04087227 */ /* 0x000fc800078e00ff */
[C---:B------:R-:W-:Y:S02]  /*11b70*/  IMAD R19, R3.reuse, R11, R19 ;  /* 0x0000000b03137224 */ /* 0x040fe400078e0213 */
[----:B------:R-:W-:Y:S02]  /*11b80*/  IMAD.MOV R9, RZ, RZ, -R9 ;  /* 0x000000ffff097224 */ /* 0x000fe400078e0a09 */
[----:B0-----:R-:W-:Y:S02]  /*11b90*/  IMAD.MOV.U32 R14, RZ, RZ, R2 ;  /* 0x000000ffff0e7224 */ /* 0x001fe400078e0002 */
[----:B------:R-:W-:Y:S02]  /*11ba0*/  IMAD.MOV R8, RZ, RZ, -R8 ;  /* 0x000000ffff087224 */ /* 0x000fe400078e0a08 */
[----:B------:R-:W-:Y:S01]  /*11bb0*/  @!P6 IMAD.MOV R14, RZ, RZ, -R14 ;  /* 0x000000ffff0ee224 */ /* 0x000fe200078e0a0e */
[----:B------:R-:W-:Y:S01]  /*11bc0*/  ISETP.GT.U32.AND P6, PT, R3, R19, PT ;  /* 0x000000130300720c */ /* 0x000fe20003fc4070 */
[----:B------:R-:W-:-:S02]  /*11bd0*/  @!P1 IMAD.IADD R5, R5, 0x1, -R3 ;  /* 0x0000000105059824 */ /* 0x000fc400078e0a03 */
[C---:B------:R-:W-:Y:S01]  /*11be0*/  IMAD R13, R3.reuse, R9, R13 ;  /* 0x00000009030d7224 */ /* 0x040fe200078e020d */
[----:B------:R0:W-:Y:S01]  /*11bf0*/  STL [R1+0x430], R14 ;  /* 0x0004300e01007387 */ /* 0x0001e20000100800 */
[C---:B------:R-:W-:Y:S02]  /*11c00*/  IMAD R12, R3.reuse, R8, R12 ;  /* 0x00000008030c7224 */ /* 0x040fe400078e020c */
[----:B------:R-:W-:Y:S01]  /*11c10*/  IMAD.MOV.U32 R11, RZ, RZ, R5 ;  /* 0x000000ffff0b7224 */ /* 0x000fe200078e0005 */
[C---:B------:R-:W-:Y:S01]  /*11c20*/  ISETP.GT.U32.AND P1, PT, R3.reuse, R13, PT ;  /* 0x0000000d0300720c */ /* 0x040fe20003f24070 */
[C---:B------:R-:W-:Y:S02]  /*11c30*/  VIADD R20, R0.reuse, 0xb0 ;  /* 0x000000b000147836 */ /* 0x040fe40000000000 */
[----:B------:R-:W-:Y:S01]  /*11c40*/  @!P2 IMAD.MOV R11, RZ, RZ, -R11 ;  /* 0x000000ffff0ba224 */ /* 0x000fe200078e0a0b */
[----:B------:R-:W-:Y:S01]  /*11c50*/  ISETP.GT.U32.AND P2, PT, R3, R12, PT ;  /* 0x0000000c0300720c */ /* 0x000fe20003f44070 */
[----:B------:R-:W-:Y:S01]  /*11c60*/  @!P6 IMAD.IADD R19, R19, 0x1, -R3 ;  /* 0x000000011313e824 */ /* 0x000fe200078e0a03 */
[----:B------:R-:W-:Y:S01]  /*11c70*/  IABS R5, R20 ;  /* 0x0000001400057213 */ /* 0x000fe20000000000 */
[----:B------:R-:W-:Y:S01]  /*11c80*/  VIADD R15, R0, 0xaf ;  /* 0x000000af000f7836 */ /* 0x000fe20000000000 */
[----:B------:R1:W-:Y:S01]  /*11c90*/  STL [R1+0x454], R11 ;  /* 0x0004540b01007387 */ /* 0x0003e20000100800 */
[----:B------:R-:W-:Y:S01]  /*11ca0*/  IMAD.HI.U32 R2, R4, R10, RZ ;  /* 0x0000000a04027227 */ /* 0x000fe200078e00ff */
[----:B------:R-:W-:-:S02]  /*11cb0*/  ISETP.GT.U32.AND P6, PT, R3, R19, PT ;  /* 0x000000130300720c */ /* 0x000fc40003fc4070 */
[----:B------:R-:W-:Y:S01]  /*11cc0*/  IABS R18, R15 ;  /* 0x0000000f00127213 */ /* 0x000fe20000000000 */
[--C-:B------:R-:W-:Y:S02]  /*11cd0*/  @!P1 IMAD.IADD R13, R13, 0x1, -R3.reuse ;  /* 0x000000010d0d9824 */ /* 0x100fe400078e0a03 */
[----:B------:R-:W-:Y:S02]  /*11ce0*/  IMAD.MOV R2, RZ, RZ, -R2 ;  /* 0x000000ffff027224 */ /* 0x000fe400078e0a02 */
[----:B------:R-:W-:Y:S01]  /*11cf0*/  @!P2 IMAD.IADD R12, R12, 0x1, -R3 ;  /* 0x000000010c0ca824 */ /* 0x000fe200078e0a03 */
[C---:B------:R-:W-:Y:S01]  /*11d00*/  ISETP.GT.U32.AND P1, PT, R3.reuse, R13, PT ;  /* 0x0000000d0300720c */ /* 0x040fe20003f24070 */
[C---:B------:R-:W-:Y:S02]  /*11d10*/  IMAD R10, R3.reuse, R2, R10 ;  /* 0x00000002030a7224 */ /* 0x040fe400078e020a */
[----:B0-----:R-:W-:Y:S01]  /*11d20*/  IMAD.HI.U32 R14, R4, R5, RZ ;  /* 0x00000005040e7227 */ /* 0x001fe200078e00ff */
[----:B------:R-:W-:-:S03]  /*11d30*/  ISETP.GT.U32.AND P2, PT, R3, R12, PT ;  /* 0x0000000c0300720c */ /* 0x000fc60003f44070 */
[----:B-1----:R-:W-:-:S04]  /*11d40*/  IMAD.HI.U32 R11, R4, R18, RZ ;  /* 0x00000012040b7227 */ /* 0x002fc800078e00ff */
[----:B------:R-:W-:Y:S02]  /*11d50*/  IMAD.MOV R14, RZ, RZ, -R14 ;  /* 0x000000ffff0e7224 */ /* 0x000fe400078e0a0e */
[----:B------:R-:W-:Y:S02]  /*11d60*/  IMAD.MOV R11, RZ, RZ, -R11 ;  /* 0x000000ffff0b7224 */ /* 0x000fe400078e0a0b */
[----:B------:R-:W-:Y:S01]  /*11d70*/  @!P6 IMAD.IADD R19, R19, 0x1, -R3 ;  /* 0x000000011313e824 */ /* 0x000fe200078e0a03 */
[C---:B------:R-:W-:Y:S01]  /*11d80*/  ISETP.GT.U32.AND P6, PT, R3.reuse, R10, PT ;  /* 0x0000000a0300720c */ /* 0x040fe20003fc4070 */
[C---:B------:R-:W-:Y:S02]  /*11d90*/  IMAD R5, R3.reuse, R14, R5 ;  /* 0x0000000e03057224 */ /* 0x040fe400078e0205 */
[----:B------:R-:W-:Y:S02]  /*11da0*/  IMAD R18, R3, R11, R18 ;  /* 0x0000000b03127224 */ /* 0x000fe400078e0212 */
[--C-:B------:R-:W-:Y:S01]  /*11db0*/  @!P1 IMAD.IADD R13, R13, 0x1, -R3.reuse ;  /* 0x000000010d0d9824 */ /* 0x100fe200078e0a03 */
[C---:B------:R-:W-:Y:S01]  /*11dc0*/  ISETP.GT.U32.AND P1, PT, R3.reuse, R5, PT ;  /* 0x000000050300720c */ /* 0x040fe20003f24070 */
[----:B------:R-:W-:Y:S01]  /*11dd0*/  @!P2 IMAD.IADD R12, R12, 0x1, -R3 ;  /* 0x000000010c0ca824 */ /* 0x000fe200078e0a03 */
[----:B------:R-:W-:Y:S01]  /*11de0*/  ISETP.GT.U32.AND P2, PT, R3, R18, PT ;  /* 0x000000120300720c */ /* 0x000fe20003f44070 */
[----:B------:R-:W-:-:S02]  /*11df0*/  VIADD R2, R0, 0xae ;  /* 0x000000ae00027836 */ /* 0x000fc40000000000 */
[----:B------:R-:W-:Y:S02]  /*11e00*/  VIADD R11, R0, 0xac ;  /* 0x000000ac000b7836 */ /* 0x000fe40000000000 */
[----:B------:R-:W-:Y:S01]  /*11e10*/  IMAD.MOV.U32 R21, RZ, RZ, R19 ;  /* 0x000000ffff157224 */ /* 0x000fe200078e0013 */
[----:B------:R-:W-:Y:S01]  /*11e20*/  IABS R8, R2 ;  /* 0x0000000200087213 */ /* 0x000fe20000000000 */
[----:B------:R-:W-:Y:S01]  /*11e30*/  @!P6 IMAD.IADD R10, R10, 0x1, -R3 ;  /* 0x000000010a0ae824 */ /* 0x000fe200078e0a03 */
[----:B------:R-:W-:Y:S01]  /*11e40*/  IABS R19, R11 ;  /* 0x0000000b00137213 */ /* 0x000fe20000000000 */
[----:B------:R-:W-:Y:S01]  /*11e50*/  VIADD R9, R0, 0xad ;  /* 0x000000ad00097836 */ /* 0x000fe20000000000 */
[----:B------:R-:W-:Y:S01]  /*11e60*/  ISETP.GE.AND P6, PT, R20, RZ, PT ;  /* 0x000000ff1400720c */ /* 0x000fe20003fc6270 */
[----:B------:R-:W-:Y:S01]  /*11e70*/  @!P4 IMAD.MOV R21, RZ, RZ, -R21 ;  /* 0x000000ffff15c224 */ /* 0x000fe200078e0a15 */
[----:B------:R-:W-:Y:S01]  /*11e80*/  ISETP.GT.U32.AND P4, PT, R3, R10, PT ;  /* 0x0000000a0300720c */ /* 0x000fe20003f84070 */
[--C-:B------:R-:W-:Y:S01]  /*11e90*/  @!P1 IMAD.IADD R5, R5, 0x1, -R3.reuse ;  /* 0x0000000105059824 */ /* 0x100fe200078e0a03 */
[----:B------:R-:W-:Y:S01]  /*11ea0*/  IABS R16, R9 ;  /* 0x0000000900107213 */ /* 0x000fe20000000000 */
[----:B------:R-:W-:Y:S01]  /*11eb0*/  @!P2 IMAD.IADD R18, R18, 0x1, -R3 ;  /* 0x000000011212a824 */ /* 0x000fe200078e0a03 */
[----:B------:R-:W-:Y:S01]  /*11ec0*/  ISETP.GE.AND P1, PT, R15, RZ, PT ;  /* 0x000000ff0f00720c */ /* 0x000fe20003f26270 */
[----:B------:R-:W-:Y:S01]  /*11ed0*/  IMAD.HI.U32 R17, R4, R8, RZ ;  /* 0x0000000804117227 */ /* 0x000fe200078e00ff */
[----:B------:R0:W-:Y:S02]  /*11ee0*/  STL [R1+0x3e0], R21 ;  /* 0x0003e01501007387 */ /* 0x0001e40000100800 */
[----:B------:R-:W-:Y:S01]  /*11ef0*/  ISETP.GT.U32.AND P2, PT, R3, R18, PT ;  /* 0x000000120300720c */ /* 0x000fe20003f44070 */
[----:B------:R-:W-:-:S02]  /*11f00*/  IMAD.MOV.U32 R15, RZ, RZ, R19 ;  /* 0x000000ffff0f7224 */ /* 0x000fc400078e0013 */
[----:B------:R-:W-:-:S04]  /*11f10*/  IMAD.HI.U32 R14, R4, R16, RZ ;  /* 0x00000010040e7227 */ /* 0x000fc800078e00ff */
[----:B------:R-:W-:Y:S02]  /*11f20*/  IMAD.MOV R17, RZ, RZ, -R17 ;  /* 0x000000ffff117224 */ /* 0x000fe400078e0a11 */
[----:B0-----:R-:W-:Y:S02]  /*11f30*/  IMAD.MOV.U32 R21, RZ, RZ, R13 ;  /* 0x000000ffff157224 */ /* 0x001fe400078e000d */
[----:B------:R-:W-:-:S04]  /*11f40*/  IMAD.HI.U32 R13, R4, R15, RZ ;  /* 0x0000000f040d7227 */ /* 0x000fc800078e00ff */
[----:B------:R-:W-:Y:S01]  /*11f50*/  @!P5 IMAD.MOV R21, RZ, RZ, -R21 ;  /* 0x000000ffff15d224 */ /* 0x000fe200078e0a15 */
[C---:B------:R-:W-:Y:S01]  /*11f60*/  ISETP.GT.U32.AND P5, PT, R3.reuse, R5, PT ;  /* 0x000000050300720c */ /* 0x040fe20003fa4070 */
[----:B------:R-:W-:Y:S02]  /*11f70*/  IMAD.MOV R14, RZ, RZ, -R14 ;  /* 0x000000ffff0e7224 */ /* 0x000fe400078e0a0e */
[C---:B------:R-:W-:Y:S01]  /*11f80*/  IMAD R8, R3.reuse, R17, R8 ;  /* 0x0000001103087224 */ /* 0x040fe200078e0208 */
[----:B------:R-:W-:Y:S01]  /*11f90*/  STL [R1+0x3d8], R21 ;  /* 0x0003d81501007387 */ /* 0x000fe20000100800 */
[----:B------:R-:W-:Y:S02]  /*11fa0*/  @!P4 IMAD.IADD R10, R10, 0x1, -R3 ;  /* 0x000000010a0ac824 */ /* 0x000fe400078e0a03 */
[----:B------:R-:W-:Y:S01]  /*11fb0*/  IMAD.MOV R13, RZ, RZ, -R13 ;  /* 0x000000ffff0d7224 */ /* 0x000fe200078e0a0d */
[C---:B------:R-:W-:Y:S01]  /*11fc0*/  ISETP.GT.U32.AND P4, PT, R3.reuse, R8, PT ;  /* 0x000000080300720c */ /* 0x040fe20003f84070 */
[----:B------:R-:W-:-:S02]  /*11fd0*/  IMAD R16, R3, R14, R16 ;  /* 0x0000000e03107224 */ /* 0x000fc400078e0210 */
[----:B------:R-:W-:Y:S02]  /*11fe0*/  IMAD.MOV.U32 R14, RZ, RZ, R10 ;  /* 0x000000ffff0e7224 */ /* 0x000fe400078e000a */
[C---:B------:R-:W-:Y:S02]  /*11ff0*/  IMAD R15, R3.reuse, R13, R15 ;  /* 0x0000000d030f7224 */ /* 0x040fe400078e020f */
[----:B------:R-:W-:Y:S01]  /*12000*/  @!P0 IMAD.MOV R14, RZ, RZ, -R14 ;  /* 0x000000ffff0e8224 */ /* 0x000fe200078e0a0e */
[C---:B------:R-:W-:Y:S01]  /*12010*/  ISETP.GT.U32.AND P0, PT, R3.reuse, R16, PT ;  /* 0x000000100300720c */ /* 0x040fe20003f04070 */
[--C-:B------:R-:W-:Y:S01]  /*12020*/  @!P2 IMAD.IADD R18, R18, 0x1, -R3.reuse ;  /* 0x000000011212a824 */ /* 0x100fe200078e0a03 */
[----:B------:R-:W-:Y:S01]  /*12030*/  ISETP.GT.U32.AND P2, PT, R3, R15, PT ;  /* 0x0000000f0300720c */ /* 0x000fe20003f44070 */
[----:B------:R-:W-:Y:S01]  /*12040*/  @!P3 IMAD.MOV R12, RZ, RZ, -R12 ;  /* 0x000000ffff0cb224 */ /* 0x000fe200078e0a0c */
[----:B------:R-:W-:Y:S01]  /*12050*/  ISETP.GE.AND P3, PT, R2, RZ, PT ;  /* 0x000000ff0200720c */ /* 0x000fe20003f66270 */
[----:B------:R-:W-:Y:S01]  /*12060*/  @!P5 IMAD.IADD R5, R5, 0x1, -R3 ;  /* 0x000000010505d824 */ /* 0x000fe200078e0a03 */
[----:B------:R-:W-:Y:S01]  /*12070*/  ISETP.GE.AND P5, PT, R9, RZ, PT ;  /* 0x000000ff0900720c */ /* 0x000fe20003fa6270 */
[C---:B------:R-:W-:Y:S01]  /*12080*/  VIADD R2, R0.reuse, 0xab ;  /* 0x000000ab00027836 */ /* 0x040fe20000000000 */
[----:B------:R0:W-:Y:S01]  /*12090*/  STL [R1+0x164], R12 ;  /* 0x0001640c01007387 */ /* 0x0001e20000100800 */
[----:B------:R-:W-:-:S02]  /*120a0*/  VIADD R9, R0, 0xaa ;  /* 0x000000aa00097836 */ /* 0x000fc40000000000 */
[----:B------:R-:W-:Y:S01]  /*120b0*/  @!P4 IMAD.IADD R8, R8, 0x1, -R3 ;  /* 0x000000010808c824 */ /* 0x000fe200078e0a03 */
[----:B------:R-:W-:Y:S01]  /*120c0*/  IABS R10, R2 ;  /* 0x00000002000a7213 */ /* 0x000fe20000000000 */
[----:B------:R-:W-:Y:S01]  /*120d0*/  IMAD.MOV.U32 R13, RZ, RZ, R5 ;  /* 0x000000ffff0d7224 */ /* 0x000fe200078e0005 */
[----:B------:R-:W-:Y:S01]  /*120e0*/  ISETP.GE.AND P4, PT, R11, RZ, PT ;  /* 0x000000ff0b00720c */ /* 0x000fe20003f86270 */
[--C-:B------:R-:W-:Y:S01]  /*120f0*/  @!P0 IMAD.IADD R16, R16, 0x1, -R3.reuse ;  /* 0x0000000110108824 */ /* 0x100fe200078e0a03 */
[----:B------:R-:W-:Y:S01]  /*12100*/  ISETP.GT.U32.AND P0, PT, R3, R8, PT ;  /* 0x000000080300720c */ /* 0x000fe20003f04070 */
[----:B------:R-:W-:Y:S01]  /*12110*/  @!P2 IMAD.IADD R15, R15, 0x1, -R3 ;  /* 0x000000010f0fa824 */ /* 0x000fe200078e0a03 */
[----:B0-----:R-:W-:Y:S01]  /*12120*/  IABS R12, R9 ;  /* 0x00000009000c7213 */ /* 0x001fe20000000000 */
[----:B------:R-:W-:Y:S01]  /*12130*/  @!P6 IMAD.MOV R13, RZ, RZ, -R13 ;  /* 0x000000ffff0de224 */ /* 0x000fe200078e0a0d */
[----:B------:R0:W-:Y:S01]  /*12140*/  STL [R1+0x13c], R14 ;  /* 0x00013c0e01007387 */ /* 0x0001e20000100800 */
[----:B------:R-:W-:Y:S01]  /*12150*/  IMAD.HI.U32 R11, R4, R10, RZ ;  /* 0x0000000a040b7227 */ /* 0x000fe200078e00ff */
[----:B------:R-:W-:-:S02]  /*12160*/  ISETP.GT.U32.AND P2, PT, R3, R15, PT ;  /* 0x0000000f0300720c */ /* 0x000fc40003f44070 */
[----:B------:R1:W-:Y:S01]  /*12170*/  STL [R1+0x3cc], R13 ;  /* 0x0003cc0d01007387 */ /* 0x0003e20000100800 */
[----:B------:R-:W-:Y:S01]  /*12180*/  IMAD.MOV.U32 R5, RZ, RZ, R12 ;  /* 0x000000ffff057224 */ /* 0x000fe200078e000c */
[C---:B------:R-:W-:Y:S01]  /*12190*/  ISETP.GT.U32.AND P6, PT, R3.reuse, R16, PT ;  /* 0x000000100300720c */ /* 0x040fe20003fc4070 */
[----:B------:R-:W-:Y:S02]  /*121a0*/  IMAD.MOV R11, RZ, RZ, -R11 ;  /* 0x000000ffff0b7224 */ /* 0x000fe400078e0a0b */
[----:B------:R-:W-:Y:S02]  /*121b0*/  @!P0 IMAD.IADD R8, R8, 0x1, -R3 ;  /* 0x0000000108088824 */ /* 0x000fe400078e0a03 */
[C---:B------:R-:W-:Y:S02]  /*121c0*/  IMAD R10, R3.reuse, R11, R10 ;  /* 0x0000000b030a7224 */ /* 0x040fe400078e020a */
[----:B0-----:R-:W-:Y:S02]  /*121d0*/  VIADD R14, R0, 0xa9 ;  /* 0x000000a9000e7836 */ /* 0x001fe40000000000 */
[----:B-1----:R-:W-:Y:S01]  /*121e0*/  IMAD.HI.U32 R13, R4, R5, RZ ;  /* 0x00000005040d7227 */ /* 0x002fe200078e00ff */
[----:B------:R-:W-:-:S02]  /*121f0*/  ISETP.GT.U32.AND P0, PT, R3, R10, PT ;  /* 0x0000000a0300720c */ /* 0x000fc40003f04070 */
[----:B------:R-:W-:Y:S01]  /*12200*/  IABS R11, R14 ;  /* 0x0000000e000b7213 */ /* 0x000fe20000000000 */
[----:B------:R-:W-:Y:S02]  /*12210*/  IMAD.MOV R13, RZ, RZ, -R13 ;  /* 0x000000ffff0d7224 */ /* 0x000fe400078e0a0d */
[----:B------:R-:W-:Y:S02]  /*12220*/  @!P2 IMAD.IADD R15, R15, 0x1, -R3 ;  /* 0x000000010f0fa824 */ /* 0x000fe400078e0a03 */
[C---:B------:R-:W-:Y:S02]  /*12230*/  IMAD R5, R3.reuse, R13, R5 ;  /* 0x0000000d03057224 */ /* 0x040fe400078e0205 */
[----:B------:R-:W-:Y:S02]  /*12240*/  VIADD R12, R0, 0xa8 ;  /* 0x000000a8000c7836 */ /* 0x000fe40000000000 */
[----:B------:R-:W-:Y:S01]  /*12250*/  IMAD.HI.U32 R13, R4, R11, RZ ;  /* 0x0000000b040d7227 */ /* 0x000fe200078e00ff */
[----:B------:R-:W-:-:S02]  /*12260*/  ISETP.GT.U32.AND P2, PT, R3, R5, PT ;  /* 0x000000050300720c */ /* 0x000fc40003f44070 */
[----:B------:R-:W-:Y:S01]  /*12270*/  IABS R20, R12 ;  /* 0x0000000c00147213 */ /* 0x000fe20000000000 */
[----:B------:R-:W-:Y:S02]  /*12280*/  IMAD.MOV R13, RZ, RZ, -R13 ;  /* 0x000000ffff0d7224 */ /* 0x000fe400078e0a0d */
[--C-:B------:R-:W-:Y:S01]  /*12290*/  @!P0 IMAD.IADD R10, R10, 0x1, -R3.reuse ;  /* 0x000000010a0a8824 */ /* 0x100fe200078e0a03 */
[----:B------:R-:W-:Y:S01]  /*122a0*/  ISETP.GE.AND P0, PT, R9, RZ, PT ;  /* 0x000000ff0900720c */ /* 0x000fe20003f06270 */
[----:B------:R-:W-:Y:S01]  /*122b0*/  @!P6 IMAD.IADD R16, R16, 0x1, -R3 ;  /* 0x000000011010e824 */ /* 0x000fe200078e0a03 */
[----:B------:R-:W-:Y:S01]  /*122c0*/  ISETP.GE.AND P6, PT, R2, RZ, PT ;  /* 0x000000ff0200720c */ /* 0x000fe20003fc6270 */
[----:B------:R-:W-:-:S04]  /*122d0*/  IMAD.HI.U32 R17, R4, R20, RZ ;  /* 0x0000001404117227 */ /* 0x000fc800078e00ff */
[----:B------:R-:W-:Y:S02]  /*122e0*/  VIADD R2, R0, 0xa7 ;  /* 0x000000a700027836 */ /* 0x000fe40000000000 */
[----:B------:R-:W-:Y:S02]  /*122f0*/  IMAD R11, R3, R13, R11 ;  /* 0x0000000d030b7224 */ /* 0x000fe400078e020b */
[----:B------:R-:W-:Y:S01]  /*12300*/  @!P2 IMAD.IADD R5, R5, 0x1, -R3 ;  /* 0x000000010505a824 */ /* 0x000fe200078e0a03 */
[----:B------:R-:W-:Y:S01]  /*12310*/  IABS R13, R2 ;  /* 0x00000002000d7213 */ /* 0x000fe20000000000 */
[----:B------:R-:W-:Y:S01]  /*12320*/  IMAD.MOV.U32 R19, RZ, RZ, R8 ;  /* 0x000000ffff137224 */ /* 0x000fe200078e0008 */
[C---:B------:R-:W-:Y:S01]  /*12330*/  ISETP.GT.U32.AND P2, PT, R3.reuse, R11, PT ;  /* 0x0000000b0300720c */ /* 0x040fe20003f44070 */
[----:B------:R-:W-:Y:S01]  /*12340*/  @!P1 IMAD.MOV R18, RZ, RZ, -R18 ;  /* 0x000000ffff129224 */ /* 0x000fe200078e0a12 */
[----:B------:R-:W-:Y:S01]  /*12350*/  ISETP.GT.U32.AND P1, PT, R3, R10, PT ;  /* 0x0000000a0300720c */ /* 0x000fe20003f24070 */
[----:B------:R-:W-:-:S02]  /*12360*/  IMAD.MOV R17, RZ, RZ, -R17 ;  /* 0x000000ffff117224 */ /* 0x000fc400078e0a11 */
[----:B------:R-:W-:Y:S01]  /*12370*/  VIADD R9, R0, 0xa6 ;  /* 0x000000a600097836 */ /* 0x000fe20000000000 */
[----:B------:R0:W-:Y:S01]  /*12380*/  STL [R1+0xc4], R18 ;  /* 0x0000c41201007387 */ /* 0x0001e20000100800 */
[----:B------:R-:W-:Y:S01]  /*12390*/  @!P3 IMAD.MOV R19, RZ, RZ, -R19 ;  /* 0x000000ffff13b224 */ /* 0x000fe200078e0a13 */
[C---:B------:R-:W-:Y:S01]  /*123a0*/  ISETP.GT.U32.AND P3, PT, R3.reuse, R5, PT ;  /* 0x000000050300720c */ /* 0x040fe20003f64070 */
[C---:B------:R-:W-:Y:S01]  /*123b0*/  IMAD R20, R3.reuse, R17, R20 ;  /* 0x0000001103147224 */ /* 0x040fe200078e0214 */
[----:B------:R-:W-:Y:S01]  /*123c0*/  IABS R17, R9 ;  /* 0x0000000900117213 */ /* 0x000fe20000000000 */
[----:B------:R-:W-:Y:S01]  /*123d0*/  IMAD.HI.U32 R8, R4, R13, RZ ;  /* 0x0000000d04087227 */ /* 0x000fe200078e00ff */
[----:B------:R-:W-:Y:S03]  /*123e0*/  STL [R1+0x3c8], R19 ;  /* 0x0003c81301007387 */ /* 0x000fe60000100800 */
[----:B------:R-:W-:Y:S01]  /*123f0*/  @!P5 IMAD.MOV R16, RZ, RZ, -R16 ;  /* 0x000000ffff10d224 */ /* 0x000fe200078e0a10 */
[----:B------:R-:W-:Y:S01]  /*12400*/  ISETP.GT.U32.AND P5, PT, R3, R20, PT ;  /* 0x000000140300720c */ /* 0x000fe20003fa4070 */
[----:B0-----:R-:W-:-:S02]  /*12410*/  IMAD.MOV.U32 R18, RZ, RZ, R15 ;  /* 0x000000ffff127224 */ /* 0x001fc400078e000f */
[----:B------:R-:W-:Y:S01]  /*12420*/  IMAD.HI.U32 R15, R4, R17, RZ ;  /* 0x00000011040f7227 */ /* 0x000fe200078e00ff */
[----:B------:R-:W-:Y:S03]  /*12430*/  STL [R1+0x3a8], R16 ;  /* 0x0003a81001007387 */ /* 0x000fe60000100800 */
[----:B------:R-:W-:Y:S01]  /*12440*/  @!P4 IMAD.MOV R18, RZ, RZ, -R18 ;  /* 0x000000ffff12c224 */ /* 0x000fe200078e0a12 */
[----:B------:R-:W-:Y:S01]  /*12450*/  ISETP.GE.AND P4, PT, R14, RZ, PT ;  /* 0x000000ff0e00720c */ /* 0x000fe20003f86270 */
[----:B------:R-:W-:Y:S01]  /*12460*/  @!P1 IMAD.IADD R10, R10, 0x1, -R3 ;  /* 0x000000010a0a9824 */ /* 0x000fe200078e0a03 */
[----:B------:R-:W-:Y:S01]  /*12470*/  ISETP.GE.AND P1, PT, R12, RZ, PT ;  /* 0x000000ff0c00720c */ /* 0x000fe20003f26270 */
[----:B------:R-:W-:Y:S01]  /*12480*/  IMAD.MOV R8, RZ, RZ, -R8 ;  /* 0x000000ffff087224 */ /* 0x000fe200078e0a08 */
[----:B------:R0:W-:Y:S01]  /*12490*/  STL [R1+0x3c4], R18 ;  /* 0x0003c41201007387 */ /* 0x0001e20000100800 */
[----:B------:R-:W-:-:S02]  /*124a0*/  IMAD.MOV R15, RZ, RZ, -R15 ;  /* 0x000000ffff0f7224 */ /* 0x000fc400078e0a0f */
[--C-:B------:R-:W-:Y:S01]  /*124b0*/  @!P3 IMAD.IADD R5, R5, 0x1, -R3.reuse ;  /* 0x000000010505b824 */ /* 0x100fe200078e0a03 */
[----:B------:R-:W-:Y:S01]  /*124c0*/  ISETP.GE.AND P3, PT, R2, RZ, PT ;  /* 0x000000ff0200720c */ /* 0x000fe20003f66270 */
[----:B------:R-:W-:Y:S02]  /*124d0*/  @!P2 IMAD.IADD R11, R11, 0x1, -R3 ;  /* 0x000000010b0ba824 */ /* 0x000fe400078e0a03 */
[C---:B------:R-:W-:Y:S02]  /*124e0*/  IMAD R13, R3.reuse, R8, R13 ;  /* 0x00000008030d7224 */ /* 0x040fe400078e020d */
[C---:B------:R-:W-:Y:S01]  /*124f0*/  IMAD R17, R3.reuse, R15, R17 ;  /* 0x0000000f03117224 */ /* 0x040fe200078e0211 */
[----:B------:R-:W-:Y:S01]  /*12500*/  ISETP.GT.U32.AND P2, PT, R3, R11, PT ;  /* 0x0000000b0300720c */ /* 0x000fe20003f44070 */
[----:B0-----:R-:W-:Y:S02]  /*12510*/  IMAD.MOV.U32 R18, RZ, RZ, R10 ;  /* 0x000000ffff127224 */ /* 0x001fe400078e000a */
[----:B------:R-:W-:-:S02]  /*12520*/  IMAD.MOV.U32 R16, RZ, RZ, R5 ;  /* 0x000000ffff107224 */ /* 0x000fc400078e0005 */
[----:B------:R-:W-:Y:S01]  /*12530*/  @!P6 IMAD.MOV R18, RZ, RZ, -R18 ;  /* 0x000000ffff12e224 */ /* 0x000fe200078e0a12 */
[C---:B------:R-:W-:Y:S01]  /*12540*/  ISETP.GT.U32.AND P6, PT, R3.reuse, R13, PT ;  /* 0x0000000d0300720c */ /* 0x040fe20003fc4070 */
[--C-:B------:R-:W-:Y:S02]  /*12550*/  @!P5 IMAD.IADD R20, R20, 0x1, -R3.reuse ;  /* 0x000000011414d824 */ /* 0x100fe400078e0a03 */
[----:B------:R-:W-:Y:S01]  /*12560*/  @!P0 IMAD.MOV R16, RZ, RZ, -R16 ;  /* 0x000000ffff108224 */ /* 0x000fe200078e0a10 */
[C---:B------:R-:W-:Y:S01]  /*12570*/  ISETP.GT.U32.AND P0, PT, R3.reuse, R17, PT ;  /* 0x000000110300720c */ /* 0x040fe20003f04070 */
[C---:B------:R-:W-:Y:S01]  /*12580*/  VIADD R2, R0.reuse, 0xa5 ;  /* 0x000000a500027836 */ /* 0x040fe20000000000 */
[----:B------:R-:W-:Y:S01]  /*12590*/  ISETP.GT.U32.AND P5, PT, R3, R20, PT ;  /* 0x000000140300720c */ /* 0x000fe20003fa4070 */
[----:B------:R-:W-:Y:S01]  /*125a0*/  VIADD R8, R0, 0xa4 ;  /* 0x000000a400087836 */ /* 0x000fe20000000000 */
[----:B------:R-:W-:Y:S01]  /*125b0*/  STL [R1+0x3ac], R18 ;  /* 0x0003ac1201007387 */ /* 0x000fe20000100800 */
[----:B------:R-:W-:Y:S01]  /*125c0*/  @!P2 IMAD.IADD R11, R11, 0x1, -R3 ;  /* 0x000000010b0ba824 */ /* 0x000fe200078e0a03 */
[----:B------:R-:W-:-:S02]  /*125d0*/  IABS R15, R2 ;  /* 0x00000002000f7213 */ /* 0x000fc40000000000 */
[----:B------:R-:W-:Y:S01]  /*125e0*/  IABS R5, R8 ;  /* 0x0000000800057213 */ /* 0x000fe20000000000 */
[----:B------:R-:W-:Y:S01]  /*125f0*/  @!P6 IMAD.IADD R13, R13, 0x1, -R3 ;  /* 0x000000010d0de824 */ /* 0x000fe200078e0a03 */
[----:B------:R-:W-:Y:S01]  /*12600*/  ISETP.GE.AND P2, PT, R9, RZ, PT ;  /* 0x000000ff0900720c */ /* 0x000fe20003f46270 */
[----:B------:R-:W-:Y:S01]  /*12610*/  IMAD.MOV.U32 R12, RZ, RZ, R11 ;  /* 0x000000ffff0c7224 */ /* 0x000fe200078e000b */
[----:B------:R-:W-:Y:S01]  /*12620*/  STL [R1+0x3b4], R16 ;  /* 0x0003b41001007387 */ /* 0x000fe20000100800 */
[----:B------:R-:W-:Y:S01]  /*12630*/  @!P0 IMAD.IADD R17, R17, 0x1, -R3 ;  /* 0x0000000111118824 */ /* 0x000fe200078e0a03 */
[----:B------:R-:W-:Y:S01]  /*12640*/  ISETP.GT.U32.AND P6, PT, R3, R13, PT ;  /* 0x0000000d0300720c */ /* 0x000fe20003fc4070 */
[----:B------:R-:W-:Y:S01]  /*12650*/  IMAD.HI.U32 R10, R4, R15, RZ ;  /* 0x0000000f040a7227 */ /* 0x000fe200078e00ff */
[----:B------:R-:W-:-:S03]  /*12660*/  ISETP.GE.AND P0, PT, R8, RZ, PT ;  /* 0x000000ff0800720c */ /* 0x000fc60003f06270 */
[----:B------:R-:W-:Y:S01]  /*12670*/  @!P5 IMAD.IADD R20, R20, 0x1, -R3 ;  /* 0x000000011414d824 */ /* 0x000fe200078e0a03 */
[----:B------:R-:W-:Y:S01]  /*12680*/  ISETP.GE.AND P5, PT, R2, RZ, PT ;  /* 0x000000ff0200720c */ /* 0x000fe20003fa6270 */
[----:B------:R-:W-:Y:S01]  /*12690*/  @!P4 IMAD.MOV R12, RZ, RZ, -R12 ;  /* 0x000000ffff0cc224 */ /* 0x000fe200078e0a0c */
[----:B------:R-:W-:Y:S01]  /*126a0*/  ISETP.GT.U32.AND P4, PT, R3, R17, PT ;  /* 0x000000110300720c */ /* 0x000fe20003f84070 */
[----:B------:R-:W-:-:S03]  /*126b0*/  IMAD.HI.U32 R2, R4, R5, RZ ;  /* 0x0000000504027227 */ /* 0x000fc600078e00ff */
[----:B------:R0:W-:Y:S01]  /*126c0*/  STL [R1+0x3bc], R12 ;  /* 0x0003bc0c01007387 */ /* 0x0001e20000100800 */
[----:B------:R-:W-:Y:S02]  /*126d0*/  IMAD.MOV R10, RZ, RZ, -R10 ;  /* 0x000000ffff0a7224 */ /* 0x000fe400078e0a0a */
[----:B------:R-:W-:Y:S02]  /*126e0*/  IMAD.MOV R2, RZ, RZ, -R2 ;  /* 0x000000ffff027224 */ /* 0x000fe400078e0a02 */
[C---:B------:R-:W-:Y:S02]  /*126f0*/  IMAD R15, R3.reuse, R10, R15 ;  /* 0x0000000a030f7224 */ /* 0x040fe400078e020f */
[C---:B------:R-:W-:Y:S02]  /*12700*/  VIADD R9, R0.reuse, 0xa3 ;  /* 0x000000a300097836 */ /* 0x040fe40000000000 */
[----:B------:R-:W-:Y:S02]  /*12710*/  IMAD R5, R3, R2, R5 ;  /* 0x0000000203057224 */ /* 0x000fe400078e0205 */
[--C-:B------:R-:W-:Y:S01]  /*12720*/  @!P6 IMAD.IADD R13, R13, 0x1, -R3.reuse ;  /* 0x000000010d0de824 */ /* 0x100fe200078e0a03 */
[----:B------:R-:W-:Y:S01]  /*12730*/  ISETP.GT.U32.AND P6, PT, R3, R15, PT ;  /* 0x0000000f0300720c */ /* 0x000fe20003fc4070 */
[----:B------:R-:W-:Y:S01]  /*12740*/  @!P4 IMAD.IADD R17, R17, 0x1, -R3 ;  /* 0x000000011111c824 */ /* 0x000fe200078e0a03 */
[----:B------:R-:W-:Y:S01]  /*12750*/  IABS R14, R9 ;  /* 0x00000009000e7213 */ /* 0x000fe20000000000 */
[C---:B------:R-:W-:Y:S01]  /*12760*/  VIADD R11, R0.reuse, 0xa2 ;  /* 0x000000a2000b7836 */ /* 0x040fe20000000000 */
[----:B------:R-:W-:Y:S01]  /*12770*/  ISETP.GT.U32.AND P4, PT, R3, R5, PT ;  /* 0x000000050300720c */ /* 0x000fe20003f84070 */
[----:B0-----:R-:W-:-:S02]  /*12780*/  VIADD R12, R0, 0xa1 ;  /* 0x000000a1000c7836 */ /* 0x001fc40000000000 */
[C---:B------:R-:W-:Y:S01]  /*12790*/  IMAD.HI.U32 R2, R4.reuse, R14, RZ ;  /* 0x0000000e04027227 */ /* 0x040fe200078e00ff */
[----:B------:R-:W-:Y:S02]  /*127a0*/  IABS R10, R11 ;  /* 0x0000000b000a7213 */ /* 0x000fe40000000000 */
[----:B------:R-:W-:Y:S01]  /*127b0*/  IABS R19, R12 ;  /* 0x0000000c00137213 */ /* 0x000fe20000000000 */
[----:B------:R-:W-:Y:S02]  /*127c0*/  IMAD.MOV R2, RZ, RZ, -R2 ;  /* 0x000000ffff027224 */ /* 0x000fe400078e0a02 */
[--C-:B------:R-:W-:Y:S02]  /*127d0*/  @!P6 IMAD.IADD R15, R15, 0x1, -R3.reuse ;  /* 0x000000010f0fe824 */ /* 0x100fe400078e0a03 */
[----:B------:R-:W-:Y:S02]  /*127e0*/  IMAD R14, R3, R2, R14 ;  /* 0x00000002030e7224 */ /* 0x000fe400078e020e */
[----:B------:R-:W-:Y:S01]  /*127f0*/  @!P4 IMAD.IADD R5, R5, 0x1, -R3 ;  /* 0x000000010505c824 */ /* 0x000fe200078e0a03 */
[C---:B------:R-:W-:Y:S01]  /*12800*/  ISETP.GT.U32.AND P4, PT, R3.reuse, R15, PT ;  /* 0x0000000f0300720c */ /* 0x040fe20003f84070 */
[----:B------:R-:W-:Y:S01]  /*12810*/  IMAD.HI.U32 R21, R4, R10, RZ ;  /* 0x0000000a04157227 */ /* 0x000fe200078e00ff */
[----:B------:R-:W-:-:S03]  /*12820*/  ISETP.GT.U32.AND P6, PT, R3, R14, PT ;  /* 0x0000000e0300720c */ /* 0x000fc60003fc4070 */
[----:B------:R-:W-:Y:S02]  /*12830*/  VIADD R8, R0, 0xa0 ;  /* 0x000000a000087836 */ /* 0x000fe40000000000 */
[----:B------:R-:W-:Y:S02]  /*12840*/  IMAD.MOV R21, RZ, RZ, -R21 ;  /* 0x000000ffff157224 */ /* 0x000fe400078e0a15 */
[----:B------:R-:W-:Y:S01]  /*12850*/  @!P1 IMAD.MOV R20, RZ, RZ, -R20 ;  /* 0x000000ffff149224 */ /* 0x000fe200078e0a14 */
[----:B------:R-:W-:Y:S01]  /*12860*/  IABS R16, R8 ;  /* 0x0000000800107213 */ /* 0x000fe20000000000 */
[----:B------:R-:W-:Y:S01]  /*12870*/  IMAD R10, R3, R21, R10 ;  /* 0x00000015030a7224 */ /* 0x000fe200078e020a */
[----:B------:R-:W-:Y:S01]  /*12880*/  ISETP.GE.AND P1, PT, R9, RZ, PT ;  /* 0x000000ff0900720c */ /* 0x000fe20003f26270 */
[----:B------:R-:W-:Y:S01]  /*12890*/  IMAD.HI.U32 R18, R4, R19, RZ ;  /* 0x0000001304127227 */ /* 0x000fe200078e00ff */
[----:B------:R0:W-:Y:S03]  /*128a0*/  STL [R1+0x3b0], R20 ;  /* 0x0003b01401007387 */ /* 0x0001e60000100800 */
[----:B------:R-:W-:Y:S01]  /*128b0*/  @!P4 IMAD.IADD R15, R15, 0x1, -R3 ;  /* 0x000000010f0fc824 */ /* 0x000fe200078e0a03 */
[----:B------:R-:W-:Y:S01]  /*128c0*/  ISETP.GT.U32.AND P4, PT, R3, R10, PT ;  /* 0x0000000a0300720c */ /* 0x000fe20003f84070 */
[----:B------:R-:W-:-:S02]  /*128d0*/  IMAD.MOV R18, RZ, RZ, -R18 ;  /* 0x000000ffff127224 */ /* 0x000fc400078e0a12 */
[----:B------:R-:W-:Y:S01]  /*128e0*/  @!P6 IMAD.IADD R14, R14, 0x1, -R3 ;  /* 0x000000010e0ee824 */ /* 0x000fe200078e0a03 */
[----:B------:R-:W-:Y:S01]  /*128f0*/  ISETP.GT.U32.AND P6, PT, R3, R5, PT ;  /* 0x000000050300720c */ /* 0x000fe20003fc4070 */
[----:B------:R-:W-:Y:S02]  /*12900*/  VIADD R2, R0, 0x9f ;  /* 0x0000009f00027836 */ /* 0x000fe40000000000 */
[----:B0-----:R-:W-:Y:S02]  /*12910*/  IMAD.MOV.U32 R20, RZ, RZ, R13 ;  /* 0x000000ffff147224 */ /* 0x001fe400078e000d */
[----:B------:R-:W-:Y:S01]  /*12920*/  IMAD.HI.U32 R13, R4, R16, RZ ;  /* 0x00000010040d7227 */ /* 0x000fe200078e00ff */
[----:B------:R-:W-:-:S03]  /*12930*/  IABS R9, R2 ;  /* 0x0000000200097213 */ /* 0x000fc60000000000 */
[C---:B------:R-:W-:Y:S02]  /*12940*/  IMAD R19, R3.reuse, R18, R19 ;  /* 0x0000001203137224 */ /* 0x040fe400078e0213 */
[----:B------:R-:W-:Y:S02]  /*12950*/  IMAD.MOV.U32 R18, RZ, RZ, R15 ;  /* 0x000000ffff127224 */ /* 0x000fe400078e000f */
[----:B------:R-:W-:Y:S02]  /*12960*/  IMAD.MOV R13, RZ, RZ, -R13 ;  /* 0x000000ffff0d7224 */ /* 0x000fe400078e0a0d */
[----:B------:R-:W-:Y:S01]  /*12970*/  @!P3 IMAD.MOV R20, RZ, RZ, -R20 ;  /* 0x000000ffff14b224 */ /* 0x000fe200078e0a14 */
[C---:B------:R-:W-:Y:S01]  /*12980*/  ISETP.GT.U32.AND P3, PT, R3.reuse, R14, PT ;  /* 0x0000000e0300720c */ /* 0x040fe20003f64070 */
[----:B------:R-:W-:Y:S01]  /*12990*/  @!P5 IMAD.MOV R18, RZ, RZ, -R18 ;  /* 0x000000ffff12d224 */ /* 0x000fe200078e0a12 */
[C---:B------:R-:W-:Y:S01]  /*129a0*/  ISETP.GT.U32.AND P5, PT, R3.reuse, R19, PT ;  /* 0x000000130300720c */ /* 0x040fe20003fa4070 */
[----:B------:R-:W-:Y:S01]  /*129b0*/  IMAD R16, R3, R13, R16 ;  /* 0x0000000d03107224 */ /* 0x000fe200078e0210 */
[----:B------:R0:W-:Y:S01]  /*129c0*/  STL [R1+0xbc], R20 ;  /* 0x0000bc1401007387 */ /* 0x0001e20000100800 */
[----:B------:R-:W-:-:S02]  /*129d0*/  @!P4 IMAD.IADD R10, R10, 0x1, -R3 ;  /* 0x000000010a0ac824 */ /* 0x000fc400078e0a03 */
[----:B------:R-:W-:Y:S01]  /*129e0*/  @!P6 IMAD.IADD R5, R5, 0x1, -R3 ;  /* 0x000000010505e824 */ /* 0x000fe200078e0a03 */
[----:B------:R-:W-:Y:S01]  /*129f0*/  ISETP.GT.U32.AND P4, PT, R3, R16, PT ;  /* 0x000000100300720c */ /* 0x000fe20003f84070 */
[----:B------:R-:W-:Y:S01]  /*12a00*/  VIADD R13, R0, 0x9b ;  /* 0x0000009b000d7836 */ /* 0x000fe20000000000 */
[----:B------:R-:W-:-:S03]  /*12a10*/  ISETP.GE.AND P6, PT, R12, RZ, PT ;  /* 0x000000ff0c00720c */ /* 0x000fc60003fc6270 */
[----:B------:R-:W-:Y:S01]  /*12a20*/  @!P3 IMAD.IADD R14, R14, 0x1, -R3 ;  /* 0x000000010e0eb824 */ /* 0x000fe200078e0a03 */
[----:B------:R-:W-:Y:S01]  /*12a30*/  ISETP.GE.AND P3, PT, R8, RZ, PT ;  /* 0x000000ff0800720c */ /* 0x000fe20003f66270 */
[----:B0-----:R-:W-:Y:S01]  /*12a40*/  IMAD.MOV.U32 R20, RZ, RZ, R17 ;  /* 0x000000ffff147224 */ /* 0x001fe200078e0011 */
[----:B------:R-:W-:Y:S01]  /*12a50*/  IABS R12, R13 ;  /* 0x0000000d000c7213 */ /* 0x000fe20000000000 */
[----:B------:R-:W-:-:S04]  /*12a60*/  IMAD.HI.U32 R17, R4, R9, RZ ;  /* 0x0000000904117227 */ /* 0x000fc800078e00ff */
[----:B------:R-:W-:Y:S02]  /*12a70*/  IMAD.MOV R17, RZ, RZ, -R17 ;  /* 0x000000ffff117224 */ /* 0x000fe400078e0a11 */
[----:B------:R-:W-:Y:S01]  /*12a80*/  @!P2 IMAD.MOV R20, RZ, RZ, -R20 ;  /* 0x000000ffff14a224 */ /* 0x000fe200078e0a14 */
[----:B------:R-:W-:Y:S01]  /*12a90*/  ISETP.GE.AND P2, PT, R11, RZ, PT ;  /* 0x000000ff0b00720c */ /* 0x000fe20003f46270 */
[----:B------:R-:W-:Y:S02]  /*12aa0*/  IMAD R8, R3, R17, R9 ;  /* 0x0000001103087224 */ /* 0x000fe400078e0209 */
[----:B------:R-:W-:Y:S01]  /*12ab0*/  VIADD R17, R0, 0x9e ;  /* 0x0000009e00117836 */ /* 0x000fe20000000000 */
[----:B------:R-:W-:Y:S01]  /*12ac0*/  STL [R1+0x98], R20 ;  /* 0x0000981401007387 */ /* 0x000fe20000100800 */
[----:B------:R-:W-:Y:S02]  /*12ad0*/  IMAD.MOV.U32 R11, RZ, RZ, R5 ;  /* 0x000000ffff0b7224 */ /* 0x000fe400078e0005 */
[----:B------:R-:W-:Y:S01]  /*12ae0*/  @!P5 IMAD.IADD R19, R19, 0x1, -R3 ;  /* 0x000000011313d824 */ /* 0x000fe200078e0a03 */
[C---:B------:R-:W-:Y:S01]  /*12af0*/  ISETP.GT.U32.AND P5, PT, R3.reuse, R10, PT ;  /* 0x0000000a0300720c */ /* 0x040fe20003fa4070 */
[----:B------:R-:W-:Y:S01]  /*12b00*/  @!P0 IMAD.MOV R11, RZ, RZ, -R11 ;  /* 0x000000ffff0b8224 */ /* 0x000fe200078e0a0b */
[----:B------:R-:W-:Y:S01]  /*12b10*/  IABS R5, R17 ;  /* 0x0000001100057213 */ /* 0x000fe20000000000 */
[----:B------:R-:W-:Y:S01]  /*12b20*/  @!P4 IMAD.IADD R16, R16, 0x1, -R3 ;  /* 0x000000011010c824 */ /* 0x000fe200078e0a03 */
[----:B------:R0:W-:Y:S01]  /*12b30*/  STL [R1+0x90], R18 ;  /* 0x0000901201007387 */ /* 0x0001e20000100800 */
[----:B------:R-:W-:Y:S01]  /*12b40*/  ISETP.GT.U32.AND P0, PT, R3, R19, PT ;  /* 0x000000130300720c */ /* 0x000fe20003f04070 */
[----:B------:R-:W-:-:S02]  /*12b50*/  VIADD R9, R0, 0x9c ;  /* 0x0000009c00097836 */ /* 0x000fc40000000000 */
[----:B------:R1:W-:Y:S01]  /*12b60*/  STL [R1+0x2c4], R11 ;  /* 0x0002c40b01007387 */ /* 0x0003e20000100800 */
[C---:B------:R-:W-:Y:S01]  /*12b70*/  ISETP.GT.U32.AND P4, PT, R3.reuse, R16, PT ;  /* 0x000000100300720c */ /* 0x040fe20003f84070 */
[----:B------:R-:W-:Y:S01]  /*12b80*/  IMAD.MOV.U32 R23, RZ, RZ, R14 ;  /* 0x000000ffff177224 */ /* 0x000fe200078e000e */
[----:B------:R-:W-:Y:S02]  /*12b90*/  IABS R15, R9 ;  /* 0x00000009000f7213 */ /* 0x000fe40000000000 */
[----:B------:R-:W-:Y:S01]  /*12ba0*/  @!P5 IMAD.IADD R10, R10, 0x1, -R3 ;  /* 0x000000010a0ad824 */ /* 0x000fe200078e0a03 */
[----:B------:R-:W-:Y:S01]  /*12bb0*/  ISETP.GT.U32.AND P5, PT, R3, R8, PT ;  /* 0x000000080300720c */ /* 0x000fe20003fa4070 */
[----:B0-----:R-:W-:Y:S02]  /*12bc0*/  VIADD R18, R0, 0x9d ;  /* 0x0000009d00127836 */ /* 0x001fe40000000000 */
[----:B------:R-:W-:Y:S02]  /*12bd0*/  @!P1 IMAD.MOV R23, RZ, RZ, -R23 ;  /* 0x000000ffff179224 */ /* 0x000fe400078e0a17 */
[----:B-1----:R-:W-:Y:S01]  /*12be0*/  IMAD.HI.U32 R11, R4, R5, RZ ;  /* 0x00000005040b7227 */ /* 0x002fe200078e00ff */
[----:B------:R-:W-:-:S02]  /*12bf0*/  IABS R20, R18 ;  /* 0x0000001200147213 */ /* 0x000fc40000000000 */
[----:B------:R-:W-:Y:S01]  /*12c00*/  STL [R1+0x2d8], R23 ;  /* 0x0002d81701007387 */ /* 0x000fe20000100800 */
[----:B------:R-:W-:Y:S02]  /*12c10*/  IMAD.MOV R11, RZ, RZ, -R11 ;  /* 0x000000ffff0b7224 */ /* 0x000fe400078e0a0b */
[----:B------:R-:W-:Y:S01]  /*12c20*/  @!P0 IMAD.IADD R19, R19, 0x1, -R3 ;  /* 0x0000000113138824 */ /* 0x000fe200078e0a03 */
[----:B------:R-:W-:Y:S01]  /*12c30*/  ISETP.GE.AND P0, PT, R2, RZ, PT ;  /* 0x000000ff0200720c */ /* 0x000fe20003f06270 */
[C---:B------:R-:W-:Y:S02]  /*12c40*/  IMAD R5, R3.reuse, R11, R5 ;  /* 0x0000000b03057224 */ /* 0x040fe400078e0205 */
[----:B------:R-:W-:Y:S02]  /*12c50*/  @!P4 IMAD.IADD R16, R16, 0x1, -R3 ;  /* 0x000000011010c824 */ /* 0x000fe400078e0a03 */
[----:B------:R-:W-:Y:S01]  /*12c60*/  IMAD.HI.U32 R2, R4, R15, RZ ;  /* 0x0000000f04027227 */ /* 0x000fe200078e00ff */
[----:B------:R-:W-:-:S03]  /*12c70*/  ISETP.GT.U32.AND P4, PT, R3, R5, PT ;  /* 0x000000050300720c */ /* 0x000fc60003f84070 */
[----:B------:R-:W-:Y:S02]  /*12c80*/  IMAD.MOV R2, RZ, RZ, -R2 ;  /* 0x000000ffff027224 */ /* 0x000fe400078e0a02 */
[----:B------:R-:W-:Y:S01]  /*12c90*/  @!P5 IMAD.IADD R8, R8, 0x1, -R3 ;  /* 0x000000010808d824 */ /* 0x000fe200078e0a03 */
[----:B------:R-:W-:Y:S01]  /*12ca0*/  ISETP.GE.AND P5, PT, R17, RZ, PT ;  /* 0x000000ff1100720c */ /* 0x000fe20003fa6270 */
[----:B------:R-:W-:-:S03]  /*12cb0*/  IMAD.HI.U32 R21, R4, R20, RZ ;  /* 0x0000001404157227 */ /* 0x000fc600078e00ff */
[C---:B------:R-:W-:Y:S01]  /*12cc0*/  ISETP.GT.U32.AND P1, PT, R3.reuse, R8, PT ;  /* 0x000000080300720c */ /* 0x040fe20003f24070 */
[----:B------:R-:W-:Y:S02]  /*12cd0*/  IMAD R15, R3, R2, R15 ;  /* 0x00000002030f7224 */ /* 0x000fe400078e020f */
[----:B------:R-:W-:Y:S02]  /*12ce0*/  IMAD.MOV R21, RZ, RZ, -R21 ;  /* 0x000000ffff157224 */ /* 0x000fe400078e0a15 */
[----:B------:R-:W-:-:S04]  /*12cf0*/  IMAD.HI.U32 R11, R4, R12, RZ ;  /* 0x0000000c040b7227 */ /* 0x000fc800078e00ff */
[----:B------:R-:W-:Y:S02]  /*12d00*/  @!P4 IMAD.IADD R5, R5, 0x1, -R3 ;  /* 0x000000010505c824 */ /* 0x000fe400078e0a03 */
[----:B------:R-:W-:Y:S01]  /*12d10*/  @!P6 IMAD.MOV R19, RZ, RZ, -R19 ;  /* 0x000000ffff13e224 */ /* 0x000fe200078e0a13 */
[C---:B------:R-:W-:Y:S01]  /*12d20*/  ISETP.GT.U32.AND P6, PT, R3.reuse, R15, PT ;  /* 0x0000000f0300720c */ /* 0x040fe20003fc4070 */
[C---:B------:R-:W-:Y:S01]  /*12d30*/  IMAD R17, R3.reuse, R21, R20 ;  /* 0x0000001503117224 */ /* 0x040fe200078e0214 */
[----:B------:R-:W-:Y:S01]  /*12d40*/  ISETP.GT.U32.AND P4, PT, R3, R5, PT ;  /* 0x000000050300720c */ /* 0x000fe20003f84070 */
[----:B------:R-:W-:Y:S02]  /*12d50*/  IMAD.MOV.U32 R22, RZ, RZ, R10 ;  /* 0x000000ffff167224 */ /* 0x000fe400078e000a */
[----:B------:R-:W-:Y:S02]  /*12d60*/  IMAD.MOV R11, RZ, RZ, -R11 ;  /* 0x000000ffff0b7224 */ /* 0x000fe400078e0a0b */
[----:B------:R-:W-:-:S02]  /*12d70*/  VIADD R2, R0, 0x9a ;  /* 0x0000009a00027836 */ /* 0x000fc40000000000 */
[----:B------:R-:W-:Y:S01]  /*12d80*/  @!P2 IMAD.MOV R22, RZ, RZ, -R22 ;  /* 0x000000ffff16a224 */ /* 0x000fe200078e0a16 */
[C---:B------:R-:W-:Y:S01]  /*12d90*/  ISETP.GT.U32.AND P2, PT, R3.reuse, R17, PT ;  /* 0x000000110300720c */ /* 0x040fe20003f44070 */
[C---:B------:R-:W-:Y:S01]  /*12da0*/  IMAD R12, R3.reuse, R11, R12 ;  /* 0x0000000b030c7224 */ /* 0x040fe200078e020c */
[----:B------:R-:W-:Y:S01]  /*12db0*/  IABS R14, R2 ;  /* 0x00000002000e7213 */ /* 0x000fe20000000000 */
[----:B------:R-:W-:Y:S01]  /*12dc0*/  VIADD R11, R0, 0x99 ;  /* 0x00000099000b7836 */ /* 0x000fe20000000000 */
[----:B------:R-:W-:Y:S01]  /*12dd0*/  STL [R1+0x2dc], R22 ;  /* 0x0002dc1601007387 */ /* 0x000fe20000100800 */
[--C-:B------:R-:W-:Y:S01]  /*12de0*/  @!P1 IMAD.IADD R8, R8, 0x1, -R3.reuse ;  /* 0x0000000108089824 */ /* 0x100fe200078e0a03 */
[----:B------:R-:W-:Y:S01]  /*12df0*/  ISETP.GT.U32.AND P1, PT, R3, R12, PT ;  /* 0x0000000c0300720c */ /* 0x000fe20003f24070 */
[----:B------:R-:W-:Y:S01]  /*12e00*/  IMAD.MOV.U32 R20, RZ, RZ, R16 ;  /* 0x000000ffff147224 */ /* 0x000fe200078e0010 */
[----:B------:R0:W-:Y:S01]  /*12e10*/  STL [R1+0x2f0], R19 ;  /* 0x0002f01301007387 */ /* 0x0001e20000100800 */
[----:B------:R-:W-:Y:S01]  /*12e20*/  @!P6 IMAD.IADD R15, R15, 0x1, -R3 ;  /* 0x000000010f0fe824 */ /* 0x000fe200078e0a03 */
[----:B------:R-:W-:Y:S01]  /*12e30*/  IABS R10, R11 ;  /* 0x0000000b000a7213 */ /* 0x000fe20000000000 */
[----:B------:R-:W-:-:S04]  /*12e40*/  IMAD.HI.U32 R16, R4, R14, RZ ;  /* 0x0000000e04107227 */ /* 0x000fc800078e00ff */
[----:B------:R-:W-:Y:S01]  /*12e50*/  @!P4 IMAD.IADD R5, R5, 0x1, -R3 ;  /* 0x000000010505c824 */ /* 0x000fe200078e0a03 */
[----:B------:R-:W-:Y:S01]  /*12e60*/  ISETP.GE.AND P4, PT, R9, RZ, PT ;  /* 0x000000ff0900720c */ /* 0x000fe20003f86270 */
[----:B------:R-:W-:Y:S02]  /*12e70*/  IMAD.MOV R16, RZ, RZ, -R16 ;  /* 0x000000ffff107224 */ /* 0x000fe400078e0a10 */
[----:B0-----:R-:W-:Y:S02]  /*12e80*/  IMAD.MOV.U32 R19, RZ, RZ, R8 ;  /* 0x000000ffff137224 */ /* 0x001fe400078e0008 */
[----:B------:R-:W-:-:S04]  /*12e90*/  IMAD.HI.U32 R9, R4, R10, RZ ;  /* 0x0000000a04097227 */ /* 0x000fc800078e00ff */
[----:B------:R-:W-:Y:S01]  /*12ea0*/  @!P0 IMAD.MOV R19, RZ, RZ, -R19 ;  /* 0x000000ffff138224 */ /* 0x000fe200078e0a13 */
[----:B------:R-:W-:Y:S01]  /*12eb0*/  ISETP.GT.U32.AND P0, PT, R3, R15, PT ;  /* 0x0000000f0300720c */ /* 0x000fe20003f04070 */
[----:B------:R-:W-:Y:S01]  /*12ec0*/  @!P2 IMAD.IADD R17, R17, 0x1, -R3 ;  /* 0x000000011111a824 */ /* 0x000fe200078e0a03 */
[----:B------:R-:W-:Y:S01]  /*12ed0*/  ISETP.GE.AND P2, PT, R13, RZ, PT ;  /* 0x000000ff0d00720c */ /* 0x000fe20003f46270 */
[C---:B------:R-:W-:Y:S02]  /*12ee0*/  IMAD R13, R3.reuse, R16, R14 ;  /* 0x00000010030d7224 */ /* 0x040fe400078e020e */
[----:B------:R-:W-:Y:S01]  /*12ef0*/  IMAD.MOV R9, RZ, RZ, -R9 ;  /* 0x000000ffff097224 */ /* 0x000fe200078e0a09 */
[----:B------:R-:W-:Y:S01]  /*12f00*/  ISETP.GT.U32.AND P6, PT, R3, R17, PT ;  /* 0x000000110300720c */ /* 0x000fe20003fc4070 */
[----:B------:R-:W-:Y:S02]  /*12f10*/  IMAD.MOV.U32 R14, RZ, RZ, R5 ;  /* 0x000000ffff0e7224 */ /* 0x000fe400078e0005 */
[----:B------:R-:W-:-:S02]  /*12f20*/  @!P1 IMAD.IADD R12, R12, 0x1, -R3 ;  /* 0x000000010c0c9824 */ /* 0x000fc400078e0a03 */
[C---:B------:R-:W-:Y:S02]  /*12f30*/  IMAD R10, R3.reuse, R9, R10 ;  /* 0x00000009030a7224 */ /* 0x040fe400078e020a */
[----:B------:R-:W-:Y:S01]  /*12f40*/  @!P5 IMAD.MOV R14, RZ, RZ, -R14 ;  /* 0x000000ffff0ed224 */ /* 0x000fe200078e0a0e */
[C---:B------:R-:W-:Y:S01]  /*12f50*/  ISETP.GT.U32.AND P5, PT, R3.reuse, R13, PT ;  /* 0x0000000d0300720c */ /* 0x040fe20003fa4070 */
[C---:B------:R-:W-:Y:S01]  /*12f60*/  VIADD R8, R0.reuse, 0x98 ;  /* 0x0000009800087836 */ /* 0x040fe20000000000 */
[----:B------:R-:W-:Y:S01]  /*12f70*/  ISETP.GT.U32.AND P1, PT, R3, R12, PT ;  /* 0x0000000c0300720c */ /* 0x000fe20003f24070 */
[--C-:B------:R-:W-:Y:S01]  /*12f80*/  @!P0 IMAD.IADD R15, R15, 0x1, -R3.reuse ;  /* 0x000000010f0f8824 */ /* 0x100fe200078e0a03 */
[----:B------:R-:W-:Y:S01]  /*12f90*/  ISETP.GT.U32.AND P0, PT, R3, R10, PT ;  /* 0x0000000a0300720c */ /* 0x000fe20003f04070 */
[----:B------:R-:W-:Y:S01]  /*12fa0*/  VIADD R9, R0, 0x97 ;  /* 0x0000009700097836 */ /* 0x000fe20000000000 */
[----:B------:R-:W-:Y:S01]  /*12fb0*/  IABS R5, R8 ;  /* 0x0000000800057213 */ /* 0x000fe20000000000 */
[----:B------:R-:W-:Y:S01]  /*12fc0*/  @!P3 IMAD.MOV R20, RZ, RZ, -R20 ;  /* 0x000000ffff14b224 */ /* 0x000fe200078e0a14 */
[----:B------:R-:W-:Y:S01]  /*12fd0*/  ISETP.GE.AND P3, PT, R18, RZ, PT ;  /* 0x000000ff1200720c */ /* 0x000fe20003f66270 */
[--C-:B------:R-:W-:Y:S01]  /*12fe0*/  @!P6 IMAD.IADD R17, R17, 0x1, -R3.reuse ;  /* 0x000000011111e824 */ /* 0x100fe200078e0a03 */
[----:B------:R-:W-:Y:S01]  /*12ff0*/  ISETP.GE.AND P6, PT, R2, RZ, PT ;  /* 0x000000ff0200720c */ /* 0x000fe20003fc6270 */
[----:B------:R-:W-:Y:S01]  /*13000*/  IMAD.HI.U32 R16, R4, R5, RZ ;  /* 0x0000000504107227 */ /* 0x000fe200078e00ff */
[----:B------:R-:W-:Y:S01]  /*13010*/  IABS R2, R9 ;  /* 0x0000000900027213 */ /* 0x000fe20000000000 */
[----:B------:R-:W-:Y:S02]  /*13020*/  STL [R1+0x3a4], R20 ;  /* 0x0003a41401007387 */ /* 0x000fe40000100800 */
[--C-:B------:R-:W-:Y:S01]  /*13030*/  @!P5 IMAD.IADD R13, R13, 0x1, -R3.reuse ;  /* 0x000000010d0dd824 */ /* 0x100fe200078e0a03 */
[----:B------:R-:W-:Y:S01]  /*13040*/  ISETP.GE.AND P5, PT, R8, RZ, PT ;  /* 0x000000ff0800720c */ /* 0x000fe20003fa6270 */
[--C-:B------:R-:W-:Y:S01]  /*13050*/  @!P1 IMAD.IADD R12, R12, 0x1, -R3.reuse ;  /* 0x000000010c0c9824 */ /* 0x100fe200078e0a03 */
[----:B------:R-:W-:Y:S01]  /*13060*/  STL [R1+0x2fc], R19 ;  /* 0x0002fc1301007387 */ /* 0x000fe20000100800 */
[----:B------:R-:W-:Y:S01]  /*13070*/  IMAD.MOV R16, RZ, RZ, -R16 ;  /* 0x000000ffff107224 */ /* 0x000fe200078e0a10 */
[----:B------:R-:W-:Y:S01]  /*13080*/  ISETP.GE.AND P1, PT, R11, RZ, PT ;  /* 0x000000ff0b00720c */ /* 0x000fe20003f26270 */
[----:B------:R-:W-:Y:S01]  /*13090*/  VIADD R11, R0, 0x96 ;  /* 0x00000096000b7836 */ /* 0x000fe20000000000 */
[----:B------:R0:W-:Y:S01]  /*130a0*/  STL [R1+0x300], R14 ;  /* 0x0003000e01007387 */ /* 0x0001e20000100800 */
[----:B------:R-:W-:Y:S01]  /*130b0*/  @!P0 IMAD.IADD R10, R10, 0x1, -R3 ;  /* 0x000000010a0a8824 */ /* 0x000fe200078e0a03 */
[C---:B------:R-:W-:Y:S01]  /*130c0*/  ISETP.GT.U32.AND P0, PT, R3.reuse, R13, PT ;  /* 0x0000000d0300720c */ /* 0x040fe20003f04070 */
[----:B------:R-:W-:Y:S01]  /*130d0*/  IMAD R5, R3, R16, R5 ;  /* 0x0000001003057224 */ /* 0x000fe200078e0205 */
[----:B------:R-:W-:Y:S01]  /*130e0*/  IABS R8, R11 ;  /* 0x0000000b00087213 */ /* 0x000fe20000000000 */
[----:B------:R-:W-:-:S02]  /*130f0*/  @!P4 IMAD.MOV R15, RZ, RZ, -R15 ;  /* 0x000000ffff0fc224 */ /* 0x000fc400078e0a0f */
[----:B------:R-:W-:Y:S01]  /*13100*/  IMAD.MOV.U32 R18, RZ, RZ, R17 ;  /* 0x000000ffff127224 */ /* 0x000fe200078e0011 */
[----:B------:R-:W-:Y:S01]  /*13110*/  ISETP.GT.U32.AND P4, PT, R3, R5, PT ;  /* 0x000000050300720c */ /* 0x000fe20003f84070 */
[----:B------:R-:W-:Y:S01]  /*13120*/  @!P2 IMAD.MOV R12, RZ, RZ, -R12 ;  /* 0x000000ffff0ca224 */ /* 0x000fe200078e0a0c */
[----:B------:R-:W-:Y:S01]  /*13130*/  ISETP.GE.AND P2, PT, R9, RZ, PT ;  /* 0x000000ff0900720c */ /* 0x000fe20003f46270 */
[----:B0-----:R-:W-:-:S04]  /*13140*/  IMAD.HI.U32 R14, R4, R2, RZ ;  /* 0x00000002040e7227 */ /* 0x001fc800078e00ff */
[----:B------:R-:W-:Y:S02]  /*13150*/  IMAD.MOV R14, RZ, RZ, -R14 ;  /* 0x000000ffff0e7224 */ /* 0x000fe400078e0a0e */
[----:B------:R-:W-:Y:S02]  /*13160*/  @!P0 IMAD.IADD R13, R13, 0x1, -R3 ;  /* 0x000000010d0d8824 */ /* 0x000fe400078e0a03 */
[----:B------:R-:W-:Y:S02]  /*13170*/  IMAD R2, R3, R14, R2 ;  /* 0x0000000e03027224 */ /* 0x000fe400078e0202 */
[----:B------:R-:W-:-:S03]  /*13180*/  IMAD.HI.U32 R14, R4, R8, RZ ;  /* 0x00000008040e7227 */ /* 0x000fc600078e00ff */
[C---:B------:R-:W-:Y:S01]  /*13190*/  ISETP.GT.U32.AND P0, PT, R3.reuse, R2, PT ;  /* 0x000000020300720c */ /* 0x040fe20003f04070 */
[----:B------:R-:W-:Y:S02]  /*131a0*/  IMAD.MOV R14, RZ, RZ, -R14 ;  /* 0x000000ffff0e7224 */ /* 0x000fe400078e0a0e */
[----:B------:R-:W-:Y:S02]  /*131b0*/  IMAD.MOV.U32 R16, RZ, RZ, R13 ;  /* 0x000000ffff107224 */ /* 0x000fe400078e000d */
[----:B------:R-:W-:Y:S02]  /*131c0*/  IMAD R8, R3, R14, R8 ;  /* 0x0000000e03087224 */ /* 0x000fe400078e0208 */
[--C-:B------:R-:W-:Y:S02]  /*131d0*/  @!P4 IMAD.IADD R5, R5, 0x1, -R3.reuse ;  /* 0x000000010505c824 */ /* 0x100fe400078e0a03 */
[----:B------:R-:W-:Y:S01]  /*131e0*/  @!P6 IMAD.MOV R16, RZ, RZ, -R16 ;  /* 0x000000ffff10e224 */ /* 0x000fe200078e0a10 */
[C---:B------:R-:W-:Y:S01]  /*131f0*/  ISETP.GT.U32.AND P6, PT, R3.reuse, R8, PT ;  /* 0x000000080300720c */ /* 0x040fe20003fc4070 */
[----:B------:R-:W-:Y:S01]  /*13200*/  @!P3 IMAD.MOV R18, RZ, RZ, -R18 ;  /* 0x000000ffff12b224 */ /* 0x000fe200078e0a12 */
[C---:B------:R-:W-:Y:S01]  /*13210*/  ISETP.GT.U32.AND P3, PT, R3.reuse, R10, PT ;  /* 0x0000000a0300720c */ /* 0x040fe20003f64070 */
[----:B------:R-:W-:Y:S01]  /*13220*/  VIADD R9, R0, 0x95 ;  /* 0x0000009500097836 */ /* 0x000fe20000000000 */
[C---:B------:R-:W-:Y:S01]  /*13230*/  ISETP.GT.U32.AND P4, PT, R3.reuse, R5, PT ;  /* 0x000000050300720c */ /* 0x040fe20003f84070 */
[----:B------:R-:W-:Y:S01]  /*13240*/  @!P0 IMAD.IADD R2, R2, 0x1, -R3 ;  /* 0x0000000102028824 */ /* 0x000fe200078e0a03 */
[----:B------:R-:W-:Y:S01]  /*13250*/  STL [R1+0x304], R18 ;  /* 0x0003041201007387 */ /* 0x000fe20000100800 */
[C---:B------:R-:W-:Y:S01]  /*13260*/  VIADD R14, R0.reuse, 0x92 ;  /* 0x00000092000e7836 */ /* 0x040fe20000000000 */
[----:B------:R-:W-:Y:S01]  /*13270*/  IABS R22, R9 ;  /* 0x0000000900167213 */ /* 0x000fe20000000000 */
[----:B------:R-:W-:Y:S01]  /*13280*/  VIADD R19, R0, 0x90 ;  /* 0x0000009000137836 */ /* 0x000fe20000000000 */
[----:B------:R0:W-:Y:S01]  /*13290*/  STL [R1+0x39c], R15 ;  /* 0x00039c0f01007387 */ /* 0x0001e20000100800 */
[----:B------:R-:W-:-:S02]  /*132a0*/  ISETP.GT.U32.AND P0, PT, R3, R2, PT ;  /* 0x000000020300720c */ /* 0x000fc40003f04070 */
[----:B------:R-:W-:Y:S01]  /*132b0*/  IMAD.HI.U32 R13, R4, R22, RZ ;  /* 0x00000016040d7227 */ /* 0x000fe200078e00ff */
[----:B------:R1:W-:Y:S03]  /*132c0*/  STL [R1+0x3a0], R12 ;  /* 0x0003a00c01007387 */ /* 0x0003e60000100800 */
[--C-:B------:R-:W-:Y:S01]  /*132d0*/  @!P6 IMAD.IADD R8, R8, 0x1, -R3.reuse ;  /* 0x000000010808e824 */ /* 0x100fe200078e0a03 */
[----:B------:R2:W-:Y:S01]  /*132e0*/  STL [R1+0x388], R16 ;  /* 0x0003881001007387 */ /* 0x0005e20000100800 */
[--C-:B------:R-:W-:Y:S01]  /*132f0*/  @!P3 IMAD.IADD R10, R10, 0x1, -R3.reuse ;  /* 0x000000010a0ab824 */ /* 0x100fe200078e0a03 */
[----:B------:R-:W-:Y:S01]  /*13300*/  ISETP.GE.AND P3, PT, R11, RZ, PT ;  /* 0x000000ff0b00720c */ /* 0x000fe20003f66270 */
[----:B------:R-:W-:Y:S01]  /*13310*/  @!P4 IMAD.IADD R5, R5, 0x1, -R3 ;  /* 0x000000010505c824 */ /* 0x000fe200078e0a03 */
[----:B------:R-:W-:Y:S01]  /*13320*/  ISETP.GT.U32.AND P6, PT, R3, R8, PT ;  /* 0x000000080300720c */ /* 0x000fe20003fc4070 */
[----:B0-----:R-:W-:-:S02]  /*13330*/  IMAD.MOV.U32 R15, RZ, RZ, R10 ;  /* 0x000000ffff0f7224 */ /* 0x001fc400078e000a */
[C---:B-1----:R-:W-:Y:S02]  /*13340*/  VIADD R12, R0.reuse, 0x94 ;  /* 0x00000094000c7836 */ /* 0x042fe40000000000 */
[----:B------:R-:W-:Y:S02]  /*13350*/  VIADD R11, R0, 0x93 ;  /* 0x00000093000b7836 */ /* 0x000fe40000000000 */
[----:B--2---:R-:W-:Y:S01]  /*13360*/  IMAD.MOV.U32 R16, RZ, RZ, R5 ;  /* 0x000000ffff107224 */ /* 0x004fe200078e0005 */
[----:B------:R-:W-:Y:S01]  /*13370*/  IABS R21, R12 ;  /* 0x0000000c00157213 */ /* 0x000fe20000000000 */
[----:B------:R-:W-:Y:S01]  /*13380*/  @!P1 IMAD.MOV R15, RZ, RZ, -R15 ;  /* 0x000000ffff0f9224 */ /* 0x000fe200078e0a0f */
[----:B------:R-:W-:Y:S01]  /*13390*/  ISETP.GE.AND P4, PT, R12, RZ, PT ;  /* 0x000000ff0c00720c */ /* 0x000fe20003f86270 */
[----:B------:R-:W-:Y:S01]  /*133a0*/  IMAD.MOV R12, RZ, RZ, -R13 ;  /* 0x000000ffff0c7224 */ /* 0x000fe200078e0a0d */
[----:B------:R-:W-:Y:S01]  /*133b0*/  IABS R18, R11 ;  /* 0x0000000b00127213 */ /* 0x000fe20000000000 */
[----:B------:R-:W-:Y:S01]  /*133c0*/  IMAD.HI.U32 R10, R4, R21, RZ ;  /* 0x00000015040a7227 */ /* 0x000fe200078e00ff */
[----:B------:R0:W-:Y:S01]  /*133d0*/  STL [R1+0x38c], R15 ;  /* 0x00038c0f01007387 */ /* 0x0001e20000100800 */
[----:B------:R-:W-:-:S02]  /*133e0*/  ISETP.GE.AND P1, PT, R9, RZ, PT ;  /* 0x000000ff0900720c */ /* 0x000fc40003f26270 */
[C---:B------:R-:W-:Y:S01]  /*133f0*/  IMAD R22, R3.reuse, R12, R22 ;  /* 0x0000000c03167224 */ /* 0x040fe200078e0216 */
[----:B------:R-:W-:Y:S01]  /*13400*/  IABS R13, R19 ;  /* 0x00000013000d7213 */ /* 0x000fe20000000000 */
[----:B------:R-:W-:Y:S02]  /*13410*/  IMAD.MOV R10, RZ, RZ, -R10 ;  /* 0x000000ffff0a7224 */ /* 0x000fe400078e0a0a */
[----:B------:R-:W-:Y:S01]  /*13420*/  @!P5 IMAD.MOV R16, RZ, RZ, -R16 ;  /* 0x000000ffff10d224 */ /* 0x000fe200078e0a10 */
[C---:B------:R-:W-:Y:S01]  /*13430*/  ISETP.GT.U32.AND P5, PT, R3.reuse, R22, PT ;  /* 0x000000160300720c */ /* 0x040fe20003fa4070 */
[C---:B------:R-:W-:Y:S02]  /*13440*/  IMAD R21, R3.reuse, R10, R21 ;  /* 0x0000000a03157224 */ /* 0x040fe400078e0215 */
[--C-:B------:R-:W-:Y:S01]  /*13450*/  @!P6 IMAD.IADD R8, R8, 0x1, -R3.reuse ;  /* 0x000000010808e824 */ /* 0x100fe200078e0a03 */
[----:B------:R-:W-:Y:S01]  /*13460*/  STL [R1+0x324], R16 ;  /* 0x0003241001007387 */ /* 0x000fe20000100800 */
[----:B------:R-:W-:Y:S01]  /*13470*/  @!P0 IMAD.IADD R2, R2, 0x1, -R3 ;  /* 0x0000000102028824 */ /* 0x000fe200078e0a03 */
[----:B------:R-:W-:Y:S01]  /*13480*/  ISETP.GT.U32.AND P6, PT, R3, R21, PT ;  /* 0x000000150300720c */ /* 0x000fe20003fc4070 */
[----:B------:R-:W-:Y:S01]  /*13490*/  IMAD.HI.U32 R9, R4, R18, RZ ;  /* 0x0000001204097227 */ /* 0x000fe200078e00ff */
[----:B------:R-:W-:-:S03]  /*134a0*/  ISETP.GE.AND P0, PT, R11, RZ, PT ;  /* 0x000000ff0b00720c */ /* 0x000fc60003f06270 */
[----:B0-----:R-:W-:Y:S02]  /*134b0*/  IMAD.MOV.U32 R15, RZ, RZ, R2 ;  /* 0x000000ffff0f7224 */ /* 0x001fe400078e0002 */
[----:B------:R-:W-:Y:S02]  /*134c0*/  @!P5 IMAD.IADD R22, R22, 0x1, -R3 ;  /* 0x000000011616d824 */ /* 0x000fe400078e0a03 */
[----:B------:R-:W-:Y:S01]  /*134d0*/  @!P2 IMAD.MOV R15, RZ, RZ, -R15 ;  /* 0x000000ffff0fa224 */ /* 0x000fe200078e0a0f */
[----:B------:R-:W-:Y:S01]  /*134e0*/  ISETP.GE.AND P2, PT, R14, RZ, PT ;  /* 0x000000ff0e00720c */ /* 0x000fe20003f46270 */
[----:B------:R-:W-:Y:S01]  /*134f0*/  IMAD.MOV R9, RZ, RZ, -R9 ;  /* 0x000000ffff097224 */ /* 0x000fe200078e0a09 */
[----:B------:R-:W-:Y:S01]  /*13500*/  ISETP.GT.U32.AND P5, PT, R3, R22, PT ;  /* 0x000000160300720c */ /* 0x000fe20003fa4070 */
[C---:B------:R-:W-:Y:S01]  /*13510*/  VIADD R11, R0.reuse, 0x91 ;  /* 0x00000091000b7836 */ /* 0x040fe20000000000 */
[----:B------:R-:W-:Y:S01]  /*13520*/  IABS R14, R14 ;  /* 0x0000000e000e7213 */ /* 0x000fe20000000000 */
[----:B------:R-:W-:Y:S01]  /*13530*/  @!P6 IMAD.IADD R21, R21, 0x1, -R3 ;  /* 0x000000011515e824 */ /* 0x000fe200078e0a03 */
[----:B------:R0:W-:Y:S01]  /*13540*/  STL [R1+0x358], R15 ;  /* 0x0003580f01007387 */ /* 0x0001e20000100800 */
[C---:B------:R-:W-:Y:S01]  /*13550*/  IMAD R18, R3.reuse, R9, R18 ;  /* 0x0000000903127224 */ /* 0x040fe200078e0212 */
[----:B------:R-:W-:Y:S01]  /*13560*/  IABS R12, R11 ;  /* 0x0000000b000c7213 */ /* 0x000fe20000000000 */
[----:B------:R-:W-:Y:S01]  /*13570*/  IMAD.MOV.U32 R17, RZ, RZ, R8 ;  /* 0x000000ffff117224 */ /* 0x000fe200078e0008 */
[----:B------:R-:W-:Y:S01]  /*13580*/  ISETP.GT.U32.AND P6, PT, R3, R21, PT ;  /* 0x000000150300720c */ /* 0x000fe20003fc4070 */
[----:B------:R-:W-:-:S02]  /*13590*/  VIADD R5, R0, 0x8f ;  /* 0x0000008f00057836 */ /* 0x000fc40000000000 */
[----:B------:R-:W-:Y:S01]  /*135a0*/  @!P3 IMAD.MOV R17, RZ, RZ, -R17 ;  /* 0x000000ffff11b224 */ /* 0x000fe200078e0a11 */
[----:B------:R-:W-:Y:S01]  /*135b0*/  ISETP.GT.U32.AND P3, PT, R3, R18, PT ;  /* 0x000000120300720c */ /* 0x000fe20003f64070 */
[C---:B------:R-:W-:Y:S01]  /*135c0*/  IMAD.HI.U32 R9, R4.reuse, R12, RZ ;  /* 0x0000000c04097227 */ /* 0x040fe200078e00ff */
[----:B------:R-:W-:Y:S02]  /*135d0*/  IABS R10, R5 ;  /* 0x00000005000a7213 */ /* 0x000fe40000000000 */
[----:B------:R1:W-:Y:S01]  /*135e0*/  STL [R1+0x308], R17 ;  /* 0x0003081101007387 */ /* 0x0003e20000100800 */
[----:B0-----:R-:W-:-:S04]  /*135f0*/  IMAD.HI.U32 R15, R4, R14, RZ ;  /* 0x0000000e040f7227 */ /* 0x001fc800078e00ff */
[----:B------:R-:W-:Y:S02]  /*13600*/  IMAD.MOV R15, RZ, RZ, -R15 ;  /* 0x000000ffff0f7224 */ /* 0x000fe400078e0a0f */
[----:B------:R-:W-:Y:S01]  /*13610*/  @!P5 IMAD.IADD R22, R22, 0x1, -R3 ;  /* 0x000000011616d824 */ /* 0x000fe200078e0a03 */
[----:B------:R-:W-:Y:S01]  /*13620*/  ISETP.GE.AND P5, PT, R11, RZ, PT ;  /* 0x000000ff0b00720c */ /* 0x000fe20003fa6270 */
[----:B------:R-:W-:Y:S02]  /*13630*/  IMAD.MOV R9, RZ, RZ, -R9 ;  /* 0x000000ffff097224 */ /* 0x000fe400078e0a09 */
[C---:B------:R-:W-:Y:S02]  /*13640*/  IMAD R11, R3.reuse, R15, R14 ;  /* 0x0000000f030b7224 */ /* 0x040fe400078e020e */
[----:B------:R-:W-:Y:S02]  /*13650*/  IMAD R12, R3, R9, R12 ;  /* 0x00000009030c7224 */ /* 0x000fe400078e020c */
[--C-:B------:R-:W-:Y:S01]  /*13660*/  @!P6 IMAD.IADD R21, R21, 0x1, -R3.reuse ;  /* 0x000000011515e824 */ /* 0x100fe200078e0a03 */
[C---:B------:R-:W-:Y:S01]  /*13670*/  ISETP.GT.U32.AND P6, PT, R3.reuse, R11, PT ;  /* 0x0000000b0300720c */ /* 0x040fe20003fc4070 */
[----:B------:R-:W-:Y:S01]  /*13680*/  @!P3 IMAD.IADD R18, R18, 0x1, -R3 ;  /* 0x000000011212b824 */ /* 0x000fe200078e0a03 */
[----:B------:R-:W-:Y:S01]  /*13690*/  ISETP.GT.U32.AND P3, PT, R3, R12, PT ;  /* 0x0000000c0300720c */ /* 0x000fe20003f64070 */
[----:B------:R-:W-:-:S02]  /*136a0*/  VIADD R15, R0, 0x8e ;  /* 0x0000008e000f7836 */ /* 0x000fc40000000000 */
[----:B------:R-:W-:-:S03]  /*136b0*/  IMAD.HI.U32 R16, R4, R13, RZ ;  /* 0x0000000d04107227 */ /* 0x000fc600078e00ff */
[----:B------:R-:W-:Y:S01]  /*136c0*/  IABS R9, R15 ;  /* 0x0000000f00097213 */ /* 0x000fe20000000000 */
[----:B------:R-:W-:Y:S02]  /*136d0*/  IMAD.MOV R8, RZ, RZ, -R16 ;  /* 0x000000ffff087224 */ /* 0x000fe400078e0a10 */
[----:B-1----:R-:W-:Y:S02]  /*136e0*/  VIADD R17, R0, 0x8d ;  /* 0x0000008d00117836 */ /* 0x002fe40000000000 */
[--C-:B------:R-:W-:Y:S01]  /*136f0*/  @!P6 IMAD.IADD R11, R11, 0x1, -R3.reuse ;  /* 0x000000010b0be824 */ /* 0x100fe200078e0a03 */
[C---:B------:R-:W-:Y:S01]  /*13700*/  ISETP.GT.U32.AND P6, PT, R3.reuse, R18, PT ;  /* 0x000000120300720c */ /* 0x040fe20003fc4070 */
[----:B------:R-:W-:Y:S02]  /*13710*/  @!P3 IMAD.IADD R12, R12, 0x1, -R3 ;  /* 0x000000010c0cb824 */ /* 0x000fe400078e0a03 */
[----:B------:R-:W-:Y:S01]  /*13720*/  IMAD.MOV.U32 R24, RZ, RZ, R22 ;  /* 0x000000ffff187224 */ /* 0x000fe200078e0016 */
[----:B------:R-:W-:Y:S01]  /*13730*/  ISETP.GT.U32.AND P3, PT, R3, R11, PT ;  /* 0x0000000b0300720c */ /* 0x000fe20003f64070 */
[----:B------:R-:W-:-:S04]  /*13740*/  IMAD.HI.U32 R22, R4, R9, RZ ;  /* 0x0000000904167227 */ /* 0x000fc800078e00ff */
[----:B------:R-:W-:-:S04]  /*13750*/  IMAD.HI.U32 R2, R4, R10, RZ ;  /* 0x0000000a04027227 */ /* 0x000fc800078e00ff */
[C---:B------:R-:W-:Y:S01]  /*13760*/  IMAD R13, R3.reuse, R8, R13 ;  /* 0x00000008030d7224 */ /* 0x040fe200078e020d */
[----:B------:R-:W-:Y:S01]  /*13770*/  IABS R8, R17 ;  /* 0x0000001100087213 */ /* 0x000fe20000000000 */
[----:B------:R-:W-:Y:S02]  /*13780*/  IMAD.MOV R22, RZ, RZ, -R22 ;  /* 0x000000ffff167224 */ /* 0x000fe400078e0a16 */
[----:B------:R-:W-:Y:S02]  /*13790*/  IMAD.MOV R2, RZ, RZ, -R2 ;  /* 0x000000ffff027224 */ /* 0x000fe400078e0a02 */
[----:B------:R-:W-:Y:S01]  /*137a0*/  @!P1 IMAD.MOV R24, RZ, RZ, -R24 ;  /* 0x000000ffff189224 */ /* 0x000fe200078e0a18 */
[----:B------:R-:W-:Y:S01]  /*137b0*/  ISETP.GT.U32.AND P1, PT, R3, R12, PT ;  /* 0x0000000c0300720c */ /* 0x000fe20003f24070 */
[----:B------:R-:W-:-:S03]  /*137c0*/  IMAD.HI.U32 R23, R4, R8, RZ ;  /* 0x0000000804177227 */ /* 0x000fc600078e00ff */
[----:B------:R0:W-:Y:S01]  /*137d0*/  STL [R1+0x2e8], R24 ;  /* 0x0002e81801007387 */ /* 0x0001e20000100800 */
[C---:B------:R-:W-:Y:S02]  /*137e0*/  IMAD R9, R3.reuse, R22, R9 ;  /* 0x0000001603097224 */ /* 0x040fe400078e0209 */
[C---:B------:R-:W-:Y:S02]  /*137f0*/  IMAD R10, R3.reuse, R2, R10 ;  /* 0x00000002030a7224 */ /* 0x040fe400078e020a */
[----:B------:R-:W-:Y:S02]  /*13800*/  VIADD R16, R0, 0x8c ;  /* 0x0000008c00107836 */ /* 0x000fe40000000000 */
[----:B------:R-:W-:Y:S02]  /*13810*/  IMAD.MOV R23, RZ, RZ, -R23 ;  /* 0x000000ffff177224 */ /* 0x000fe400078e0a17 */
[----:B------:R-:W-:Y:S01]  /*13820*/  @!P4 IMAD.MOV R21, RZ, RZ, -R21 ;  /* 0x000000ffff15c224 */ /* 0x000fe200078e0a15 */
[----:B------:R-:W-:Y:S01]  /*13830*/  ISETP.GT.U32.AND P4, PT, R3, R13, PT ;  /* 0x0000000d0300720c */ /* 0x000fe20003f84070 */
[--C-:B------:R-:W-:Y:S01]  /*13840*/  @!P3 IMAD.IADD R11, R11, 0x1, -R3.reuse ;  /* 0x000000010b0bb824 */ /* 0x100fe200078e0a03 */
[C---:B------:R-:W-:Y:S01]  /*13850*/  ISETP.GT.U32.AND P3, PT, R3.reuse, R9, PT ;  /* 0x000000090300720c */ /* 0x040fe20003f64070 */
[--C-:B------:R-:W-:Y:S01]  /*13860*/  @!P6 IMAD.IADD R18, R18, 0x1, -R3.reuse ;  /* 0x000000011212e824 */ /* 0x100fe200078e0a03 */
[C---:B------:R-:W-:Y:S01]  /*13870*/  ISETP.GT.U32.AND P6, PT, R3.reuse, R10, PT ;  /* 0x0000000a0300720c */ /* 0x040fe20003fc4070 */
[C---:B------:R-:W-:Y:S01]  /*13880*/  IMAD R8, R3.reuse, R23, R8 ;  /* 0x0000001703087224 */ /* 0x040fe200078e0208 */
[----:B------:R-:W-:Y:S01]  /*13890*/  IABS R20, R16 ;  /* 0x0000001000147213 */ /* 0x000fe20000000000 */
[----:B------:R-:W-:Y:S01]  /*138a0*/  @!P1 IMAD.IADD R12, R12, 0x1, -R3 ;  /* 0x000000010c0c9824 */ /* 0x000fe200078e0a03 */
[----:B------:R1:W-:Y:S01]  /*138b0*/  STL [R1+0x2e0], R21 ;  /* 0x0002e01501007387 */ /* 0x0003e20000100800 */
[----:B------:R-:W-:Y:S01]  /*138c0*/  VIADD R14, R0, 0x8b ;  /* 0x0000008b000e7836 */ /* 0x000fe20000000000 */
[----:B------:R-:W-:Y:S01]  /*138d0*/  ISETP.GT.U32.AND P1, PT, R3, R8, PT ;  /* 0x000000080300720c */ /* 0x000fe20003f24070 */
[----:B0-----:R-:W-:-:S02]  /*138e0*/  IMAD.MOV.U32 R24, RZ, RZ, R11 ;  /* 0x000000ffff187224 */ /* 0x001fc400078e000b */
[--C-:B------:R-:W-:Y:S01]  /*138f0*/  @!P4 IMAD.IADD R13, R13, 0x1, -R3.reuse ;  /* 0x000000010d0dc824 */ /* 0x100fe200078e0a03 */
[----:B------:R-:W-:Y:S01]  /*13900*/  IABS R2, R14 ;  /* 0x0000000e00027213 */ /* 0x000fe20000000000 */
[--C-:B------:R-:W-:Y:S01]  /*13910*/  @!P3 IMAD.IADD R9, R9, 0x1, -R3.reuse ;  /* 0x000000010909b824 */ /* 0x100fe200078e0a03 */
[----:B------:R-:W-:Y:S01]  /*13920*/  ISETP.GE.AND P4, PT, R19, RZ, PT ;  /* 0x000000ff1300720c */ /* 0x000fe20003f86270 */
[----:B------:R-:W-:Y:S01]  /*13930*/  @!P6 IMAD.IADD R10, R10, 0x1, -R3 ;  /* 0x000000010a0ae824 */ /* 0x000fe200078e0a03 */
[----:B------:R-:W-:Y:S01]  /*13940*/  ISETP.GE.AND P6, PT, R5, RZ, PT ;  /* 0x000000ff0500720c */ /* 0x000fe20003fc6270 */
[----:B-1----:R-:W-:Y:S01]  /*13950*/  IMAD.HI.U32 R21, R4, R20, RZ ;  /* 0x0000001404157227 */ /* 0x002fe200078e00ff */
[----:B------:R-:W-:-:S03]  /*13960*/  ISETP.GT.U32.AND P3, PT, R3, R13, PT ;  /* 0x0000000d0300720c */ /* 0x000fc60003f64070 */
[----:B------:R-:W-:Y:S02]  /*13970*/  IMAD.MOV R21, RZ, RZ, -R21 ;  /* 0x000000ffff157224 */ /* 0x000fe400078e0a15 */
[----:B------:R-:W-:Y:S02]  /*13980*/  IMAD.MOV.U32 R25, RZ, RZ, R18 ;  /* 0x000000ffff197224 */ /* 0x000fe400078e0012 */
[C---:B------:R-:W-:Y:S02]  /*13990*/  IMAD R5, R3.reuse, R21, R20 ;  /* 0x0000001503057224 */ /* 0x040fe400078e0214 */
[----:B------:R-:W-:Y:S01]  /*139a0*/  @!P2 IMAD.MOV R24, RZ, RZ, -R24 ;  /* 0x000000ffff18a224 */ /* 0x000fe200078e0a18 */
[----:B------:R-:W-:Y:S01]  /*139b0*/  ISETP.GT.U32.AND P2, PT, R3, R9, PT ;  /* 0x000000090300720c */ /* 0x000fe20003f44070 */
[----:B------:R-:W-:Y:S02]  /*139c0*/  IMAD.MOV.U32 R18, RZ, RZ, R12 ;  /* 0x000000ffff127224 */ /* 0x000fe400078e000c */
[----:B------:R-:W-:-:S02]  /*139d0*/  @!P1 IMAD.IADD R8, R8, 0x1, -R3 ;  /* 0x0000000108089824 */ /* 0x000fc400078e0a03 */
[----:B------:R-:W-:Y:S01]  /*139e0*/  @!P0 IMAD.MOV R25, RZ, RZ, -R25 ;  /* 0x000000ffff198224 */ /* 0x000fe200078e0a19 */
[C---:B------:R-:W-:Y:S01]  /*139f0*/  ISETP.GT.U32.AND P0, PT, R3.reuse, R10, PT ;  /* 0x0000000a0300720c */ /* 0x040fe20003f04070 */
[----:B------:R-:W-:Y:S01]  /*13a00*/  @!P5 IMAD.MOV R18, RZ, RZ, -R18 ;  /* 0x000000ffff12d224 */ /* 0x000fe200078e0a12 */
[C---:B------:R-:W-:Y:S01]  /*13a10*/  ISETP.GT.U32.AND P5, PT, R3.reuse, R5, PT ;  /* 0x000000050300720c */ /* 0x040fe20003fa4070 */
[----:B------:R-:W-:Y:S01]  /*13a20*/  IMAD.HI.U32 R22, R4, R2, RZ ;  /* 0x0000000204167227 */ /* 0x000fe200078e00ff */
[C---:B------:R-:W-:Y:S01]  /*13a30*/  ISETP.GT.U32.AND P1, PT, R3.reuse, R8, PT ;  /* 0x000000080300720c */ /* 0x040fe20003f24070 */
[----:B------:R-:W-:Y:S02]  /*13a40*/  STL [R1+0x2d4], R25 ;  /* 0x0002d41901007387 */ /* 0x000fe40000100800 */
[C---:B------:R-:W-:Y:S02]  /*13a50*/  VIADD R20, R0.reuse, 0x8a ;  /* 0x0000008a00147836 */ /* 0x040fe40000000000 */
[----:B------:R-:W-:Y:S01]  /*13a60*/  IMAD.MOV R22, RZ, RZ, -R22 ;  /* 0x000000ffff167224 */ /* 0x000fe200078e0a16 */
[----:B------:R-:W-:Y:S01]  /*13a70*/  STL [R1+0x2d0], R24 ;  /* 0x0002d01801007387 */ /* 0x000fe20000100800 */
[----:B------:R-:W-:Y:S01]  /*13a80*/  VIADD R19, R0, 0x89 ;  /* 0x0000008900137836 */ /* 0x000fe20000000000 */
[----:B------:R-:W-:Y:S01]  /*13a90*/  IABS R12, R20 ;  /* 0x00000014000c7213 */ /* 0x000fe20000000000 */
[----:B------:R-:W-:Y:S01]  /*13aa0*/  IMAD R2, R3, R22, R2 ;  /* 0x0000001603027224 */ /* 0x000fe200078e0202 */
[----:B------:R0:W-:Y:S01]  /*13ab0*/  STL [R1+0x2c8], R18 ;  /* 0x0002c81201007387 */ /* 0x0001e20000100800 */
[--C-:B------:R-:W-:Y:S01]  /*13ac0*/  @!P3 IMAD.IADD R13, R13, 0x1, -R3.reuse ;  /* 0x000000010d0db824 */ /* 0x100fe200078e0a03 */
[----:B------:R-:W-:Y:S01]  /*13ad0*/  IABS R11, R19 ;  /* 0x00000013000b7213 */ /* 0x000fe20000000000 */
[--C-:B------:R-:W-:Y:S01]  /*13ae0*/  @!P2 IMAD.IADD R9, R9, 0x1, -R3.reuse ;  /* 0x000000010909a824 */ /* 0x100fe200078e0a03 */
[----:B------:R-:W-:Y:S01]  /*13af0*/  ISETP.GE.AND P3, PT, R15, RZ, PT ;  /* 0x000000ff0f00720c */ /* 0x000fe20003f66270 */
[----:B------:R-:W-:Y:S01]  /*13b00*/  @!P0 IMAD.IADD R10, R10, 0x1, -R3 ;  /* 0x000000010a0a8824 */ /* 0x000fe200078e0a03 */
[----:B------:R-:W-:Y:S01]  /*13b10*/  ISETP.GE.AND P2, PT, R17, RZ, PT ;  /* 0x000000ff1100720c */ /* 0x000fe20003f46270 */
[----:B------:R-:W-:Y:S01]  /*13b20*/  IMAD.HI.U32 R17, R4, R12, RZ ;  /* 0x0000000c04117227 */ /* 0x000fe200078e00ff */
[----:B------:R-:W-:-:S03]  /*13b30*/  ISETP.GT.U32.AND P0, PT, R3, R2, PT ;  /* 0x000000020300720c */ /* 0x000fc60003f04070 */
[----:B------:R-:W-:Y:S01]  /*13b40*/  @!P5 IMAD.IADD R5, R5, 0x1, -R3 ;  /* 0x000000010505d824 */ /* 0x000fe200078e0a03 */
[----:B------:R-:W-:Y:S01]  /*13b50*/  ISETP.GE.AND P5, PT, R14, RZ, PT ;  /* 0x000000ff0e00720c */ /* 0x000fe20003fa6270 */
[----:B------:R-:W-:-:S04]  /*13b60*/  IMAD.HI.U32 R15, R4, R11, RZ ;  /* 0x0000000b040f7227 */ /* 0x000fc800078e00ff */
[----:B------:R-:W-:Y:S02]  /*13b70*/  IMAD.MOV R14, RZ, RZ, -R17 ;  /* 0x000000ffff0e7224 */ /* 0x000fe400078e0a11 */
[----:B------:R-:W-:Y:S01]  /*13b80*/  @!P1 IMAD.IADD R8, R8, 0x1, -R3 ;  /* 0x0000000108089824 */ /* 0x000fe200078e0a03 */
[----:B------:R-:W-:Y:S01]  /*13b90*/  ISETP.GE.AND P1, PT, R16, RZ, PT ;  /* 0x000000ff1000720c */ /* 0x000fe20003f26270 */
[----:B------:R-:W-:Y:S02]  /*13ba0*/  IMAD.MOV.U32 R21, RZ, RZ, R13 ;  /* 0x000000ffff157224 */ /* 0x000fe400078e000d */
[----:B0-----:R-:W-:Y:S02]  /*13bb0*/  IMAD.MOV.U32 R18, RZ, RZ, R10 ;  /* 0x000000ffff127224 */ /* 0x001fe400078e000a */
[----:B------:R-:W-:Y:S02]  /*13bc0*/  IMAD.MOV R13, RZ, RZ, -R15 ;  /* 0x000000ffff0d7224 */ /* 0x000fe400078e0a0f */
[----:B------:R-:W-:-:S02]  /*13bd0*/  IMAD R10, R3, R14, R12 ;  /* 0x0000000e030a7224 */ /* 0x000fc400078e020c */
[----:B------:R-:W-:Y:S02]  /*13be0*/  IMAD.MOV.U32 R16, RZ, RZ, R9 ;  /* 0x000000ffff107224 */ /* 0x000fe400078e0009 */
[C---:B------:R-:W-:Y:S02]  /*13bf0*/  IMAD R9, R3.reuse, R13, R11 ;  /* 0x0000000d03097224 */ /* 0x040fe400078e020b */
[----:B------:R-:W-:Y:S02]  /*13c00*/  IMAD.MOV.U32 R15, RZ, RZ, R8 ;  /* 0x000000ffff0f7224 */ /* 0x000fe400078e0008 */
[----:B------:R-:W-:Y:S01]  /*13c10*/  @!P3 IMAD.MOV R16, RZ, RZ, -R16 ;  /* 0x000000ffff10b224 */ /* 0x000fe200078e0a10 */
[C---:B------:R-:W-:Y:S01]  /*13c20*/  ISETP.GT.U32.AND P3, PT, R3.reuse, R10, PT ;  /* 0x0000000a0300720c */ /* 0x040fe20003f64070 */
[----:B------:R-:W-:Y:S01]  /*13c30*/  @!P0 IMAD.IADD R2, R2, 0x1, -R3 ;  /* 0x0000000102028824 */ /* 0x000fe200078e0a03 */
[C---:B------:R-:W-:Y:S01]  /*13c40*/  ISETP.GT.U32.AND P0, PT, R3.reuse, R5, PT ;  /* 0x000000050300720c */ /* 0x040fe20003f04070 */
[----:B------:R-:W-:Y:S01]  /*13c50*/  @!P2 IMAD.MOV R15, RZ, RZ, -R15 ;  /* 0x000000ffff0fa224 */ /* 0x000fe200078e0a0f */
[C---:B------:R-:W-:Y:S01]  /*13c60*/  ISETP.GT.U32.AND P2, PT, R3.reuse, R9, PT ;  /* 0x000000090300720c */ /* 0x040fe20003f44070 */
[----:B------:R-:W-:Y:S01]  /*13c70*/  @!P6 IMAD.MOV R18, RZ, RZ, -R18 ;  /* 0x000000ffff12e224 */ /* 0x000fe200078e0a12 */
[----:B------:R-:W-:Y:S01]  /*13c80*/  ISETP.GT.U32.AND P6, PT, R3, R2, PT ;  /* 0x000000020300720c */ /* 0x000fe20003fc4070 */
[----:B------:R-:W-:Y:S01]  /*13c90*/  @!P4 IMAD.MOV R21, RZ, RZ, -R21 ;  /* 0x000000ffff15c224 */ /* 0x000fe200078e0a15 */
[----:B------:R-:W-:Y:S01]  /*13ca0*/  ISETP.GE.AND P4, PT, R20, RZ, PT ;  /* 0x000000ff1400720c */ /* 0x000fe20003f86270 */
[----:B------:R-:W-:-:S02]  /*13cb0*/  VIADD R8, R0, 0x88 ;  /* 0x0000008800087836 */ /* 0x000fc40000000000 */
[----:B------:R-:W-:Y:S01]  /*13cc0*/  VIADD R11, R0, 0x87 ;  /* 0x00000087000b7836 */ /* 0x000fe20000000000 */
[----:B------:R-:W-:Y:S01]  /*13cd0*/  STL [R1+0x88], R21 ;  /* 0x0000881501007387 */ /* 0x000fe20000100800 */
[--C-:B------:R-:W-:Y:S02]  /*13ce0*/  @!P3 IMAD.IADD R10, R10, 0x1, -R3.reuse ;  /* 0x000000010a0ab824 */ /* 0x100fe400078e0a03 */
[--C-:B------:R-:W-:Y:S01]  /*13cf0*/  @!P0 IMAD.IADD R5, R5, 0x1, -R3.reuse ;  /* 0x0000000105058824 */ /* 0x100fe200078e0a03 */
[----:B------:R-:W-:Y:S01]  /*13d00*/  STL [R1+0x84], R18 ;  /* 0x0000841201007387 */ /* 0x000fe20000100800 */
[--C-:B------:R-:W-:Y:S01]  /*13d10*/  @!P2 IMAD.IADD R9, R9, 0x1, -R3.reuse ;  /* 0x000000010909a824 */ /* 0x100fe200078e0a03 */
[----:B------:R-:W-:Y:S01]  /*13d20*/  IABS R12, R11 ;  /* 0x0000000b000c7213 */ /* 0x000fe20000000000 */
[----:B------:R-:W-:Y:S01]  /*13d30*/  @!P6 IMAD.IADD R2, R2, 0x1, -R3 ;  /* 0x000000010202e824 */ /* 0x000fe200078e0a03 */
[----:B------:R-:W-:Y:S01]  /*13d40*/  STL [R1+0x80], R16 ;  /* 0x0000801001007387 */ /* 0x000fe20000100800 */
[----:B------:R-:W-:Y:S01]  /*13d50*/  ISETP.GT.U32.AND P2, PT, R3, R10, PT ;  /* 0x0000000a0300720c */ /* 0x000fe20003f44070 */
[----:B------:R-:W-:Y:S01]  /*13d60*/  IMAD.MOV.U32 R13, RZ, RZ, R5 ;  /* 0x000000ffff0d7224 */ /* 0x000fe200078e0005 */
[----:B------:R-:W-:Y:S01]  /*13d70*/  ISETP.GE.AND P6, PT, R8, RZ, PT ;  /* 0x000000ff0800720c */ /* 0x000fe20003fc6270 */
[----:B------:R0:W-:Y:S01]  /*13d80*/  STL [R1+0x2a8], R15 ;  /* 0x0002a80f01007387 */ /* 0x0001e20000100800 */
[----:B------:R-:W-:Y:S01]  /*13d90*/  ISETP.GE.AND P3, PT, R11, RZ, PT ;  /* 0x000000ff0b00720c */ /* 0x000fe20003f66270 */
[----:B------:R-:W-:Y:S01]  /*13da0*/  @!P1 IMAD.MOV R13, RZ, RZ, -R13 ;  /* 0x000000ffff0d9224 */ /* 0x000fe200078e0a0d */
[----:B------:R-:W-:Y:S01]  /*13db0*/  ISETP.GT.U32.AND P1, PT, R3, R9, PT ;  /* 0x000000090300720c */ /* 0x000fe20003f24070 */
[C---:B------:R-:W-:Y:S01]  /*13dc0*/  VIADD R14, R0.reuse, 0x86 ;  /* 0x00000086000e7836 */ /* 0x040fe20000000000 */
[----:B------:R-:W-:Y:S01]  /*13dd0*/  ISETP.GE.AND P0, PT, R19, RZ, PT ;  /* 0x000000ff1300720c */ /* 0x000fe20003f06270 */
[C---:B------:R-:W-:Y:S01]  /*13de0*/  VIADD R20, R0.reuse, 0x82 ;  /* 0x0000008200147836 */ /* 0x040fe20000000000 */
[----:B------:R1:W-:Y:S01]  /*13df0*/  STL [R1+0x2ac], R13 ;  /* 0x0002ac0d01007387 */ /* 0x0003e20000100800 */
[----:B------:R-:W-:Y:S01]  /*13e00*/  VIADD R17, R0, 0x81 ;  /* 0x0000008100117836 */ /* 0x000fe20000000000 */
[----:B0-----:R-:W-:Y:S01]  /*13e10*/  IABS R15, R8 ;  /* 0x00000008000f7213 */ /* 0x001fe20000000000 */
[----:B------:R-:W-:-:S02]  /*13e20*/  IMAD.MOV.U32 R8, RZ, RZ, R12 ;  /* 0x000000ffff087224 */ /* 0x000fc400078e000c */
[----:B------:R-:W-:Y:S02]  /*13e30*/  IMAD.MOV.U32 R12, RZ, RZ, R2 ;  /* 0x000000ffff0c7224 */ /* 0x000fe400078e0002 */
[----:B------:R-:W-:-:S04]  /*13e40*/  IMAD.HI.U32 R5, R4, R15, RZ ;  /* 0x0000000f04057227 */ /* 0x000fc800078e00ff */
[----:B------:R-:W-:Y:S02]  /*13e50*/  IMAD.MOV R5, RZ, RZ, -R5 ;  /* 0x000000ffff057224 */ /* 0x000fe400078e0a05 */
[----:B------:R-:W-:-:S04]  /*13e60*/  IMAD.HI.U32 R11, R4, R8, RZ ;  /* 0x00000008040b7227 */ /* 0x000fc800078e00ff */
[C---:B------:R-:W-:Y:S02]  /*13e70*/  IMAD R15, R3.reuse, R5, R15 ;  /* 0x00000005030f7224 */ /* 0x040fe400078e020f */
[----:B------:R-:W-:Y:S02]  /*13e80*/  IMAD.MOV R2, RZ, RZ, -R11 ;  /* 0x000000ffff027224 */ /* 0x000fe400078e0a0b */
[--C-:B------:R-:W-:Y:S01]  /*13e90*/  @!P2 IMAD.IADD R10, R10, 0x1, -R3.reuse ;  /* 0x000000010a0aa824 */ /* 0x100fe200078e0a03 */
[C---:B------:R-:W-:Y:S01]  /*13ea0*/  ISETP.GT.U32.AND P2, PT, R3.reuse, R15, PT ;  /* 0x0000000f0300720c */ /* 0x040fe20003f44070 */
[C---:B------:R-:W-:Y:S02]  /*13eb0*/  IMAD R8, R3.reuse, R2, R8 ;  /* 0x0000000203087224 */ /* 0x040fe400078e0208 */
[----:B------:R-:W-:Y:S02]  /*13ec0*/  IMAD.MOV.U32 R16, RZ, RZ, R10 ;  /* 0x000000ffff107224 */ /* 0x000fe400078e000a */
[----:B------:R-:W-:Y:S01]  /*13ed0*/  @!P5 IMAD.MOV R12, RZ, RZ, -R12 ;  /* 0x000000ffff0cd224 */ /* 0x000fe200078e0a0c */
[----:B------:R-:W-:Y:S01]  /*13ee0*/  ISETP.GE.AND P5, PT, R14, RZ, PT ;  /* 0x000000ff0e00720c */ /* 0x000fe20003fa6270 */
[----:B------:R-:W-:Y:S01]  /*13ef0*/  @!P4 IMAD.MOV R16, RZ, RZ, -R16 ;  /* 0x000000ffff10c224 */ /* 0x000fe200078e0a10 */
[----:B------:R-:W-:Y:S01]  /*13f00*/  ISETP.GT.U32.AND P4, PT, R3, R8, PT ;  /* 0x000000080300720c */ /* 0x000fe20003f84070 */
[--C-:B------:R-:W-:Y:S01]  /*13f10*/  @!P1 IMAD.IADD R9, R9, 0x1, -R3.reuse ;  /* 0x0000000109099824 */ /* 0x100fe200078e0a03 */
[----:B------:R0:W-:Y:S01]  /*13f20*/  STL [R1+0x2b0], R12 ;  /* 0x0002b00c01007387 */ /* 0x0001e20000100800 */
[C---:B-1----:R-:W-:Y:S01]  /*13f30*/  VIADD R13, R0.reuse, 0x84 ;  /* 0x00000084000d7836 */ /* 0x042fe20000000000 */
[----:B------:R-:W-:Y:S01]  /*13f40*/  IABS R14, R14 ;  /* 0x0000000e000e7213 */ /* 0x000fe20000000000 */
[----:B------:R-:W-:Y:S01]  /*13f50*/  @!P2 IMAD.IADD R15, R15, 0x1, -R3 ;  /* 0x000000010f0fa824 */ /* 0x000fe200078e0a03 */
[----:B------:R-:W-:Y:S01]  /*13f60*/  STL [R1+0x2b4], R16 ;  /* 0x0002b41001007387 */ /* 0x000fe20000100800 */
[----:B------:R-:W-:-:S02]  /*13f70*/  VIADD R11, R0, 0x85 ;  /* 0x00000085000b7836 */ /* 0x000fc40000000000 */
[----:B------:R-:W-:Y:S01]  /*13f80*/  IMAD.HI.U32 R5, R4, R14, RZ ;  /* 0x0000000e04057227 */ /* 0x000fe200078e00ff */
[----:B------:R-:W-:Y:S02]  /*13f90*/  ISETP.GT.U32.AND P2, PT, R3, R15, PT ;  /* 0x0000000f0300720c */ /* 0x000fe40003f44070 */
[----:B------:R-:W-:Y:S01]  /*13fa0*/  ISETP.GE.AND P1, PT, R11, RZ, PT ;  /* 0x000000ff0b00720c */ /* 0x000fe20003f26270 */
[----:B0-----:R-:W-:Y:S01]  /*13fb0*/  IMAD.MOV.U32 R12, RZ, RZ, R9 ;  /* 0x000000ffff0c7224 */ /* 0x001fe200078e0009 */
[----:B------:R-:W-:Y:S01]  /*13fc0*/  IABS R11, R11 ;  /* 0x0000000b000b7213 */ /* 0x000fe20000000000 */
[----:B------:R-:W-:Y:S02]  /*13fd0*/  @!P4 IMAD.IADD R8, R8, 0x1, -R3 ;  /* 0x000000010808c824 */ /* 0x000fe400078e0a03 */
[----:B------:R-:W-:Y:S01]  /*13fe0*/  @!P0 IMAD.MOV R12, RZ, RZ, -R12 ;  /* 0x000000ffff0c8224 */ /* 0x000fe200078e0a0c */
[----:B------:R-:W-:Y:S01]  /*13ff0*/  ISETP.GE.AND P0, PT, R13, RZ, PT ;  /* 0x000000ff0d00720c */ /* 0x000fe20003f06270 */
[----:B------:R-:W-:Y:S01]  /*14000*/  VIADD R2, R0, 0x83 ;  /* 0x0000008300027836 */ /* 0x000fe20000000000 */
[----:B------:R-:W-:Y:S01]  /*14010*/  IABS R13, R13 ;  /* 0x0000000d000d7213 */ /* 0x000fe20000000000 */
[----:B------:R-:W-:Y:S01]  /*14020*/  IMAD.MOV R10, RZ, RZ, -R5 ;  /* 0x000000ffff0a7224 */ /* 0x000fe200078e0a05 */
[----:B------:R-:W-:Y:S01]  /*14030*/  ISETP.GT.U32.AND P4, PT, R3, R8, PT ;  /* 0x000000080300720c */ /* 0x000fe20003f84070 */
[----:B------:R0:W-:Y:S01]  /*14040*/  STL [R1+0x2c0], R12 ;  /* 0x0002c00c01007387 */ /* 0x0001e20000100800 */
[----:B------:R-:W-:-:S04]  /*14050*/  IMAD.HI.U32 R5, R4, R11, RZ ;  /* 0x0000000b04057227 */ /* 0x000fc800078e00ff */
[----:B------:R-:W-:-:S04]  /*14060*/  IMAD.HI.U32 R9, R4, R13, RZ ;  /* 0x0000000d04097227 */ /* 0x000fc800078e00ff */
[----:B------:R-:W-:Y:S01]  /*14070*/  IMAD R14, R3, R10, R14 ;  /* 0x0000000a030e7224 */ /* 0x000fe200078e020e */
[----:B0-----:R-:W-:Y:S01]  /*14080*/  IABS R12, R2 ;  /* 0x00000002000c7213 */ /* 0x001fe20000000000 */
[----:B------:R-:W-:Y:S02]  /*14090*/  IMAD.MOV R9, RZ, RZ, -R9 ;  /* 0x000000ffff097224 */ /* 0x000fe400078e0a09 */
[----:B------:R-:W-:Y:S01]  /*140a0*/  @!P2 IMAD.IADD R15, R15, 0x1, -R3 ;  /* 0x000000010f0fa824 */ /* 0x000fe200078e0a03 */
[C---:B------:R-:W-:Y:S01]  /*140b0*/  ISETP.GT.U32.AND P2, PT, R3.reuse, R14, PT ;  /* 0x0000000e0300720c */ /* 0x040fe20003f44070 */
[----:B------:R-:W-:Y:S02]  /*140c0*/  IMAD.MOV R5, RZ, RZ, -R5 ;  /* 0x000000ffff057224 */ /* 0x000fe400078e0a05 */
[----:B------:R-:W-:Y:S02]  /*140d0*/  IMAD R13, R3, R9, R13 ;  /* 0x00000009030d7224 */ /* 0x000fe400078e020d */
[----:B------:R-:W-:-:S04]  /*140e0*/  IMAD.HI.U32 R10, R4, R12, RZ ;  /* 0x0000000c040a7227 */ /* 0x000fc800078e00ff */
[C---:B------:R-:W-:Y:S01]  /*140f0*/  IMAD R11, R3.reuse, R5, R11 ;  /* 0x00000005030b7224 */ /* 0x040fe200078e020b */
[----:B------:R-:W-:Y:S01]  /*14100*/  IABS R5, R20 ;  /* 0x0000001400057213 */ /* 0x000fe20000000000 */
[----:B------:R-:W-:Y:S02]  /*14110*/  IMAD.MOV.U32 R16, RZ, RZ, R15 ;  /* 0x000000ffff107224 */ /* 0x000fe400078e000f */
[----:B------:R-:W-:Y:S01]  /*14120*/  @!P4 IMAD.IADD R8, R8, 0x1, -R3 ;  /* 0x000000010808c824 */ /* 0x000fe200078e0a03 */
[C---:B------:R-:W-:Y:S01]  /*14130*/  ISETP.GT.U32.AND P4, PT, R3.reuse, R13, PT ;  /* 0x0000000d0300720c */ /* 0x040fe20003f84070 */
[----:B------:R-:W-:Y:S02]  /*14140*/  IMAD.MOV R10, RZ, RZ, -R10 ;  /* 0x000000ffff0a7224 */ /* 0x000fe400078e0a0a */
[----:B------:R-:W-:Y:S01]  /*14150*/  @!P6 IMAD.MOV R16, RZ, RZ, -R16 ;  /* 0x000000ffff10e224 */ /* 0x000fe200078e0a10 */
[C---:B------:R-:W-:Y:S01]  /*14160*/  ISETP.GT.U32.AND P6, PT, R3.reuse, R11, PT ;  /* 0x0000000b0300720c */ /* 0x040fe20003fc4070 */
[----:B------:R-:W-:-:S02]  /*14170*/  IMAD R12, R3, R10, R12 ;  /* 0x0000000a030c7224 */ /* 0x000fc400078e020c */
[----:B------:R-:W-:Y:S01]  /*14180*/  @!P2 IMAD.IADD R14, R14, 0x1, -R3 ;  /* 0x000000010e0ea824 */ /* 0x000fe200078e0a03 */
[----:B------:R0:W-:Y:S01]  /*14190*/  STL [R1+0x2bc], R16 ;  /* 0x0002bc1001007387 */ /* 0x0001e20000100800 */
[----:B------:R-:W-:Y:S01]  /*141a0*/  IMAD.MOV.U32 R15, RZ, RZ, R8 ;  /* 0x000000ffff0f7224 */ /* 0x000fe200078e0008 */
[----:B------:R-:W-:Y:S01]  /*141b0*/  ISETP.GT.U32.AND P2, PT, R3, R12, PT ;  /* 0x0000000c0300720c */ /* 0x000fe20003f44070 */
[----:B------:R-:W-:-:S04]  /*141c0*/  IMAD.HI.U32 R9, R4, R5, RZ ;  /* 0x0000000504097227 */ /* 0x000fc800078e00ff */
[--C-:B------:R-:W-:Y:S02]  /*141d0*/  @!P4 IMAD.IADD R13, R13, 0x1, -R3.reuse ;  /* 0x000000010d0dc824 */ /* 0x100fe400078e0a03 */
[----:B------:R-:W-:Y:S01]  /*141e0*/  @!P6 IMAD.IADD R11, R11, 0x1, -R3 ;  /* 0x000000010b0be824 */ /* 0x000fe200078e0a03 */
[----:B0-----:R-:W-:Y:S01]  /*141f0*/  IABS R16, R17 ;  /* 0x0000001100107213 */ /* 0x001fe20000000000 */
[----:B------:R-:W-:Y:S01]  /*14200*/  @!P3 IMAD.MOV R15, RZ, RZ, -R15 ;  /* 0x000000ffff0fb224 */ /* 0x000fe200078e0a0f */
[C---:B------:R-:W-:Y:S01]  /*14210*/  ISETP.GT.U32.AND P6, PT, R3.reuse, R14, PT ;  /* 0x0000000e0300720c */ /* 0x040fe20003fc4070 */
[----:B------:R-:W-:Y:S01]  /*14220*/  IMAD.MOV R9, RZ, RZ, -R9 ;  /* 0x000000ffff097224 */ /* 0x000fe200078e0a09 */
[C---:B------:R-:W-:Y:S01]  /*14230*/  ISETP.GT.U32.AND P3, PT, R3.reuse, R13, PT ;  /* 0x0000000d0300720c */ /* 0x040fe20003f64070 */
[----:B------:R-:W-:Y:S01]  /*14240*/  IMAD.HI.U32 R8, R4, R16, RZ ;  /* 0x0000001004087227 */ /* 0x000fe200078e00ff */
[----:B------:R-:W-:Y:S01]  /*14250*/  ISETP.GT.U32.AND P4, PT, R3, R11, PT ;  /* 0x0000000b0300720c */ /* 0x000fe20003f84070 */
[----:B------:R0:W-:Y:S02]  /*14260*/  STL [R1+0x2b8], R15 ;  /* 0x0002b80f01007387 */ /* 0x0001e40000100800 */
[----:B------:R-:W-:-:S02]  /*14270*/  @!P2 IMAD.IADD R12, R12, 0x1, -R3 ;  /* 0x000000010c0ca824 */ /* 0x000fc400078e0a03 */
[----:B------:R-:W-:Y:S02]  /*14280*/  IMAD.MOV R8, RZ, RZ, -R8 ;  /* 0x000000ffff087224 */ /* 0x000fe400078e0a08 */
[C---:B------:R-:W-:Y:S01]  /*14290*/  IMAD R5, R3.reuse, R9, R5 ;  /* 0x0000000903057224 */ /* 0x040fe200078e0205 */
[C---:B------:R-:W-:Y:S01]  /*142a0*/  ISETP.GT.U32.AND P2, PT, R3.reuse, R12, PT ;  /* 0x0000000c0300720c */ /* 0x040fe20003f44070 */
[C---:B------:R-:W-:Y:S02]  /*142b0*/  IMAD R16, R3.reuse, R8, R16 ;  /* 0x0000000803107224 */ /* 0x040fe400078e0210 */
[--C-:B------:R-:W-:Y:S01]  /*142c0*/  @!P6 IMAD.IADD R14, R14, 0x1, -R3.reuse ;  /* 0x000000010e0ee824 */ /* 0x100fe200078e0a03 */
[----:B------:R-:W-:Y:S01]  /*142d0*/  ISETP.GT.U32.AND P6, PT, R3, R5, PT ;  /* 0x000000050300720c */ /* 0x000fe20003fc4070 */
[----:B------:R-:W-:Y:S01]  /*142e0*/  @!P3 IMAD.IADD R13, R13, 0x1, -R3 ;  /* 0x000000010d0db824 */ /* 0x000fe200078e0a03 */
[----:B------:R-:W-:Y:S01]  /*142f0*/  ISETP.GT.U32.AND P3, PT, R3, R16, PT ;  /* 0x000000100300720c */ /* 0x000fe20003f64070 */
[----:B------:R-:W-:-:S02]  /*14300*/  VIADD R8, R0, 0x7e ;  /* 0x0000007e00087836 */ /* 0x000fc40000000000 */
[----:B------:R-:W-:Y:S02]  /*14310*/  VIADD R10, R0, 0x80 ;  /* 0x00000080000a7836 */ /* 0x000fe40000000000 */
[----:B------:R-:W-:Y:S02]  /*14320*/  IMAD.MOV.U32 R22, RZ, RZ, R14 ;  /* 0x000000ffff167224 */ /* 0x000fe400078e000e */
[--C-:B------:R-:W-:Y:S01]  /*14330*/  @!P2 IMAD.IADD R12, R12, 0x1, -R3.reuse ;  /* 0x000000010c0ca824 */ /* 0x100fe200078e0a03 */
[----:B------:R-:W-:Y:S01]  /*14340*/  ISETP.GE.AND P2, PT, R20, RZ, PT ;  /* 0x000000ff1400720c */ /* 0x000fe20003f46270 */
[----:B------:R-:W-:Y:S01]  /*14350*/  @!P5 IMAD.MOV R22, RZ, RZ, -R22 ;  /* 0x000000ffff16d224 */ /* 0x000fe200078e0a16 */
[----:B------:R-:W-:Y:S01]  /*14360*/  IABS R20, R8 ;  /* 0x0000000800147213 */ /* 0x000fe20000000000 */
[--C-:B------:R-:W-:Y:S01]  /*14370*/  @!P6 IMAD.IADD R5, R5, 0x1, -R3.reuse ;  /* 0x000000010505e824 */ /* 0x100fe200078e0a03 */
[----:B------:R-:W-:Y:S01]  /*14380*/  IABS R19, R10 ;  /* 0x0000000a00137213 */ /* 0x000fe20000000000 */
[--C-:B------:R-:W-:Y:S01]  /*14390*/  @!P3 IMAD.IADD R16, R16, 0x1, -R3.reuse ;  /* 0x000000011010b824 */ /* 0x100fe200078e0a03 */
[----:B------:R-:W-:Y:S01]  /*143a0*/  ISETP.GE.AND P6, PT, R17, RZ, PT ;  /* 0x000000ff1100720c */ /* 0x000fe20003fc6270 */
[----:B------:R-:W-:Y:S01]  /*143b0*/  IMAD.MOV.U32 R17, RZ, RZ, R20 ;  /* 0x000000ffff117224 */ /* 0x000fe200078e0014 */
[C---:B------:R-:W-:Y:S01]  /*143c0*/  ISETP.GT.U32.AND P3, PT, R3.reuse, R5, PT ;  /* 0x000000050300720c */ /* 0x040fe20003f64070 */
[----:B------:R-:W-:Y:S01]  /*143d0*/  VIADD R9, R0, 0x7f ;  /* 0x0000007f00097836 */ /* 0x000fe20000000000 */
[----:B------:R-:W-:Y:S01]  /*143e0*/  ISETP.GT.U32.AND P5, PT, R3, R16, PT ;  /* 0x000000100300720c */ /* 0x000fe20003fa4070 */
[----:B------:R-:W-:Y:S01]  /*143f0*/  @!P4 IMAD.IADD R11, R11, 0x1, -R3 ;  /* 0x000000010b0bc824 */ /* 0x000fe200078e0a03 */
[----:B------:R-:W-:Y:S01]  /*14400*/  ISETP.GE.AND P4, PT, R2, RZ, PT ;  /* 0x000000ff0200720c */ /* 0x000fe20003f86270 */
[C---:B0-----:R-:W-:Y:S01]  /*14410*/  IMAD.HI.U32 R15, R4.reuse, R19, RZ ;  /* 0x00000013040f7227 */ /* 0x041fe200078e00ff */
[----:B------:R-:W-:Y:S01]  /*14420*/  IABS R18, R9 ;  /* 0x0000000900127213 */ /* 0x000fe20000000000 */
[----:B------:R0:W-:Y:S02]  /*14430*/  STL [R1+0x294], R22 ;  /* 0x0002941601007387 */ /* 0x0001e40000100800 */
[----:B------:R-:W-:-:S04]  /*14440*/  IMAD.HI.U32 R14, R4, R17, RZ ;  /* 0x00000011040e7227 */ /* 0x000fc800078e00ff */
[----:B------:R-:W-:Y:S02]  /*14450*/  IMAD.MOV R15, RZ, RZ, -R15 ;  /* 0x000000ffff0f7224 */ /* 0x000fe400078e0a0f */
[----:B------:R-:W-:Y:S02]  /*14460*/  IMAD.MOV.U32 R21, RZ, RZ, R11 ;  /* 0x000000ffff157224 */ /* 0x000fe400078e000b */
[----:B------:R-:W-:Y:S02]  /*14470*/  IMAD.MOV R11, RZ, RZ, -R14 ;  /* 0x000000ffff0b7224 */ /* 0x000fe400078e0a0e */
[C---:B------:R-:W-:Y:S02]  /*14480*/  IMAD R19, R3.reuse, R15, R19 ;  /* 0x0000000f03137224 */ /* 0x040fe400078e0213 */
[----:B------:R-:W-:Y:S02]  /*14490*/  IMAD R17, R3, R11, R17 ;  /* 0x0000000b03117224 */ /* 0x000fe400078e0211 */
[----:B------:R-:W-:-:S04]  /*144a0*/  IMAD.HI.U32 R2, R4, R18, RZ ;  /* 0x0000001204027227 */ /* 0x000fc800078e00ff */
[----:B------:R-:W-:Y:S01]  /*144b0*/  @!P1 IMAD.MOV R21, RZ, RZ, -R21 ;  /* 0x000000ffff159224 */ /* 0x000fe200078e0a15 */
[C---:B------:R-:W-:Y:S01]  /*144c0*/  ISETP.GT.U32.AND P1, PT, R3.reuse, R19, PT ;  /* 0x000000130300720c */ /* 0x040fe20003f24070 */
[--C-:B------:R-:W-:Y:S01]  /*144d0*/  @!P5 IMAD.IADD R16, R16, 0x1, -R3.reuse ;  /* 0x000000011010d824 */ /* 0x100fe200078e0a03 */
[----:B------:R-:W-:Y:S01]  /*144e0*/  ISETP.GT.U32.AND P5, PT, R3, R17, PT ;  /* 0x000000110300720c */ /* 0x000fe20003fa4070 */
[----:B------:R-:W-:Y:S01]  /*144f0*/  IMAD.MOV R2, RZ, RZ, -R2 ;  /* 0x000000ffff027224 */ /* 0x000fe200078e0a02 */
[----:B------:R-:W-:Y:S01]  /*14500*/  STL [R1+0x298], R21 ;  /* 0x0002981501007387 */ /* 0x000fe20000100800 */
[----:B------:R-:W-:Y:S01]  /*14510*/  @!P3 IMAD.IADD R5, R5, 0x1, -R3 ;  /* 0x000000010505b824 */ /* 0x000fe200078e0a03 */
[----:B------:R-:W-:Y:S01]  /*14520*/  ISETP.GE.AND P3, PT, R9, RZ, PT ;  /* 0x000000ff0900720c */ /* 0x000fe20003f66270 */
[C---:B------:R-:W-:Y:S02]  /*14530*/  IMAD R18, R3.reuse, R2, R18 ;  /* 0x0000000203127224 */ /* 0x040fe400078e0212 */
[----:B------:R-:W-:Y:S01]  /*14540*/  @!P0 IMAD.MOV R13, RZ, RZ, -R13 ;  /* 0x000000ffff0d8224 */ /* 0x000fe200078e0a0d */
[----:B------:R-:W-:Y:S01]  /*14550*/  ISETP.GE.AND P0, PT, R10, RZ, PT ;  /* 0x000000ff0a00720c */ /* 0x000fe20003f06270 */
[----:B------:R-:W-:Y:S01]  /*14560*/  @!P4 IMAD.MOV R12, RZ, RZ, -R12 ;  /* 0x000000ffff0cc224 */ /* 0x000fe200078e0a0c */
[----:B------:R-:W-:Y:S01]  /*14570*/  ISETP.GT.U32.AND P4, PT, R3, R18, PT ;  /* 0x000000120300720c */ /* 0x000fe20003f84070 */
[----:B------:R-:W-:Y:S01]  /*14580*/  VIADD R9, R0, 0x7c ;  /* 0x0000007c00097836 */ /* 0x000fe20000000000 */
[----:B------:R-:W-:Y:S01]  /*14590*/  STL [R1+0x29c], R13 ;  /* 0x00029c0d01007387 */ /* 0x000fe20000100800 */
[----:B------:R-:W-:-:S02]  /*145a0*/  IMAD.MOV.U32 R10, RZ, RZ, R5 ;  /* 0x000000ffff0a7224 */ /* 0x000fc400078e0005 */
[--C-:B------:R-:W-:Y:S01]  /*145b0*/  @!P1 IMAD.IADD R19, R19, 0x1, -R3.reuse ;  /* 0x0000000113139824 */ /* 0x100fe200078e0a03 */
[----:B------:R-:W-:Y:S01]  /*145c0*/  ISETP.GE.AND P1, PT, R8, RZ, PT ;  /* 0x000000ff0800720c */ /* 0x000fe20003f26270 */
[----:B------:R-:W-:Y:S01]  /*145d0*/  @!P2 IMAD.MOV R10, RZ, RZ, -R10 ;  /* 0x000000ffff0aa224 */ /* 0x000fe200078e0a0a */
[----:B------:R-:W-:Y:S01]  /*145e0*/  IABS R8, R9 ;  /* 0x0000000900087213 */ /* 0x000fe20000000000 */
[--C-:B------:R-:W-:Y:S01]  /*145f0*/  @!P5 IMAD.IADD R17, R17, 0x1, -R3.reuse ;  /* 0x000000011111d824 */ /* 0x100fe200078e0a03 */
[----:B------:R1:W-:Y:S01]  /*14600*/  STL [R1+0x2a0], R12 ;  /* 0x0002a00c01007387 */ /* 0x0003e20000100800 */
[----:B------:R-:W-:Y:S02]  /*14610*/  VIADD R2, R0, 0x7d ;  /* 0x0000007d00027836 */ /* 0x000fe40000000000 */
[----:B------:R-:W-:Y:S01]  /*14620*/  @!P4 IMAD.IADD R18, R18, 0x1, -R3 ;  /* 0x000000011212c824 */ /* 0x000fe200078e0a03 */
[----:B------:R2:W-:Y:S01]  /*14630*/  STL [R1+0x2a4], R10 ;  /* 0x0002a40a01007387 */ /* 0x0005e20000100800 */
[C---:B------:R-:W-:Y:S01]  /*14640*/  ISETP.GT.U32.AND P5, PT, R3.reuse, R17, PT ;  /* 0x000000110300720c */ /* 0x040fe20003fa4070 */
[C---:B------:R-:W-:Y:S01]  /*14650*/  VIADD R5, R0.reuse, 0x7a ;  /* 0x0000007a00057836 */ /* 0x040fe20000000000 */
[----:B------:R-:W-:Y:S01]  /*14660*/  IABS R14, R2 ;  /* 0x00000002000e7213 */ /* 0x000fe20000000000 */
[----:B0-----:R-:W-:Y:S01]  /*14670*/  IMAD.MOV.U32 R22, RZ, RZ, R16 ;  /* 0x000000ffff167224 */ /* 0x001fe200078e0010 */
[C---:B------:R-:W-:Y:S01]  /*14680*/  ISETP.GT.U32.AND P4, PT, R3.reuse, R19, PT ;  /* 0x000000130300720c */ /* 0x040fe20003f84070 */
[----:B-1----:R-:W-:Y:S01]  /*14690*/  VIADD R12, R0, 0x7b ;  /* 0x0000007b000c7836 */ /* 0x002fe20000000000 */
[----:B------:R-:W-:Y:S01]  /*146a0*/  ISETP.GT.U32.AND P2, PT, R3, R18, PT ;  /* 0x000000120300720c */ /* 0x000fe20003f44070 */
[----:B------:R-:W-:-:S03]  /*146b0*/  IMAD.HI.U32 R11, R4, R14, RZ ;  /* 0x0000000e040b7227 */ /* 0x000fc600078e00ff */
[----:B------:R-:W-:Y:S01]  /*146c0*/  IABS R15, R12 ;  /* 0x0000000c000f7213 */ /* 0x000fe20000000000 */
[----:B--2---:R-:W-:-:S04]  /*146d0*/  IMAD.HI.U32 R10, R4, R8, RZ ;  /* 0x00000008040a7227 */ /* 0x004fc800078e00ff */
[----:B------:R-:W-:Y:S02]  /*146e0*/  IMAD.MOV R10, RZ, RZ, -R10 ;  /* 0x000000ffff0a7224 */ /* 0x000fe400078e0a0a */
[----:B------:R-:W-:Y:S02]  /*146f0*/  IMAD.MOV R11, RZ, RZ, -R11 ;  /* 0x000000ffff0b7224 */ /* 0x000fe400078e0a0b */
[----:B------:R-:W-:Y:S02]  /*14700*/  IMAD R8, R3, R10, R8 ;  /* 0x0000000a03087224 */ /* 0x000fe400078e0208 */
[--C-:B------:R-:W-:Y:S02]  /*14710*/  @!P5 IMAD.IADD R17, R17, 0x1, -R3.reuse ;  /* 0x000000011111d824 */ /* 0x100fe400078e0a03 */
[C---:B------:R-:W-:Y:S01]  /*14720*/  IMAD R14, R3.reuse, R11, R14 ;  /* 0x0000000b030e7224 */ /* 0x040fe200078e020e */
[----:B------:R-:W-:Y:S01]  /*14730*/  ISETP.GT.U32.AND P5, PT, R3, R8, PT ;  /* 0x000000080300720c */ /* 0x000fe20003fa4070 */
[----:B------:R-:W-:Y:S01]  /*14740*/  @!P4 IMAD.IADD R19, R19, 0x1, -R3 ;  /* 0x000000011313c824 */ /* 0x000fe200078e0a03 */
[----:B------:R-:W-:Y:S01]  /*14750*/  IABS R11, R5 ;  /* 0x00000005000b7213 */ /* 0x000fe20000000000 */
[----:B------:R-:W-:Y:S01]  /*14760*/  VIADD R10, R0, 0x79 ;  /* 0x00000079000a7836 */ /* 0x000fe20000000000 */
[----:B------:R-:W-:Y:S01]  /*14770*/  ISETP.GT.U32.AND P4, PT, R3, R14, PT ;  /* 0x0000000e0300720c */ /* 0x000fe20003f84070 */
[----:B------:R-:W-:-:S03]  /*14780*/  IMAD.HI.U32 R20, R4, R15, RZ ;  /* 0x0000000f04147227 */ /* 0x000fc600078e00ff */
[----:B------:R-:W-:Y:S01]  /*14790*/  IABS R13, R10 ;  /* 0x0000000a000d7213 */ /* 0x000fe20000000000 */
[----:B------:R-:W-:Y:S02]  /*147a0*/  IMAD.MOV.U32 R21, RZ, RZ, R19 ;  /* 0x000000ffff157224 */ /* 0x000fe400078e0013 */
[--C-:B------:R-:W-:Y:S01]  /*147b0*/  @!P2 IMAD.IADD R18, R18, 0x1, -R3.reuse ;  /* 0x000000011212a824 */ /* 0x100fe200078e0a03 */
[----:B------:R-:W-:Y:S01]  /*147c0*/  ISETP.GE.AND P2, PT, R2, RZ, PT ;  /* 0x000000ff0200720c */ /* 0x000fe20003f46270 */
[----:B------:R-:W-:Y:S02]  /*147d0*/  @!P5 IMAD.IADD R8, R8, 0x1, -R3 ;  /* 0x000000010808d824 */ /* 0x000fe400078e0a03 */
[----:B------:R-:W-:-:S04]  /*147e0*/  IMAD.HI.U32 R2, R4, R11, RZ ;  /* 0x0000000b04027227 */ /* 0x000fc800078e00ff */
[----:B------:R-:W-:Y:S02]  /*147f0*/  IMAD.MOV R20, RZ, RZ, -R20 ;  /* 0x000000ffff147224 */ /* 0x000fe400078e0a14 */
[----:B------:R-:W-:Y:S01]  /*14800*/  @!P0 IMAD.MOV R21, RZ, RZ, -R21 ;  /* 0x000000ffff158224 */ /* 0x000fe200078e0a15 */
[----:B------:R-:W-:Y:S01]  /*14810*/  ISETP.GT.U32.AND P0, PT, R3, R8, PT ;  /* 0x000000080300720c */ /* 0x000fe20003f04070 */
[----:B------:R-:W-:Y:S01]  /*14820*/  @!P4 IMAD.IADD R14, R14, 0x1, -R3 ;  /* 0x000000010e0ec824 */ /* 0x000fe200078e0a03 */
[----:B------:R-:W-:Y:S01]  /*14830*/  ISETP.GE.AND P4, PT, R9, RZ, PT ;  /* 0x000000ff0900720c */ /* 0x000fe20003f86270 */
[----:B------:R-:W-:-:S03]  /*14840*/  IMAD.HI.U32 R16, R4, R13, RZ ;  /* 0x0000000d04107227 */ /* 0x000fc600078e00ff */
[C---:B------:R-:W-:Y:S01]  /*14850*/  ISETP.GT.U32.AND P5, PT, R3.reuse, R14, PT ;  /* 0x0000000e0300720c */ /* 0x040fe20003fa4070 */
[----:B------:R-:W-:Y:S02]  /*14860*/  IMAD.MOV R2, RZ, RZ, -R2 ;  /* 0x000000ffff027224 */ /* 0x000fe400078e0a02 */
[C---:B------:R-:W-:Y:S02]  /*14870*/  IMAD R15, R3.reuse, R20, R15 ;  /* 0x00000014030f7224 */ /* 0x040fe400078e020f */
[----:B------:R-:W-:Y:S02]  /*14880*/  IMAD.MOV R16, RZ, RZ, -R16 ;  /* 0x000000ffff107224 */ /* 0x000fe400078e0a10 */
[C---:B------:R-:W-:Y:S02]  /*14890*/  IMAD R11, R3.reuse, R2, R11 ;  /* 0x00000002030b7224 */ /* 0x040fe400078e020b */
[----:B------:R-:W-:Y:S01]  /*148a0*/  @!P6 IMAD.MOV R22, RZ, RZ, -R22 ;  /* 0x000000ffff16e224 */ /* 0x000fe200078e0a16 */
[C---:B------:R-:W-:Y:S01]  /*148b0*/  ISETP.GT.U32.AND P6, PT, R3.reuse, R15, PT ;  /* 0x0000000f0300720c */ /* 0x040fe20003fc4070 */
[----:B------:R-:W-:Y:S01]  /*148c0*/  @!P3 IMAD.MOV R18, RZ, RZ, -R18 ;  /* 0x000000ffff12b224 */ /* 0x000fe200078e0a12 */
[----:B------:R-:W-:Y:S01]  /*148d0*/  ISETP.GE.AND P3, PT, R12, RZ, PT ;  /* 0x000000ff0c00720c */ /* 0x000fe20003f66270 */
[C---:B------:R-:W-:Y:S01]  /*148e0*/  IMAD R12, R3.reuse, R16, R13 ;  /* 0x00000010030c7224 */ /* 0x040fe200078e020d */
[----:B------:R-:W-:Y:S01]  /*148f0*/  STL [R1+0x1f4], R22 ;  /* 0x0001f41601007387 */ /* 0x000fe20000100800 */
[----:B------:R-:W-:Y:S01]  /*14900*/  @!P1 IMAD.MOV R17, RZ, RZ, -R17 ;  /* 0x000000ffff119224 */ /* 0x000fe200078e0a11 */
[C---:B------:R-:W-:Y:S01]  /*14910*/  ISETP.GT.U32.AND P1, PT, R3.reuse, R11, PT ;  /* 0x0000000b0300720c */ /* 0x040fe20003f24070 */
[--C-:B------:R-:W-:Y:S01]  /*14920*/  @!P0 IMAD.IADD R8, R8, 0x1, -R3.reuse ;  /* 0x0000000108088824 */ /* 0x100fe200078e0a03 */
[----:B------:R-:W-:Y:S01]  /*14930*/  ISETP.GT.U32.AND P0, PT, R3, R12, PT ;  /* 0x0000000c0300720c */ /* 0x000fe20003f04070 */
[----:B------:R-:W-:Y:S01]  /*14940*/  VIADD R9, R0, 0x78 ;  /* 0x0000007800097836 */ /* 0x000fe20000000000 */
[----:B------:R-:W-:Y:S01]  /*14950*/  STL [R1+0x1f8], R21 ;  /* 0x0001f81501007387 */ /* 0x000fe20000100800 */
[--C-:B------:R-:W-:Y:S01]  /*14960*/  @!P5 IMAD.IADD R14, R14, 0x1, -R3.reuse ;  /* 0x000000010e0ed824 */ /* 0x100fe200078e0a03 */
[----:B------:R-:W-:Y:S01]  /*14970*/  ISETP.GE.AND P5, PT, R5, RZ, PT ;  /* 0x000000ff0500720c */ /* 0x000fe20003fa6270 */
[--C-:B------:R-:W-:Y:S01]  /*14980*/  @!P6 IMAD.IADD R15, R15, 0x1, -R3.reuse ;  /* 0x000000010f0fe824 */ /* 0x100fe200078e0a03 */
[----:B------:R-:W-:Y:S01]  /*14990*/  IABS R2, R9 ;  /* 0x0000000900027213 */ /* 0x000fe20000000000 */
[----:B------:R-:W-:Y:S01]  /*149a0*/  IMAD.MOV.U32 R16, RZ, RZ, R14 ;  /* 0x000000ffff107224 */ /* 0x000fe200078e000e */
[----:B------:R0:W-:Y:S01]  /*149b0*/  STL [R1+0x218], R18 ;  /* 0x0002181201007387 */ /* 0x0001e20000100800 */
[----:B------:R-:W-:Y:S01]  /*149c0*/  VIADD R5, R0, 0x77 ;  /* 0x0000007700057836 */ /* 0x000fe20000000000 */
[----:B------:R-:W-:Y:S01]  /*149d0*/  ISETP.GE.AND P6, PT, R10, RZ, PT ;  /* 0x000000ff0a00720c */ /* 0x000fe20003fc6270 */
[--C-:B------:R-:W-:Y:S01]  /*149e0*/  @!P1 IMAD.IADD R11, R11, 0x1, -R3.reuse ;  /* 0x000000010b0b9824 */ /* 0x100fe200078e0a03 */
[C---:B------:R-:W-:Y:S01]  /*149f0*/  ISETP.GT.U32.AND P1, PT, R3.reuse, R15, PT ;  /* 0x0000000f0300720c */ /* 0x040fe20003f24070 */
[----:B------:R-:W-:Y:S01]  /*14a00*/  IMAD.HI.U32 R13, R4, R2, RZ ;  /* 0x00000002040d7227 */ /* 0x000fe200078e00ff */
[----:B------:R-:W-:Y:S01]  /*14a10*/  IABS R14, R5 ;  /* 0x00000005000e7213 */ /* 0x000fe20000000000 */
[----:B------:R-:W-:Y:S02]  /*14a20*/  STL [R1+0x284], R17 ;  /* 0x0002841101007387 */ /* 0x000fe40000100800 */
[----:B------:R-:W-:Y:S01]  /*14a30*/  @!P2 IMAD.MOV R16, RZ, RZ, -R16 ;  /* 0x000000ffff10a224 */ /* 0x000fe200078e0a10 */
[----:B------:R-:W-:Y:S01]  /*14a40*/  ISETP.GT.U32.AND P2, PT, R3, R11, PT ;  /* 0x0000000b0300720c */ /* 0x000fe20003f44070 */
[----:B------:R-:W-:-:S02]  /*14a50*/  @!P0 IMAD.IADD R12, R12, 0x1, -R3 ;  /* 0x000000010c0c8824 */ /* 0x000fc400078e0a03 */
[----:B------:R-:W-:Y:S01]  /*14a60*/  IMAD.MOV R13, RZ, RZ, -R13 ;  /* 0x000000ffff0d7224 */ /* 0x000fe200078e0a0d */
[----:B------:R1:W-:Y:S01]  /*14a70*/  STL [R1+0x288], R16 ;  /* 0x0002881001007387 */ /* 0x0003e20000100800 */
[----:B------:R-:W-:Y:S01]  /*14a80*/  VIADD R10, R0, 0x76 ;  /* 0x00000076000a7836 */ /* 0x000fe20000000000 */
[C---:B------:R-:W-:Y:S01]  /*14a90*/  ISETP.GT.U32.AND P0, PT, R3.reuse, R12, PT ;  /* 0x0000000c0300720c */ /* 0x040fe20003f04070 */
[----:B------:R-:W-:Y:S02]  /*14aa0*/  IMAD R2, R3, R13, R2 ;  /* 0x0000000d03027224 */ /* 0x000fe400078e0202 */
[----:B------:R-:W-:Y:S01]  /*14ab0*/  @!P1 IMAD.IADD R15, R15, 0x1, -R3 ;  /* 0x000000010f0f9824 */ /* 0x000fe200078e0a03 */
[----:B------:R-:W-:Y:S02]  /*14ac0*/  IABS R13, R10 ;  /* 0x0000000a000d7213 */ /* 0x000fe40000000000 */
[----:B------:R-:W-:Y:S01]  /*14ad0*/  ISETP.GT.U32.AND P1, PT, R3, R2, PT ;  /* 0x000000020300720c */ /* 0x000fe20003f24070 */
[----:B0-----:R-:W-:-:S02]  /*14ae0*/  IMAD.MOV.U32 R18, RZ, RZ, R15 ;  /* 0x000000ffff127224 */ /* 0x001fc400078e000f */
[----:B-1----:R-:W-:Y:S02]  /*14af0*/  IMAD.MOV.U32 R16, RZ, RZ, R8 ;  /* 0x000000ffff107224 */ /* 0x002fe400078e0008 */
[----:B------:R-:W-:-:S04]  /*14b00*/  IMAD.HI.U32 R8, R4, R14, RZ ;  /* 0x0000000e04087227 */ /* 0x000fc800078e00ff */
[----:B------:R-:W-:Y:S02]  /*14b10*/  IMAD.MOV R8, RZ, RZ, -R8 ;  /* 0x000000ffff087224 */ /* 0x000fe400078e0a08 */
[--C-:B------:R-:W-:Y:S02]  /*14b20*/  @!P0 IMAD.IADD R12, R12, 0x1, -R3.reuse ;  /* 0x000000010c0c8824 */ /* 0x100fe400078e0a03 */
[----:B------:R-:W-:Y:S02]  /*14b30*/  IMAD R14, R3, R8, R14 ;  /* 0x00000008030e7224 */ /* 0x000fe400078e020e */
[--C-:B------:R-:W-:Y:S01]  /*14b40*/  @!P1 IMAD.IADD R2, R2, 0x1, -R3.reuse ;  /* 0x0000000102029824 */ /* 0x100fe200078e0a03 */
[----:B------:R-:W-:Y:S01]  /*14b50*/  ISETP.GE.AND P1, PT, R10, RZ, PT ;  /* 0x000000ff0a00720c */ /* 0x000fe20003f26270 */
[----:B------:R-:W-:Y:S01]  /*14b60*/  @!P2 IMAD.IADD R11, R11, 0x1, -R3 ;  /* 0x000000010b0ba824 */ /* 0x000fe200078e0a03 */
[----:B------:R-:W-:Y:S01]  /*14b70*/  ISETP.GT.U32.AND P0, PT, R3, R14, PT ;  /* 0x0000000e0300720c */ /* 0x000fe20003f04070 */
[----:B------:R-:W-:Y:S01]  /*14b80*/  @!P4 IMAD.MOV R16, RZ, RZ, -R16 ;  /* 0x000000ffff10c224 */ /* 0x000fe200078e0a10 */
[----:B------:R-:W-:Y:S01]  /*14b90*/  ISETP.GE.AND P2, PT, R5, RZ, PT ;  /* 0x000000ff0500720c */ /* 0x000fe20003f46270 */
[C---:B------:R-:W-:Y:S01]  /*14ba0*/  VIADD R5, R0.reuse, 0x75 ;  /* 0x0000007500057836 */ /* 0x040fe20000000000 */
[----:B------:R-:W-:Y:S01]  /*14bb0*/  ISETP.GE.AND P4, PT, R9, RZ, PT ;  /* 0x000000ff0900720c */ /* 0x000fe20003f86270 */
[----:B------:R-:W-:Y:S01]  /*14bc0*/  VIADD R8, R0, 0x74 ;  /* 0x0000007400087836 */ /* 0x000fe20000000000 */
[----:B------:R0:W-:Y:S01]  /*14bd0*/  STL [R1+0x290], R16 ;  /* 0x0002901001007387 */ /* 0x0001e20000100800 */
[----:B------:R-:W-:Y:S01]  /*14be0*/  @!P3 IMAD.MOV R18, RZ, RZ, -R18 ;  /* 0x000000ffff12b224 */ /* 0x000fe200078e0a12 */
[----:B------:R-:W-:Y:S01]  /*14bf0*/  ISETP.GT.U32.AND P3, PT, R3, R2, PT ;  /* 0x000000020300720c */ /* 0x000fe20003f64070 */
[----:B------:R-:W-:Y:S01]  /*14c00*/  IMAD.HI.U32 R17, R4, R13, RZ ;  /* 0x0000000d04117227 */ /* 0x000fe200078e00ff */
[----:B------:R-:W-:-:S02]  /*14c10*/  IABS R9, R5 ;  /* 0x0000000500097213 */ /* 0x000fc40000000000 */
[----:B------:R-:W-:Y:S01]  /*14c20*/  STL [R1+0x28c], R18 ;  /* 0x00028c1201007387 */ /* 0x000fe20000100800 */
[----:B------:R-:W-:Y:S02]  /*14c30*/  @!P0 IMAD.IADD R14, R14, 0x1, -R3 ;  /* 0x000000010e0e8824 */ /* 0x000fe400078e0a03 */
[----:B------:R-:W-:Y:S01]  /*14c40*/  IMAD.MOV R17, RZ, RZ, -R17 ;  /* 0x000000ffff117224 */ /* 0x000fe200078e0a11 */
[----:B0-----:R-:W-:Y:S01]  /*14c50*/  IABS R16, R8 ;  /* 0x0000000800107213 */ /* 0x001fe20000000000 */
[----:B------:R-:W-:Y:S01]  /*14c60*/  IMAD.HI.U32 R10, R4, R9, RZ ;  /* 0x00000009040a7227 */ /* 0x000fe200078e00ff */
[----:B------:R-:W-:-:S03]  /*14c70*/  ISETP.GT.U32.AND P0, PT, R3, R14, PT ;  /* 0x0000000e0300720c */ /* 0x000fc60003f04070 */
[----:B------:R-:W-:Y:S02]  /*14c80*/  IMAD.MOV.U32 R15, RZ, RZ, R11 ;  /* 0x000000ffff0f7224 */ /* 0x000fe400078e000b */
[----:B------:R-:W-:-:S04]  /*14c90*/  IMAD.HI.U32 R11, R4, R16, RZ ;  /* 0x00000010040b7227 */ /* 0x000fc800078e00ff */
[C---:B------:R-:W-:Y:S02]  /*14ca0*/  IMAD R13, R3.reuse, R17, R13 ;  /* 0x00000011030d7224 */ /* 0x040fe400078e020d */
[----:B------:R-:W-:Y:S02]  /*14cb0*/  IMAD.MOV R10, RZ, RZ, -R10 ;  /* 0x000000ffff0a7224 */ /* 0x000fe400078e0a0a */
[----:B------:R-:W-:Y:S02]  /*14cc0*/  IMAD.MOV R11, RZ, RZ, -R11 ;  /* 0x000000ffff0b7224 */ /* 0x000fe400078e0a0b */
[----:B------:R-:W-:Y:S01]  /*14cd0*/  @!P3 IMAD.IADD R2, R2, 0x1, -R3 ;  /* 0x000000010202b824 */ /* 0x000fe200078e0a03 */
[----:B------:R-:W-:Y:S01]  /*14ce0*/  ISETP.GE.AND P3, PT, R8, RZ, PT ;  /* 0x000000ff0800720c */ /* 0x000fe20003f66270 */
[----:B------:R-:W-:Y:S01]  /*14cf0*/  @!P5 IMAD.MOV R15, RZ, RZ, -R15 ;  /* 0x000000ffff0fd224 */ /* 0x000fe200078e0a0f */
[C---:B------:R-:W-:Y:S01]  /*14d00*/  ISETP.GT.U32.AND P5, PT, R3.reuse, R13, PT ;  /* 0x0000000d0300720c */ /* 0x040fe20003fa4070 */
[----:B------:R-:W-:-:S02]  /*14d10*/  IMAD R9, R3, R10, R9 ;  /* 0x0000000a03097224 */ /* 0x000fc400078e0209 */
[C---:B------:R-:W-:Y:S01]  /*14d20*/  IMAD R16, R3.reuse, R11, R16 ;  /* 0x0000000b03107224 */ /* 0x040fe200078e0210 */
[----:B------:R0:W-:Y:S01]  /*14d30*/  STL [R1+0x254], R15 ;  /* 0x0002540f01007387 */ /* 0x0001e20000100800 */
[----:B------:R-:W-:Y:S02]  /*14d40*/  IMAD.MOV.U32 R17, RZ, RZ, R2 ;  /* 0x000000ffff117224 */ /* 0x000fe400078e0002 */
[----:B------:R-:W-:Y:S01]  /*14d50*/  @!P0 IMAD.IADD R14, R14, 0x1, -R3 ;  /* 0x000000010e0e8824 */ /* 0x000fe200078e0a03 */
[C---:B------:R-:W-:Y:S01]  /*14d60*/  ISETP.GT.U32.AND P0, PT, R3.reuse, R9, PT ;  /* 0x000000090300720c */ /* 0x040fe20003f04070 */
[----:B------:R-:W-:Y:S01]  /*14d70*/  @!P4 IMAD.MOV R17, RZ, RZ, -R17 ;  /* 0x000000ffff11c224 */ /* 0x000fe200078e0a11 */
[----:B------:R-:W-:Y:S01]  /*14d80*/  ISETP.GT.U32.AND P4, PT, R3, R16, PT ;  /* 0x000000100300720c */ /* 0x000fe20003f84070 */
[----:B------:R-:W-:Y:S01]  /*14d90*/  @!P6 IMAD.MOV R12, RZ, RZ, -R12 ;  /* 0x000000ffff0ce224 */ /* 0x000fe200078e0a0c */
[----:B------:R-:W-:Y:S01]  /*14da0*/  ISETP.GE.AND P6, PT, R5, RZ, PT ;  /* 0x000000ff0500720c */ /* 0x000fe20003fc6270 */
[----:B------:R-:W-:-:S02]  /*14db0*/  @!P5 IMAD.IADD R13, R13, 0x1, -R3 ;  /* 0x000000010d0dd824 */ /* 0x000fc400078e0a03 */
[C---:B------:R-:W-:Y:S01]  /*14dc0*/  VIADD R11, R0.reuse, 0x72 ;  /* 0x00000072000b7836 */ /* 0x040fe20000000000 */
[----:B------:R1:W-:Y:S01]  /*14dd0*/  STL [R1+0x258], R12 ;  /* 0x0002580c01007387 */ /* 0x0003e20000100800 */
[----:B------:R-:W-:Y:S01]  /*14de0*/  VIADD R5, R0, 0x71 ;  /* 0x0000007100057836 */ /* 0x000fe20000000000 */
[----:B------:R-:W-:Y:S01]  /*14df0*/  ISETP.GT.U32.AND P5, PT, R3, R13, PT ;  /* 0x0000000d0300720c */ /* 0x000fe20003fa4070 */
[----:B0-----:R-:W-:Y:S01]  /*14e00*/  IMAD.MOV.U32 R15, RZ, RZ, R14 ;  /* 0x000000ffff0f7224 */ /* 0x001fe200078e000e */
[----:B------:R-:W-:Y:S01]  /*14e10*/  IABS R10, R11 ;  /* 0x0000000b000a7213 */ /* 0x000fe20000000000 */
[--C-:B------:R-:W-:Y:S01]  /*14e20*/  @!P0 IMAD.IADD R9, R9, 0x1, -R3.reuse ;  /* 0x0000000109098824 */ /* 0x100fe200078e0a03 */
[----:B------:R-:W-:Y:S01]  /*14e30*/  IABS R2, R5 ;  /* 0x0000000500027213 */ /* 0x000fe20000000000 */
[----:B------:R-:W-:Y:S01]  /*14e40*/  @!P4 IMAD.IADD R16, R16, 0x1, -R3 ;  /* 0x000000011010c824 */ /* 0x000fe200078e0a03 */
[----:B------:R-:W-:Y:S01]  /*14e50*/  STL [R1+0x278], R17 ;  /* 0x0002781101007387 */ /* 0x000fe20000100800 */
[----:B------:R-:W-:Y:S01]  /*14e60*/  @!P2 IMAD.MOV R15, RZ, RZ, -R15 ;  /* 0x000000ffff0fa224 */ /* 0x000fe200078e0a0f */
[C---:B------:R-:W-:Y:S01]  /*14e70*/  ISETP.GT.U32.AND P0, PT, R3.reuse, R9, PT ;  /* 0x000000090300720c */ /* 0x040fe20003f04070 */
[----:B-1----:R-:W-:Y:S01]  /*14e80*/  VIADD R12, R0, 0x73 ;  /* 0x00000073000c7836 */ /* 0x002fe20000000000 */
[----:B------:R-:W-:-:S02]  /*14e90*/  ISETP.GT.U32.AND P4, PT, R3, R16, PT ;  /* 0x000000100300720c */ /* 0x000fc40003f84070 */
[----:B------:R0:W-:Y:S01]  /*14ea0*/  STL [R1+0x274], R15 ;  /* 0x0002740f01007387 */ /* 0x0001e20000100800 */
[----:B------:R-:W-:Y:S01]  /*14eb0*/  @!P5 IMAD.IADD R13, R13, 0x1, -R3 ;  /* 0x000000010d0dd824 */ /* 0x000fe200078e0a03 */
[----:B------:R-:W-:Y:S02]  /*14ec0*/  IABS R8, R12 ;  /* 0x0000000c00087213 */ /* 0x000fe40000000000 */
[----:B------:R-:W-:Y:S01]  /*14ed0*/  ISETP.GE.AND P5, PT, R11, RZ, PT ;  /* 0x000000ff0b00720c */ /* 0x000fe20003fa6270 */
[----:B------:R-:W-:Y:S01]  /*14ee0*/  IMAD.HI.U32 R11, R4, R10, RZ ;  /* 0x0000000a040b7227 */ /* 0x000fe200078e00ff */
[----:B------:R-:W-:-:S03]  /*14ef0*/  ISETP.GE.AND P2, PT, R12, RZ, PT ;  /* 0x000000ff0c00720c */ /* 0x000fc60003f46270 */
[----:B------:R-:W-:-:S04]  /*14f00*/  IMAD.HI.U32 R14, R4, R8, RZ ;  /* 0x00000008040e7227 */ /* 0x000fc800078e00ff */
[----:B------:R-:W-:Y:S02]  /*14f10*/  IMAD.MOV R14, RZ, RZ, -R14 ;  /* 0x000000ffff0e7224 */ /* 0x000fe400078e0a0e */
[----:B------:R-:W-:-:S04]  /*14f20*/  IMAD.HI.U32 R12, R4, R2, RZ ;  /* 0x00000002040c7227 */ /* 0x000fc800078e00ff */
[----:B0-----:R-:W-:Y:S02]  /*14f30*/  IMAD.MOV.U32 R15, RZ, RZ, R13 ;  /* 0x000000ffff0f7224 */ /* 0x001fe400078e000d */
[----:B------:R-:W-:Y:S02]  /*14f40*/  IMAD R8, R3, R14, R8 ;  /* 0x0000000e03087224 */ /* 0x000fe400078e0208 */
[----:B------:R-:W-:Y:S02]  /*14f50*/  IMAD.MOV R11, RZ, RZ, -R11 ;  /* 0x000000ffff0b7224 */ /* 0x000fe400078e0a0b */
[--C-:B------:R-:W-:Y:S01]  /*14f60*/  @!P0 IMAD.IADD R9, R9, 0x1, -R3.reuse ;  /* 0x0000000109098824 */ /* 0x100fe200078e0a03 */
[----:B------:R-:W-:Y:S01]  /*14f70*/  ISETP.GT.U32.AND P0, PT, R3, R8, PT ;  /* 0x000000080300720c */ /* 0x000fe20003f04070 */
[----:B------:R-:W-:Y:S02]  /*14f80*/  IMAD.MOV R12, RZ, RZ, -R12 ;  /* 0x000000ffff0c7224 */ /* 0x000fe400078e0a0c */
[----:B------:R-:W-:-:S02]  /*14f90*/  @!P4 IMAD.IADD R16, R16, 0x1, -R3 ;  /* 0x000000011010c824 */ /* 0x000fc400078e0a03 */
[----:B------:R-:W-:Y:S01]  /*14fa0*/  @!P1 IMAD.MOV R15, RZ, RZ, -R15 ;  /* 0x000000ffff0f9224 */ /* 0x000fe200078e0a0f */
[----:B------:R-:W-:Y:S01]  /*14fb0*/  ISETP.GE.AND P1, PT, R5, RZ, PT ;  /* 0x000000ff0500720c */ /* 0x000fe20003f26270 */
[C---:B------:R-:W-:Y:S02]  /*14fc0*/  IMAD R5, R3.reuse, R11, R10 ;  /* 0x0000000b03057224 */ /* 0x040fe400078e020a */
[----:B------:R-:W-:Y:S01]  /*14fd0*/  IMAD.MOV.U32 R13, RZ, RZ, R9 ;  /* 0x000000ffff0d7224 */ /* 0x000fe200078e0009 */
[----:B------:R-:W-:Y:S01]  /*14fe0*/  STL [R1+0x26c], R15 ;  /* 0x00026c0f01007387 */ /* 0x000fe20000100800 */
[C---:B------:R-:W-:Y:S02]  /*14ff0*/  IMAD R2, R3.reuse, R12, R2 ;  /* 0x0000000c03027224 */ /* 0x040fe400078e0202 */
[----:B------:R-:W-:Y:S02]  /*15000*/  IMAD.MOV.U32 R18, RZ, RZ, R16 ;  /* 0x000000ffff127224 */ /* 0x000fe400078e0010 */
[----:B------:R-:W-:Y:S01]  /*15010*/  @!P6 IMAD.MOV R13, RZ, RZ, -R13 ;  /* 0x000000ffff0de224 */ /* 0x000fe200078e0a0d */
[C---:B------:R-:W-:Y:S01]  /*15020*/  ISETP.GT.U32.AND P6, PT, R3.reuse, R5, PT ;  /* 0x000000050300720c */ /* 0x040fe20003fc4070 */
[----:B------:R-:W-:Y:S01]  /*15030*/  @!P3 IMAD.MOV R18, RZ, RZ, -R18 ;  /* 0x000000ffff12b224 */ /* 0x000fe200078e0a12 */
[----:B------:R-:W-:Y:S01]  /*15040*/  ISETP.GT.U32.AND P3, PT, R3, R2, PT ;  /* 0x000000020300720c */ /* 0x000fe20003f64070 */
[----:B------:R-:W-:Y:S01]  /*15050*/  VIADD R12, R0, 0x70 ;  /* 0x00000070000c7836 */ /* 0x000fe20000000000 */
[----:B------:R0:W-:Y:S01]  /*15060*/  STL [R1+0x270], R13 ;  /* 0x0002700d01007387 */ /* 0x0001e20000100800 */
[----:B------:R-:W-:-:S02]  /*15070*/  @!P0 IMAD.IADD R8, R8, 0x1, -R3 ;  /* 0x0000000108088824 */ /* 0x000fc400078e0a03 */
[----:B------:R-:W-:Y:S01]  /*15080*/  VIADD R9, R0, 0x6f ;  /* 0x0000006f00097836 */ /* 0x000fe20000000000 */
[----:B------:R-:W-:Y:S01]  /*15090*/  ISETP.GE.AND P4, PT, R12, RZ, PT ;  /* 0x000000ff0c00720c */ /* 0x000fe20003f86270 */
[C---:B------:R-:W-:Y:S01]  /*150a0*/  VIADD R11, R0.reuse, 0x6d ;  /* 0x0000006d000b7836 */ /* 0x040fe20000000000 */
[----:B------:R-:W-:Y:S01]  /*150b0*/  ISETP.GT.U32.AND P0, PT, R3, R8, PT ;  /* 0x000000080300720c */ /* 0x000fe20003f04070 */
[----:B------:R-:W-:Y:S01]  /*150c0*/  VIADD R10, R0, 0x6e ;  /* 0x0000006e000a7836 */ /* 0x000fe20000000000 */
[----:B------:R-:W-:Y:S01]  /*150d0*/  IABS R12, R12 ;  /* 0x0000000c000c7213 */ /* 0x000fe20000000000 */
[--C-:B------:R-:W-:Y:S01]  /*150e0*/  @!P6 IMAD.IADD R5, R5, 0x1, -R3.reuse ;  /* 0x000000010505e824 */ /* 0x100fe200078e0a03 */
[----:B0-----:R-:W-:Y:S01]  /*150f0*/  IABS R13, R9 ;  /* 0x00000009000d7213 */ /* 0x001fe20000000000 */
[----:B------:R-:W-:Y:S01]  /*15100*/  @!P3 IMAD.IADD R2, R2, 0x1, -R3 ;  /* 0x000000010202b824 */ /* 0x000fe200078e0a03 */
[----:B------:R-:W-:Y:S01]  /*15110*/  IABS R15, R11 ;  /* 0x0000000b000f7213 */ /* 0x000fe20000000000 */
[C---:B------:R-:W-:Y:S01]  /*15120*/  IMAD.HI.U32 R16, R4.reuse, R12, RZ ;  /* 0x0000000c04107227 */ /* 0x040fe200078e00ff */
[C---:B------:R-:W-:Y:S01]  /*15130*/  ISETP.GT.U32.AND P6, PT, R3.reuse, R5, PT ;  /* 0x000000050300720c */ /* 0x040fe20003fc4070 */
[----:B------:R0:W-:Y:S01]  /*15140*/  STL [R1+0x25c], R18 ;  /* 0x00025c1201007387 */ /* 0x0001e20000100800 */
[----:B------:R-:W-:Y:S01]  /*15150*/  ISETP.GT.U32.AND P3, PT, R3, R2, PT ;  /* 0x000000020300720c */ /* 0x000fe20003f64070 */
[----:B------:R-:W-:Y:S01]  /*15160*/  IMAD.HI.U32 R17, R4, R13, RZ ;  /* 0x0000000d04117227 */ /* 0x000fe200078e00ff */
[----:B------:R-:W-:-:S03]  /*15170*/  IABS R14, R10 ;  /* 0x0000000a000e7213 */ /* 0x000fc60000000000 */
[----:B------:R-:W-:Y:S02]  /*15180*/  IMAD.MOV R16, RZ, RZ, -R16 ;  /* 0x000000ffff107224 */ /* 0x000fe400078e0a10 */
[----:B------:R-:W-:Y:S01]  /*15190*/  @!P0 IMAD.IADD R8, R8, 0x1, -R3 ;  /* 0x0000000108088824 */ /* 0x000fe200078e0a03 */
[----:B------:R-:W-:Y:S01]  /*151a0*/  ISETP.GE.AND P0, PT, R9, RZ, PT ;  /* 0x000000ff0900720c */ /* 0x000fe20003f06270 */
[----:B------:R-:W-:Y:S02]  /*151b0*/  IMAD.MOV R17, RZ, RZ, -R17 ;  /* 0x000000ffff117224 */ /* 0x000fe400078e0a11 */
[----:B------:R-:W-:Y:S02]  /*151c0*/  IMAD R12, R3, R16, R12 ;  /* 0x00000010030c7224 */ /* 0x000fe400078e020c */
[----:B------:R-:W-:-:S04]  /*151d0*/  IMAD.HI.U32 R9, R4, R15, RZ ;  /* 0x0000000f04097227 */ /* 0x000fc800078e00ff */
[----:B------:R-:W-:Y:S02]  /*151e0*/  IMAD R17, R3, R17, R13 ;  /* 0x0000001103117224 */ /* 0x000fe400078e020d */
[----:B------:R-:W-:Y:S01]  /*151f0*/  @!P6 IMAD.IADD R5, R5, 0x1, -R3 ;  /* 0x000000010505e824 */ /* 0x000fe200078e0a03 */
[----:B------:R-:W-:Y:S01]  /*15200*/  ISETP.GT.U32.AND P6, PT, R3, R12, PT ;  /* 0x0000000c0300720c */ /* 0x000fe20003fc4070 */
[----:B------:R-:W-:Y:S02]  /*15210*/  IMAD.MOV.U32 R20, RZ, RZ, R8 ;  /* 0x000000ffff147224 */ /* 0x000fe400078e0008 */
[----:B0-----:R-:W-:-:S04]  /*15220*/  IMAD.HI.U32 R18, R4, R14, RZ ;  /* 0x0000000e04127227 */ /* 0x001fc800078e00ff */
[----:B------:R-:W-:Y:S02]  /*15230*/  IMAD.MOV R8, RZ, RZ, -R9 ;  /* 0x000000ffff087224 */ /* 0x000fe400078e0a09 */
[----:B------:R-:W-:Y:S02]  /*15240*/  @!P3 IMAD.IADD R2, R2, 0x1, -R3 ;  /* 0x000000010202b824 */ /* 0x000fe400078e0a03 */
[----:B------:R-:W-:Y:S01]  /*15250*/  @!P2 IMAD.MOV R20, RZ, RZ, -R20 ;  /* 0x000000ffff14a224 */ /* 0x000fe200078e0a14 */
[C---:B------:R-:W-:Y:S01]  /*15260*/  ISETP.GT.U32.AND P2, PT, R3.reuse, R17, PT ;  /* 0x000000110300720c */ /* 0x040fe20003f44070 */
[----:B------:R-:W-:Y:S02]  /*15270*/  IMAD.MOV R18, RZ, RZ, -R18 ;  /* 0x000000ffff127224 */ /* 0x000fe400078e0a12 */
[----:B------:R-:W-:Y:S01]  /*15280*/  IMAD R15, R3, R8, R15 ;  /* 0x00000008030f7224 */ /* 0x000fe200078e020f */
[----:B------:R-:W-:Y:S01]  /*15290*/  STL [R1+0x250], R20 ;  /* 0x0002501401007387 */ /* 0x000fe20000100800 */
[----:B------:R-:W-:-:S02]  /*152a0*/  IMAD.MOV.U32 R16, RZ, RZ, R2 ;  /* 0x000000ffff107224 */ /* 0x000fc400078e0002 */
[----:B------:R-:W-:Y:S02]  /*152b0*/  IMAD.MOV.U32 R19, RZ, RZ, R5 ;  /* 0x000000ffff137224 */ /* 0x000fe400078e0005 */
[C---:B------:R-:W-:Y:S02]  /*152c0*/  IMAD R14, R3.reuse, R18, R14 ;  /* 0x00000012030e7224 */ /* 0x040fe400078e020e */
[----:B------:R-:W-:Y:S01]  /*152d0*/  @!P1 IMAD.MOV R16, RZ, RZ, -R16 ;  /* 0x000000ffff109224 */ /* 0x000fe200078e0a10 */
[C---:B------:R-:W-:Y:S01]  /*152e0*/  ISETP.GT.U32.AND P1, PT, R3.reuse, R15, PT ;  /* 0x0000000f0300720c */ /* 0x040fe20003f24070 */
[----:B------:R-:W-:Y:S01]  /*152f0*/  VIADD R5, R0, 0x6c ;  /* 0x0000006c00057836 */ /* 0x000fe20000000000 */
[----:B------:R-:W-:Y:S01]  /*15300*/  ISETP.GT.U32.AND P3, PT, R3, R14, PT ;  /* 0x0000000e0300720c */ /* 0x000fe20003f64070 */
[----:B------:R-:W-:Y:S02]  /*15310*/  @!P6 IMAD.IADD R12, R12, 0x1, -R3 ;  /* 0x000000010c0ce824 */ /* 0x000fe400078e0a03 */
[----:B------:R-:W-:Y:S01]  /*15320*/  @!P5 IMAD.MOV R19, RZ, RZ, -R19 ;  /* 0x000000ffff13d224 */ /* 0x000fe200078e0a13 */
[----:B------:R-:W-:Y:S01]  /*15330*/  IABS R13, R5 ;  /* 0x00000005000d7213 */ /* 0x000fe20000000000 */
[--C-:B------:R-:W-:Y:S01]  /*15340*/  @!P2 IMAD.IADD R17, R17, 0x1, -R3.reuse ;  /* 0x000000011111a824 */ /* 0x100fe200078e0a03 */
[----:B------:R-:W-:Y:S01]  /*15350*/  ISETP.GE.AND P5, PT, R10, RZ, PT ;  /* 0x000000ff0a00720c */ /* 0x000fe20003fa6270 */
[----:B------:R-:W-:Y:S01]  /*15360*/  VIADD R8, R0, 0x6b ;  /* 0x0000006b00087836 */ /* 0x000fe20000000000 */
[C---:B------:R-:W-:Y:S01]  /*15370*/  ISETP.GT.U32.AND P6, PT, R3.reuse, R12, PT ;  /* 0x0000000c0300720c */ /* 0x040fe20003fc4070 */
[----:B------:R-:W-:Y:S01]  /*15380*/  IMAD.HI.U32 R10, R4, R13, RZ ;  /* 0x0000000d040a7227 */ /* 0x000fe200078e00ff */
[----:B------:R-:W-:Y:S01]  /*15390*/  ISETP.GT.U32.AND P2, PT, R3, R17, PT ;  /* 0x000000110300720c */ /* 0x000fe20003f44070 */
[----:B------:R0:W-:Y:S01]  /*153a0*/  STL [R1+0x24c], R19 ;  /* 0x00024c1301007387 */ /* 0x0001e20000100800 */
[----:B------:R-:W-:Y:S01]  /*153b0*/  IABS R2, R8 ;  /* 0x0000000800027213 */ /* 0x000fe20000000000 */
[----:B------:R-:W-:-:S02]  /*153c0*/  @!P1 IMAD.IADD R15, R15, 0x1, -R3 ;  /* 0x000000010f0f9824 */ /* 0x000fc400078e0a03 */
[----:B------:R-:W-:Y:S01]  /*153d0*/  IMAD.MOV R10, RZ, RZ, -R10 ;  /* 0x000000ffff0a7224 */ /* 0x000fe200078e0a0a */
[----:B------:R1:W-:Y:S01]  /*153e0*/  STL [R1+0x248], R16 ;  /* 0x0002481001007387 */ /* 0x0003e20000100800 */
[----:B------:R-:W-:Y:S01]  /*153f0*/  @!P3 IMAD.IADD R14, R14, 0x1, -R3 ;  /* 0x000000010e0eb824 */ /* 0x000fe200078e0a03 */
[C---:B------:R-:W-:Y:S01]  /*15400*/  ISETP.GT.U32.AND P1, PT, R3.reuse, R15, PT ;  /* 0x0000000f0300720c */ /* 0x040fe20003f24070 */
[C---:B------:R-:W-:Y:S02]  /*15410*/  IMAD R13, R3.reuse, R10, R13 ;  /* 0x0000000a030d7224 */ /* 0x040fe400078e020d */
[----:B------:R-:W-:Y:S01]  /*15420*/  IMAD.HI.U32 R10, R4, R2, RZ ;  /* 0x00000002040a7227 */ /* 0x000fe200078e00ff */
[----:B------:R-:W-:-:S03]  /*15430*/  ISETP.GT.U32.AND P3, PT, R3, R14, PT ;  /* 0x0000000e0300720c */ /* 0x000fc60003f64070 */
[--C-:B------:R-:W-:Y:S01]  /*15440*/  @!P6 IMAD.IADD R12, R12, 0x1, -R3.reuse ;  /* 0x000000010c0ce824 */ /* 0x100fe200078e0a03 */
[----:B------:R-:W-:Y:S01]  /*15450*/  ISETP.GE.AND P6, PT, R11, RZ, PT ;  /* 0x000000ff0b00720c */ /* 0x000fe20003fc6270 */
[----:B------:R-:W-:Y:S02]  /*15460*/  IMAD.MOV R10, RZ, RZ, -R10 ;  /* 0x000000ffff0a7224 */ /* 0x000fe400078e0a0a */
[----:B------:R-:W-:Y:S01]  /*15470*/  @!P2 IMAD.IADD R17, R17, 0x1, -R3 ;  /* 0x000000011111a824 */ /* 0x000fe200078e0a03 */
[C---:B------:R-:W-:Y:S01]  /*15480*/  ISETP.GT.U32.AND P2, PT, R3.reuse, R13, PT ;  /* 0x0000000d0300720c */ /* 0x040fe20003f44070 */
[----:B0-----:R-:W-:Y:S02]  /*15490*/  IMAD.MOV.U32 R19, RZ, RZ, R12 ;  /* 0x000000ffff137224 */ /* 0x001fe400078e000c */
[----:B------:R-:W-:Y:S02]  /*154a0*/  IMAD R12, R3, R10, R2 ;  /* 0x0000000a030c7224 */ /* 0x000fe400078e0202 */
[----:B-1----:R-:W-:-:S02]  /*154b0*/  IMAD.MOV.U32 R16, RZ, RZ, R17 ;  /* 0x000000ffff107224 */ /* 0x002fc400078e0011 */
[----:B------:R-:W-:Y:S01]  /*154c0*/  @!P1 IMAD.IADD R15, R15, 0x1, -R3 ;  /* 0x000000010f0f9824 */ /* 0x000fe200078e0a03 */
[----:B------:R-:W-:Y:S01]  /*154d0*/  ISETP.GT.U32.AND P1, PT, R3, R12, PT ;  /* 0x0000000c0300720c */ /* 0x000fe20003f24070 */
[----:B------:R-:W-:Y:S02]  /*154e0*/  VIADD R9, R0, 0x6a ;  /* 0x0000006a00097836 */ /* 0x000fe40000000000 */
[----:B------:R-:W-:Y:S01]  /*154f0*/  @!P4 IMAD.MOV R19, RZ, RZ, -R19 ;  /* 0x000000ffff13c224 */ /* 0x000fe200078e0a13 */
[----:B------:R-:W-:Y:S01]  /*15500*/  ISETP.GE.AND P4, PT, R5, RZ, PT ;  /* 0x000000ff0500720c */ /* 0x000fe20003f86270 */
[----:B------:R-:W-:Y:S01]  /*15510*/  @!P0 IMAD.MOV R16, RZ, RZ, -R16 ;  /* 0x000000ffff108224 */ /* 0x000fe200078e0a10 */
[----:B------:R-:W-:Y:S01]  /*15520*/  IABS R18, R9 ;  /* 0x0000000900127213 */ /* 0x000fe20000000000 */
[--C-:B------:R-:W-:Y:S01]  /*15530*/  @!P3 IMAD.IADD R14, R14, 0x1, -R3.reuse ;  /* 0x000000010e0eb824 */ /* 0x100fe200078e0a03 */
[----:B------:R-:W-:Y:S01]  /*15540*/  STL [R1+0x244], R19 ;  /* 0x0002441301007387 */ /* 0x000fe20000100800 */
[----:B------:R-:W-:Y:S01]  /*15550*/  @!P2 IMAD.IADD R13, R13, 0x1, -R3 ;  /* 0x000000010d0da824 */ /* 0x000fe200078e0a03 */
[----:B------:R-:W-:Y:S01]  /*15560*/  ISETP.GE.AND P3, PT, R9, RZ, PT ;  /* 0x000000ff0900720c */ /* 0x000fe20003f66270 */
[----:B------:R-:W-:Y:S01]  /*15570*/  IMAD.MOV.U32 R17, RZ, RZ, R14 ;  /* 0x000000ffff117224 */ /* 0x000fe200078e000e */
[----:B------:R0:W-:Y:S01]  /*15580*/  STL [R1+0x21c], R16 ;  /* 0x00021c1001007387 */ /* 0x0001e20000100800 */
[----:B------:R-:W-:Y:S01]  /*15590*/  VIADD R2, R0, 0x69 ;  /* 0x0000006900027836 */ /* 0x000fe20000000000 */
[----:B------:R-:W-:Y:S01]  /*155a0*/  ISETP.GT.U32.AND P2, PT, R3, R13, PT ;  /* 0x0000000d0300720c */ /* 0x000fe20003f44070 */
[----:B------:R-:W-:Y:S01]  /*155b0*/  IMAD.HI.U32 R11, R4, R18, RZ ;  /* 0x00000012040b7227 */ /* 0x000fe200078e00ff */
[----:B------:R-:W-:-:S02]  /*155c0*/  ISETP.GE.AND P0, PT, R8, RZ, PT ;  /* 0x000000ff0800720c */ /* 0x000fc40003f06270 */
[----:B------:R-:W-:Y:S01]  /*155d0*/  IABS R9, R2 ;  /* 0x0000000200097213 */ /* 0x000fe20000000000 */
[----:B------:R-:W-:Y:S01]  /*155e0*/  @!P5 IMAD.MOV R17, RZ, RZ, -R17 ;  /* 0x000000ffff11d224 */ /* 0x000fe200078e0a11 */
[----:B------:R-:W-:Y:S01]  /*155f0*/  ISETP.GE.AND P5, PT, R2, RZ, PT ;  /* 0x000000ff0200720c */ /* 0x000fe20003fa6270 */
[----:B------:R-:W-:Y:S02]  /*15600*/  VIADD R5, R0, 0x68 ;  /* 0x0000006800057836 */ /* 0x000fe40000000000 */
[----:B0-----:R-:W-:Y:S01]  /*15610*/  IMAD.MOV.U32 R16, RZ, RZ, R15 ;  /* 0x000000ffff107224 */ /* 0x001fe200078e000f */
[----:B------:R0:W-:Y:S01]  /*15620*/  STL [R1+0x228], R17 ;  /* 0x0002281101007387 */ /* 0x0001e20000100800 */
[----:B------:R-:W-:Y:S02]  /*15630*/  @!P1 IMAD.IADD R12, R12, 0x1, -R3 ;  /* 0x000000010c0c9824 */ /* 0x000fe400078e0a03 */
[----:B------:R-:W-:Y:S01]  /*15640*/  @!P6 IMAD.MOV R16, RZ, RZ, -R16 ;  /* 0x000000ffff10e224 */ /* 0x000fe200078e0a10 */
[----:B------:R-:W-:Y:S01]  /*15650*/  ISETP.GE.AND P6, PT, R5, RZ, PT ;  /* 0x000000ff0500720c */ /* 0x000fe20003fc6270 */
[----:B------:R-:W-:Y:S01]  /*15660*/  IMAD.MOV R11, RZ, RZ, -R11 ;  /* 0x000000ffff0b7224 */ /* 0x000fe200078e0a0b */
[----:B------:R-:W-:Y:S01]  /*15670*/  ISETP.GT.U32.AND P1, PT, R3, R12, PT ;  /* 0x0000000c0300720c */ /* 0x000fe20003f24070 */
[----:B------:R-:W-:Y:S01]  /*15680*/  @!P2 IMAD.IADD R13, R13, 0x1, -R3 ;  /* 0x000000010d0da824 */ /* 0x000fe200078e0a03 */
[----:B------:R1:W-:Y:S01]  /*15690*/  STL [R1+0x22c], R16 ;  /* 0x00022c1001007387 */ /* 0x0003e20000100800 */
[----:B------:R-:W-:-:S02]  /*156a0*/  IMAD R18, R3, R11, R18 ;  /* 0x0000000b03127224 */ /* 0x000fc400078e0212 */
[----:B------:R-:W-:-:S03]  /*156b0*/  IMAD.HI.U32 R11, R4, R9, RZ ;  /* 0x00000009040b7227 */ /* 0x000fc600078e00ff */
[C---:B------:R-:W-:Y:S01]  /*156c0*/  ISETP.GT.U32.AND P2, PT, R3.reuse, R18, PT ;  /* 0x000000120300720c */ /* 0x040fe20003f44070 */
[----:B------:R-:W-:Y:S02]  /*156d0*/  IMAD.MOV R11, RZ, RZ, -R11 ;  /* 0x000000ffff0b7224 */ /* 0x000fe400078e0a0b */
[----:B0-----:R-:W-:Y:S01]  /*156e0*/  IMAD.MOV.U32 R17, RZ, RZ, R13 ;  /* 0x000000ffff117224 */ /* 0x001fe200078e000d */
[----:B-1----:R-:W-:Y:S01]  /*156f0*/  IABS R16, R5 ;  /* 0x0000000500107213 */ /* 0x002fe20000000000 */
[C---:B------:R-:W-:Y:S02]  /*15700*/  IMAD R9, R3.reuse, R11, R9 ;  /* 0x0000000b03097224 */ /* 0x040fe400078e0209 */
[----:B------:R-:W-:Y:S02]  /*15710*/  @!P1 IMAD.IADD R12, R12, 0x1, -R3 ;  /* 0x000000010c0c9824 */ /* 0x000fe400078e0a03 */
[----:B------:R-:W-:Y:S01]  /*15720*/  IMAD.HI.U32 R5, R4, R16, RZ ;  /* 0x0000001004057227 */ /* 0x000fe200078e00ff */
[----:B------:R-:W-:-:S03]  /*15730*/  ISETP.GT.U32.AND P1, PT, R3, R9, PT ;  /* 0x000000090300720c */ /* 0x000fc60003f24070 */
[----:B------:R-:W-:Y:S02]  /*15740*/  IMAD.MOV R5, RZ, RZ, -R5 ;  /* 0x000000ffff057224 */ /* 0x000fe400078e0a05 */
[----:B------:R-:W-:Y:S02]  /*15750*/  @!P4 IMAD.MOV R17, RZ, RZ, -R17 ;  /* 0x000000ffff11c224 */ /* 0x000fe400078e0a11 */
[C---:B------:R-:W-:Y:S02]  /*15760*/  IMAD R16, R3.reuse, R5, R16 ;  /* 0x0000000503107224 */ /* 0x040fe400078e0210 */
[C---:B------:R-:W-:Y:S01]  /*15770*/  VIADD R10, R0.reuse, 0x66 ;  /* 0x00000066000a7836 */ /* 0x040fe20000000000 */
[----:B------:R0:W-:Y:S01]  /*15780*/  STL [R1+0x220], R17 ;  /* 0x0002201101007387 */ /* 0x0001e20000100800 */
[----:B------:R-:W-:Y:S01]  /*15790*/  VIADD R2, R0, 0x67 ;  /* 0x0000006700027836 */ /* 0x000fe20000000000 */
[----:B------:R-:W-:Y:S01]  /*157a0*/  ISETP.GT.U32.AND P4, PT, R3, R16, PT ;  /* 0x000000100300720c */ /* 0x000fe20003f84070 */
[--C-:B------:R-:W-:Y:S01]  /*157b0*/  @!P1 IMAD.IADD R9, R9, 0x1, -R3.reuse ;  /* 0x0000000109099824 */ /* 0x100fe200078e0a03 */
[----:B------:R-:W-:Y:S01]  /*157c0*/  IABS R14, R10 ;  /* 0x0000000a000e7213 */ /* 0x000fe20000000000 */
[----:B------:R-:W-:Y:S01]  /*157d0*/  IMAD.MOV.U32 R15, RZ, RZ, R12 ;  /* 0x000000ffff0f7224 */ /* 0x000fe200078e000c */
[----:B------:R-:W-:Y:S01]  /*157e0*/  IABS R8, R2 ;  /* 0x0000000200087213 */ /* 0x000fe20000000000 */
[----:B------:R-:W-:Y:S01]  /*157f0*/  @!P2 IMAD.IADD R18, R18, 0x1, -R3 ;  /* 0x000000011212a824 */ /* 0x000fe200078e0a03 */
[----:B------:R-:W-:Y:S01]  /*15800*/  ISETP.GT.U32.AND P1, PT, R3, R9, PT ;  /* 0x000000090300720c */ /* 0x000fe20003f24070 */
[----:B------:R-:W-:-:S03]  /*15810*/  IMAD.HI.U32 R5, R4, R14, RZ ;  /* 0x0000000e04057227 */ /* 0x000fc600078e00ff */
[----:B------:R-:W-:Y:S01]  /*15820*/  ISETP.GT.U32.AND P2, PT, R3, R18, PT ;  /* 0x000000120300720c */ /* 0x000fe20003f44070 */
[----:B------:R-:W-:-:S04]  /*15830*/  IMAD.HI.U32 R11, R4, R8, RZ ;  /* 0x00000008040b7227 */ /* 0x000fc800078e00ff */
[----:B------:R-:W-:Y:S02]  /*15840*/  @!P4 IMAD.IADD R16, R16, 0x1, -R3 ;  /* 0x000000011010c824 */ /* 0x000fe400078e0a03 */
[----:B------:R-:W-:Y:S02]  /*15850*/  IMAD.MOV R5, RZ, RZ, -R5 ;  /* 0x000000ffff057224 */ /* 0x000fe400078e0a05 */
[----:B------:R-:W-:Y:S01]  /*15860*/  IMAD.MOV R11, RZ, RZ, -R11 ;  /* 0x000000ffff0b7224 */ /* 0x000fe200078e0a0b */
[C---:B------:R-:W-:Y:S01]  /*15870*/  ISETP.GT.U32.AND P4, PT, R3.reuse, R16, PT ;  /* 0x000000100300720c */ /* 0x040fe20003f84070 */
[----:B0-----:R-:W-:Y:S02]  /*15880*/  VIADD R17, R0, 0x65 ;  /* 0x0000006500117836 */ /* 0x001fe40000000000 */
[----:B------:R-:W-:Y:S01]  /*15890*/  @!P0 IMAD.MOV R15, RZ, RZ, -R15 ;  /* 0x000000ffff0f8224 */ /* 0x000fe200078e0a0f */
[----:B------:R-:W-:Y:S01]  /*158a0*/  ISETP.GE.AND P0, PT, R2, RZ, PT ;  /* 0x000000ff0200720c */ /* 0x000fe20003f06270 */
[----:B------:R-:W-:-:S02]  /*158b0*/  IMAD R14, R3, R5, R14 ;  /* 0x00000005030e7224 */ /* 0x000fc400078e020e */
[----:B------:R-:W-:Y:S01]  /*158c0*/  IMAD R2, R3, R11, R8 ;  /* 0x0000000b03027224 */ /* 0x000fe200078e0208 */
[----:B------:R-:W-:Y:S01]  /*158d0*/  IABS R11, R17 ;  /* 0x00000011000b7213 */ /* 0x000fe20000000000 */
[----:B------:R-:W-:Y:S01]  /*158e0*/  VIADD R5, R0, 0x64 ;  /* 0x0000006400057836 */ /* 0x000fe20000000000 */
[----:B------:R0:W-:Y:S01]  /*158f0*/  STL [R1+0x224], R15 ;  /* 0x0002240f01007387 */ /* 0x0001e20000100800 */
[--C-:B------:R-:W-:Y:S01]  /*15900*/  @!P1 IMAD.IADD R9, R9, 0x1, -R3.reuse ;  /* 0x0000000109099824 */ /* 0x100fe200078e0a03 */
[C---:B------:R-:W-:Y:S01]  /*15910*/  ISETP.GT.U32.AND P1, PT, R3.reuse, R2, PT ;  /* 0x000000020300720c */ /* 0x040fe20003f24070 */
[--C-:B------:R-:W-:Y:S01]  /*15920*/  @!P4 IMAD.IADD R16, R16, 0x1, -R3.reuse ;  /* 0x000000011010c824 */ /* 0x100fe200078e0a03 */
[----:B------:R-:W-:Y:S01]  /*15930*/  IABS R23, R5 ;  /* 0x0000000500177213 */ /* 0x000fe20000000000 */
[----:B------:R-:W-:Y:S01]  /*15940*/  VIADD R20, R0, 0x63 ;  /* 0x0000006300147836 */ /* 0x000fe20000000000 */
[----:B------:R-:W-:Y:S01]  /*15950*/  ISETP.GT.U32.AND P4, PT, R3, R14, PT ;  /* 0x0000000e0300720c */ /* 0x000fe20003f84070 */
[----:B------:R-:W-:Y:S01]  /*15960*/  @!P2 IMAD.IADD R18, R18, 0x1, -R3 ;  /* 0x000000011212a824 */ /* 0x000fe200078e0a03 */
[----:B------:R-:W-:Y:S01]  /*15970*/  ISETP.GE.AND P2, PT, R10, RZ, PT ;  /* 0x000000ff0a00720c */ /* 0x000fe20003f46270 */
[----:B------:R-:W-:Y:S01]  /*15980*/  IMAD.HI.U32 R22, R4, R23, RZ ;  /* 0x0000001704167227 */ /* 0x000fe200078e00ff */
[----:B------:R-:W-:-:S03]  /*15990*/  IABS R21, R20 ;  /* 0x0000001400157213 */ /* 0x000fc60000000000 */
[----:B0-----:R-:W-:-:S04]  /*159a0*/  IMAD.HI.U32 R15, R4, R11, RZ ;  /* 0x0000000b040f7227 */ /* 0x001fc800078e00ff */
[----:B------:R-:W-:Y:S02]  /*159b0*/  IMAD.MOV R15, RZ, RZ, -R15 ;  /* 0x000000ffff0f7224 */ /* 0x000fe400078e0a0f */
[----:B------:R-:W-:Y:S02]  /*159c0*/  IMAD.MOV R22, RZ, RZ, -R22 ;  /* 0x000000ffff167224 */ /* 0x000fe400078e0a16 */
[C---:B------:R-:W-:Y:S02]  /*159d0*/  IMAD R11, R3.reuse, R15, R11 ;  /* 0x0000000f030b7224 */ /* 0x040fe400078e020b */
[----:B------:R-:W-:Y:S02]  /*159e0*/  @!P1 IMAD.IADD R2, R2, 0x1, -R3 ;  /* 0x0000000102029824 */ /* 0x000fe400078e0a03 */
[C---:B------:R-:W-:Y:S01]  /*159f0*/  IMAD R22, R3.reuse, R22, R23 ;  /* 0x0000001603167224 */ /* 0x040fe200078e0217 */
[----:B------:R-:W-:Y:S01]  /*15a00*/  ISETP.GT.U32.AND P1, PT, R3, R11, PT ;  /* 0x0000000b0300720c */ /* 0x000fe20003f24070 */
[----:B------:R-:W-:-:S02]  /*15a10*/  @!P4 IMAD.IADD R14, R14, 0x1, -R3 ;  /* 0x000000010e0ec824 */ /* 0x000fc400078e0a03 */
[C---:B------:R-:W-:Y:S01]  /*15a20*/  VIADD R8, R0.reuse, 0x62 ;  /* 0x0000006200087836 */ /* 0x040fe20000000000 */
[----:B------:R-:W-:Y:S01]  /*15a30*/  ISETP.GT.U32.AND P4, PT, R3, R22, PT ;  /* 0x000000160300720c */ /* 0x000fe20003f84070 */
[----:B------:R-:W-:Y:S02]  /*15a40*/  VIADD R13, R0, 0x61 ;  /* 0x00000061000d7836 */ /* 0x000fe40000000000 */
[----:B------:R-:W-:Y:S01]  /*15a50*/  IMAD.HI.U32 R24, R4, R21, RZ ;  /* 0x0000001504187227 */ /* 0x000fe200078e00ff */
[----:B------:R-:W-:Y:S02]  /*15a60*/  IABS R10, R8 ;  /* 0x00000008000a7213 */ /* 0x000fe40000000000 */
[----:B------:R-:W-:Y:S01]  /*15a70*/  IABS R12, R13 ;  /* 0x0000000d000c7213 */ /* 0x000fe20000000000 */
[----:B------:R-:W-:Y:S02]  /*15a80*/  IMAD.MOV.U32 R25, RZ, RZ, R18 ;  /* 0x000000ffff197224 */ /* 0x000fe400078e0012 */
[----:B------:R-:W-:Y:S01]  /*15a90*/  @!P1 IMAD.IADD R11, R11, 0x1, -R3 ;  /* 0x000000010b0b9824 */ /* 0x000fe200078e0a03 */
[----:B------:R-:W-:Y:S01]  /*15aa0*/  ISETP.GT.U32.AND P1, PT, R3, R14, PT ;  /* 0x0000000e0300720c */ /* 0x000fe20003f24070 */
[----:B------:R-:W-:-:S02]  /*15ab0*/  IMAD.MOV R24, RZ, RZ, -R24 ;  /* 0x000000ffff187224 */ /* 0x000fc400078e0a18 */
[----:B------:R-:W-:Y:S01]  /*15ac0*/  @!P3 IMAD.MOV R25, RZ, RZ, -R25 ;  /* 0x000000ffff19b224 */ /* 0x000fe200078e0a19 */
[C---:B------:R-:W-:Y:S01]  /*15ad0*/  ISETP.GT.U32.AND P3, PT, R3.reuse, R2, PT ;  /* 0x000000020300720c */ /* 0x040fe20003f64070 */
[----:B------:R-:W-:Y:S01]  /*15ae0*/  @!P4 IMAD.IADD R22, R22, 0x1, -R3 ;  /* 0x000000011616c824 */ /* 0x000fe200078e0a03 */
[----:B------:R-:W-:Y:S01]  /*15af0*/  ISETP.GT.U32.AND P4, PT, R3, R11, PT ;  /* 0x0000000b0300720c */ /* 0x000fe20003f84070 */
[C---:B------:R-:W-:Y:S01]  /*15b00*/  IMAD.HI.U32 R19, R4.reuse, R10, RZ ;  /* 0x0000000a04137227 */ /* 0x040fe200078e00ff */
[----:B------:R-:W-:Y:S03]  /*15b10*/  STL [R1+0x204], R25 ;  /* 0x0002041901007387 */ /* 0x000fe60000100800 */
[----:B------:R-:W-:-:S04]  /*15b20*/  IMAD.HI.U32 R15, R4, R12, RZ ;  /* 0x0000000c040f7227 */ /* 0x000fc800078e00ff */
[C---:B------:R-:W-:Y:S02]  /*15b30*/  IMAD R21, R3.reuse, R24, R21 ;  /* 0x0000001803157224 */ /* 0x040fe400078e0215 */
[----:B------:R-:W-:Y:S02]  /*15b40*/  IMAD.MOV.U32 R23, RZ, RZ, R9 ;  /* 0x000000ffff177224 */ /* 0x000fe400078e0009 */
[----:B------:R-:W-:Y:S02]  /*15b50*/  IMAD.MOV R19, RZ, RZ, -R19 ;  /* 0x000000ffff137224 */ /* 0x000fe400078e0a13 */
[----:B------:R-:W-:Y:S02]  /*15b60*/  IMAD.MOV R15, RZ, RZ, -R15 ;  /* 0x000000ffff0f7224 */ /* 0x000fe400078e0a0f */
[----:B------:R-:W-:Y:S01]  /*15b70*/  @!P5 IMAD.MOV R23, RZ, RZ, -R23 ;  /* 0x000000ffff17d224 */ /* 0x000fe200078e0a17 */
[C---:B------:R-:W-:Y:S01]  /*15b80*/  ISETP.GT.U32.AND P5, PT, R3.reuse, R22, PT ;  /* 0x000000160300720c */ /* 0x040fe20003fa4070 */
[----:B------:R-:W-:Y:S01]  /*15b90*/  @!P6 IMAD.MOV R16, RZ, RZ, -R16 ;  /* 0x000000ffff10e224 */ /* 0x000fe200078e0a10 */
[C---:B------:R-:W-:Y:S01]  /*15ba0*/  ISETP.GT.U32.AND P6, PT, R3.reuse, R21, PT ;  /* 0x000000150300720c */ /* 0x040fe20003fc4070 */
[C---:B------:R-:W-:Y:S01]  /*15bb0*/  IMAD R10, R3.reuse, R19, R10 ;  /* 0x00000013030a7224 */ /* 0x040fe200078e020a */
[----:B------:R-:W-:Y:S01]  /*15bc0*/  STL [R1+0x200], R23 ;  /* 0x0002001701007387 */ /* 0x000fe20000100800 */
[----:B------:R-:W-:-:S02]  /*15bd0*/  IMAD R12, R3, R15, R12 ;  /* 0x0000000f030c7224 */ /* 0x000fc400078e020c */
[----:B------:R-:W-:Y:S01]  /*15be0*/  VIADD R19, R0, 0x60 ;  /* 0x0000006000137836 */ /* 0x000fe20000000000 */
[----:B------:R0:W-:Y:S01]  /*15bf0*/  STL [R1+0x1fc], R16 ;  /* 0x0001fc1001007387 */ /* 0x0001e20000100800 */
[--C-:B------:R-:W-:Y:S01]  /*15c00*/  @!P3 IMAD.IADD R2, R2, 0x1, -R3.reuse ;  /* 0x000000010202b824 */ /* 0x100fe200078e0a03 */
[----:B------:R-:W-:Y:S01]  /*15c10*/  ISETP.GT.U32.AND P3, PT, R3, R10, PT ;  /* 0x0000000a0300720c */ /* 0x000fe20003f64070 */
[--C-:B------:R-:W-:Y:S01]  /*15c20*/  @!P4 IMAD.IADD R11, R11, 0x1, -R3.reuse ;  /* 0x000000010b0bc824 */ /* 0x100fe200078e0a03 */
[----:B------:R-:W-:Y:S01]  /*15c30*/  ISETP.GT.U32.AND P4, PT, R3, R12, PT ;  /* 0x0000000c0300720c */ /* 0x000fe20003f84070 */
[----:B------:R-:W-:Y:S01]  /*15c40*/  VIADD R18, R0, 0x5f ;  /* 0x0000005f00127836 */ /* 0x000fe20000000000 */
[----:B------:R-:W-:Y:S01]  /*15c50*/  IABS R15, R19 ;  /* 0x00000013000f7213 */ /* 0x000fe20000000000 */
[--C-:B------:R-:W-:Y:S01]  /*15c60*/  @!P1 IMAD.IADD R14, R14, 0x1, -R3.reuse ;  /* 0x000000010e0e9824 */ /* 0x100fe200078e0a03 */
[----:B------:R-:W-:Y:S01]  /*15c70*/  ISETP.GE.AND P1, PT, R17, RZ, PT ;  /* 0x000000ff1100720c */ /* 0x000fe20003f26270 */
[--C-:B------:R-:W-:Y:S01]  /*15c80*/  @!P5 IMAD.IADD R22, R22, 0x1, -R3.reuse ;  /* 0x000000011616d824 */ /* 0x100fe200078e0a03 */
[----:B------:R-:W-:Y:S01]  /*15c90*/  IABS R9, R18 ;  /* 0x0000001200097213 */ /* 0x000fe20000000000 */
[----:B------:R-:W-:Y:S01]  /*15ca0*/  @!P6 IMAD.IADD R21, R21, 0x1, -R3 ;  /* 0x000000011515e824 */ /* 0x000fe200078e0a03 */
[----:B------:R-:W-:Y:S01]  /*15cb0*/  ISETP.GE.AND P5, PT, R5, RZ, PT ;  /* 0x000000ff0500720c */ /* 0x000fe20003fa6270 */
[----:B------:R-:W-:Y:S01]  /*15cc0*/  IMAD.MOV.U32 R24, RZ, RZ, R2 ;  /* 0x000000ffff187224 */ /* 0x000fe200078e0002 */
[----:B------:R-:W-:Y:S01]  /*15cd0*/  ISETP.GE.AND P6, PT, R20, RZ, PT ;  /* 0x000000ff1400720c */ /* 0x000fe20003fc6270 */
[----:B0-----:R-:W-:-:S04]  /*15ce0*/  IMAD.HI.U32 R16, R4, R15, RZ ;  /* 0x0000000f04107227 */ /* 0x001fc800078e00ff */
[----:B------:R-:W-:Y:S01]  /*15cf0*/  @!P0 IMAD.MOV R24, RZ, RZ, -R24 ;  /* 0x000000ffff188224 */ /* 0x000fe200078e0a18 */
[----:B------:R-:W-:Y:S01]  /*15d00*/  ISETP.GT.U32.AND P0, PT, R3, R21, PT ;  /* 0x000000150300720c */ /* 0x000fe20003f04070 */
[----:B------:R-:W-:-:S03]  /*15d10*/  IMAD.HI.U32 R17, R4, R9, RZ ;  /* 0x0000000904117227 */ /* 0x000fc600078e00ff */
[----:B------:R-:W-:Y:S01]  /*15d20*/  STL [R1+0x1f0], R24 ;  /* 0x0001f01801007387 */ /* 0x000fe20000100800 */
[----:B------:R-:W-:Y:S02]  /*15d30*/  IMAD.MOV R16, RZ, RZ, -R16 ;  /* 0x000000ffff107224 */ /* 0x000fe400078e0a10 */
[--C-:B------:R-:W-:Y:S01]  /*15d40*/  @!P3 IMAD.IADD R10, R10, 0x1, -R3.reuse ;  /* 0x000000010a0ab824 */ /* 0x100fe200078e0a03 */
[----:B------:R-:W-:Y:S01]  /*15d50*/  ISETP.GE.AND P3, PT, R8, RZ, PT ;  /* 0x000000ff0800720c */ /* 0x000fe20003f66270 */
[----:B------:R-:W-:Y:S02]  /*15d60*/  IMAD.MOV.U32 R23, RZ, RZ, R14 ;  /* 0x000000ffff177224 */ /* 0x000fe400078e000e */
[----:B------:R-:W-:Y:S02]  /*15d70*/  @!P4 IMAD.IADD R12, R12, 0x1, -R3 ;  /* 0x000000010c0cc824 */ /* 0x000fe400078e0a03 */
[----:B------:R-:W-:Y:S02]  /*15d80*/  IMAD.MOV R17, RZ, RZ, -R17 ;  /* 0x000000ffff117224 */ /* 0x000fe400078e0a11 */
[C---:B------:R-:W-:Y:S01]  /*15d90*/  IMAD R15, R3.reuse, R16, R15 ;  /* 0x00000010030f7224 */ /* 0x040fe200078e020f */
[C---:B------:R-:W-:Y:S01]  /*15da0*/  ISETP.GT.U32.AND P4, PT, R3.reuse, R12, PT ;  /* 0x0000000c0300720c */ /* 0x040fe20003f84070 */
[----:B------:R-:W-:Y:S01]  /*15db0*/  @!P2 IMAD.MOV R23, RZ, RZ, -R23 ;  /* 0x000000ffff17a224 */ /* 0x000fe200078e0a17 */
[----:B------:R-:W-:Y:S01]  /*15dc0*/  ISETP.GT.U32.AND P2, PT, R3, R10, PT ;  /* 0x0000000a0300720c */ /* 0x000fe20003f44070 */
[----:B------:R-:W-:-:S02]  /*15dd0*/  IMAD.MOV.U32 R8, RZ, RZ, R22 ;  /* 0x000000ffff087224 */ /* 0x000fc400078e0016 */
[----:B------:R-:W-:Y:S01]  /*15de0*/  VIADD R2, R0, 0x5e ;  /* 0x0000005e00027836 */ /* 0x000fe20000000000 */
[----:B------:R-:W-:Y:S01]  /*15df0*/  STL [R1+0x1e4], R23 ;  /* 0x0001e41701007387 */ /* 0x000fe20000100800 */
[C---:B------:R-:W-:Y:S02]  /*15e00*/  IMAD R9, R3.reuse, R17, R9 ;  /* 0x0000001103097224 */ /* 0x040fe400078e0209 */
[----:B------:R-:W-:Y:S01]  /*15e10*/  @!P1 IMAD.MOV R11, RZ, RZ, -R11 ;  /* 0x000000ffff0b9224 */ /* 0x000fe200078e0a0b */
[----:B------:R-:W-:Y:S01]  /*15e20*/  ISETP.GT.U32.AND P1, PT, R3, R15, PT ;  /* 0x0000000f0300720c */ /* 0x000fe20003f24070 */
[----:B------:R-:W-:Y:S01]  /*15e30*/  @!P5 IMAD.MOV R8, RZ, RZ, -R8 ;  /* 0x000000ffff08d224 */ /* 0x000fe200078e0a08 */
[----:B------:R-:W-:Y:S01]  /*15e40*/  ISETP.GE.AND P5, PT, R13, RZ, PT ;  /* 0x000000ff0d00720c */ /* 0x000fe20003fa6270 */
[--C-:B------:R-:W-:Y:S01]  /*15e50*/  @!P0 IMAD.IADD R21, R21, 0x1, -R3.reuse ;  /* 0x0000000115158824 */ /* 0x100fe200078e0a03 */
[----:B------:R-:W-:Y:S01]  /*15e60*/  IABS R13, R2 ;  /* 0x00000002000d7213 */ /* 0x000fe20000000000 */
[----:B------:R0:W-:Y:S01]  /*15e70*/  STL [R1+0x1e0], R11 ;  /* 0x0001e00b01007387 */ /* 0x0001e20000100800 */
[----:B------:R-:W-:Y:S01]  /*15e80*/  ISETP.GT.U32.AND P0, PT, R3, R9, PT ;  /* 0x000000090300720c */ /* 0x000fe20003f04070 */
[--C-:B------:R-:W-:Y:S01]  /*15e90*/  @!P2 IMAD.IADD R10, R10, 0x1, -R3.reuse ;  /* 0x000000010a0aa824 */ /* 0x100fe200078e0a03 */
[----:B------:R-:W-:Y:S01]  /*15ea0*/  ISETP.GE.AND P2, PT, R19, RZ, PT ;  /* 0x000000ff1300720c */ /* 0x000fe20003f46270 */
[--C-:B------:R-:W-:Y:S01]  /*15eb0*/  @!P4 IMAD.IADD R12, R12, 0x1, -R3.reuse ;  /* 0x000000010c0cc824 */ /* 0x100fe200078e0a03 */
[----:B------:R1:W-:Y:S01]  /*15ec0*/  STL [R1+0x1cc], R8 ;  /* 0x0001cc0801007387 */ /* 0x0003e20000100800 */
[----:B------:R-:W-:Y:S01]  /*15ed0*/  IMAD.MOV.U32 R14, RZ, RZ, R10 ;  /* 0x000000ffff0e7224 */ /* 0x000fe200078e000a */
[----:B------:R-:W-:Y:S01]  /*15ee0*/  ISETP.GE.AND P4, PT, R18, RZ, PT ;  /* 0x000000ff1200720c */ /* 0x000fe20003f86270 */
[----:B------:R-:W-:Y:S01]  /*15ef0*/  @!P1 IMAD.IADD R15, R15, 0x1, -R3 ;  /* 0x000000010f0f9824 */ /* 0x000fe200078e0a03 */
[----:B------:R-:W-:Y:S01]  /*15f00*/  ISETP.GE.AND P1, PT, R2, RZ, PT ;  /* 0x000000ff0200720c */ /* 0x000fe20003f26270 */
[----:B0-----:R-:W-:-:S04]  /*15f10*/  IMAD.HI.U32 R11, R4, R13, RZ ;  /* 0x0000000d040b7227 */ /* 0x001fc800078e00ff */
[----:B------:R-:W-:Y:S02]  /*15f20*/  IMAD.MOV R11, RZ, RZ, -R11 ;  /* 0x000000ffff0b7224 */ /* 0x000fe400078e0a0b */
[----:B------:R-:W-:Y:S02]  /*15f30*/  IMAD.MOV.U32 R10, RZ, RZ, R12 ;  /* 0x000000ffff0a7224 */ /* 0x000fe400078e000c */
[----:B------:R-:W-:Y:S02]  /*15f40*/  IMAD R13, R3, R11, R13 ;  /* 0x0000000b030d7224 */ /* 0x000fe400078e020d */
[----:B------:R-:W-:Y:S02]  /*15f50*/  VIADD R5, R0, 0x5d ;  /* 0x0000005d00057836 */ /* 0x000fe40000000000 */
[----:B------:R-:W-:Y:S01]  /*15f60*/  @!P0 IMAD.IADD R9, R9, 0x1, -R3 ;  /* 0x0000000109098824 */ /* 0x000fe200078e0a03 */
[C---:B------:R-:W-:Y:S01]  /*15f70*/  ISETP.GT.U32.AND P0, PT, R3.reuse, R15, PT ;  /* 0x0000000f0300720c */ /* 0x040fe20003f04070 */
[----:B------:R-:W-:Y:S01]  /*15f80*/  @!P5 IMAD.MOV R10, RZ, RZ, -R10 ;  /* 0x000000ffff0ad224 */ /* 0x000fe200078e0a0a */
[C---:B------:R-:W-:Y:S01]  /*15f90*/  ISETP.GT.U32.AND P5, PT, R3.reuse, R13, PT ;  /* 0x0000000d0300720c */ /* 0x040fe20003fa4070 */
[----:B------:R-:W-:Y:S01]  /*15fa0*/  IMAD.MOV.U32 R16, RZ, RZ, R21 ;  /* 0x000000ffff107224 */ /* 0x000fe200078e0015 */
[----:B-1----:R-:W-:Y:S01]  /*15fb0*/  IABS R8, R5 ;  /* 0x0000000500087213 */ /* 0x002fe20000000000 */
[----:B------:R-:W-:Y:S01]  /*15fc0*/  @!P3 IMAD.MOV R14, RZ, RZ, -R14 ;  /* 0x000000ffff0eb224 */ /* 0x000fe200078e0a0e */
[----:B------:R-:W-:Y:S01]  /*15fd0*/  ISETP.GT.U32.AND P3, PT, R3, R9, PT ;  /* 0x000000090300720c */ /* 0x000fe20003f64070 */
[----:B------:R-:W-:Y:S01]  /*15fe0*/  @!P6 IMAD.MOV R16, RZ, RZ, -R16 ;  /* 0x000000ffff10e224 */ /* 0x000fe200078e0a10 */
[----:B------:R-:W-:Y:S01]  /*15ff0*/  ISETP.GE.AND P6, PT, R5, RZ, PT ;  /* 0x000000ff0500720c */ /* 0x000fe20003fc6270 */
[----:B------:R-:W-:-:S03]  /*16000*/  IMAD.HI.U32 R2, R4, R8, RZ ;  /* 0x0000000804027227 */ /* 0x000fc600078e00ff */
[----:B------:R-:W-:Y:S01]  /*16010*/  STL [R1+0x1c8], R16 ;  /* 0x0001c81001007387 */ /* 0x000fe20000100800 */
[C---:B------:R-:W-:Y:S02]  /*16020*/  VIADD R5, R0.reuse, 0x5c ;  /* 0x0000005c00057836 */ /* 0x040fe40000000000 */
[----:B------:R-:W-:Y:S01]  /*16030*/  IMAD.MOV R2, RZ, RZ, -R2 ;  /* 0x000000ffff027224 */ /* 0x000fe200078e0a02 */
[----:B------:R0:W-:Y:S01]  /*16040*/  STL [R1+0x1bc], R14 ;  /* 0x0001bc0e01007387 */ /* 0x0001e20000100800 */
[--C-:B------:R-:W-:Y:S01]  /*16050*/  @!P0 IMAD.IADD R15, R15, 0x1, -R3.reuse ;  /* 0x000000010f0f8824 */ /* 0x100fe200078e0a03 */
[----:B------:R-:W-:Y:S01]  /*16060*/  ISETP.GE.AND P0, PT, R5, RZ, PT ;  /* 0x000000ff0500720c */ /* 0x000fe20003f06270 */
[--C-:B------:R-:W-:Y:S01]  /*16070*/  @!P5 IMAD.IADD R13, R13, 0x1, -R3.reuse ;  /* 0x000000010d0dd824 */ /* 0x100fe200078e0a03 */
[----:B------:R-:W-:Y:S01]  /*16080*/  IABS R5, R5 ;  /* 0x0000000500057213 */ /* 0x000fe20000000000 */
[----:B------:R-:W-:Y:S01]  /*16090*/  IMAD R18, R3, R2, R8 ;  /* 0x0000000203127224 */ /* 0x000fe200078e0208 */
[----:B------:R1:W-:Y:S01]  /*160a0*/  STL [R1+0x1b4], R10 ;  /* 0x0001b40a01007387 */ /* 0x0003e20000100800 */
[----:B------:R-:W-:Y:S01]  /*160b0*/  @!P3 IMAD.IADD R9, R9, 0x1, -R3 ;  /* 0x000000010909b824 */ /* 0x000fe200078e0a03 */
[C---:B------:R-:W-:Y:S01]  /*160c0*/  ISETP.GT.U32.AND P5, PT, R3.reuse, R13, PT ;  /* 0x0000000d0300720c */ /* 0x040fe20003fa4070 */
[----:B------:R-:W-:Y:S01]  /*160d0*/  VIADD R8, R0, 0x5b ;  /* 0x0000005b00087836 */ /* 0x000fe20000000000 */
[----:B------:R-:W-:Y:S01]  /*160e0*/  ISETP.GT.U32.AND P3, PT, R3, R18, PT ;  /* 0x000000120300720c */ /* 0x000fe20003f64070 */
[----:B0-----:R-:W-:-:S03]  /*160f0*/  IMAD.HI.U32 R14, R4, R5, RZ ;  /* 0x00000005040e7227 */ /* 0x001fc600078e00ff */
[----:B------:R-:W-:Y:S01]  /*16100*/  IABS R12, R8 ;  /* 0x00000008000c7213 */ /* 0x000fe20000000000 */
[----:B------:R-:W-:Y:S02]  /*16110*/  IMAD.MOV R14, RZ, RZ, -R14 ;  /* 0x000000ffff0e7224 */ /* 0x000fe400078e0a0e */
[----:B-1----:R-:W-:Y:S02]  /*16120*/  IMAD.MOV.U32 R10, RZ, RZ, R15 ;  /* 0x000000ffff0a7224 */ /* 0x002fe400078e000f */
[----:B------:R-:W-:Y:S02]  /*16130*/  IMAD R15, R3, R14, R5 ;  /* 0x0000000e030f7224 */ /* 0x000fe400078e0205 */
[----:B------:R-:W-:Y:S02]  /*16140*/  VIADD R2, R0, 0x5a ;  /* 0x0000005a00027836 */ /* 0x000fe40000000000 */
[--C-:B------:R-:W-:Y:S01]  /*16150*/  @!P5 IMAD.IADD R13, R13, 0x1, -R3.reuse ;  /* 0x000000010d0dd824 */ /* 0x100fe200078e0a03 */
[C---:B------:R-:W-:Y:S01]  /*16160*/  ISETP.GT.U32.AND P5, PT, R3.reuse, R15, PT ;  /* 0x0000000f0300720c */ /* 0x040fe20003fa4070 */
[----:B------:R-:W-:Y:S01]  /*16170*/  @!P2 IMAD.MOV R10, RZ, RZ, -R10 ;  /* 0x000000ffff0aa224 */ /* 0x000fe200078e0a0a */
[----:B------:R-:W-:Y:S01]  /*16180*/  IABS R11, R2 ;  /* 0x00000002000b7213 */ /* 0x000fe20000000000 */
[----:B------:R-:W-:Y:S01]  /*16190*/  @!P3 IMAD.IADD R18, R18, 0x1, -R3 ;  /* 0x000000011212b824 */ /* 0x000fe200078e0a03 */
[----:B------:R-:W-:Y:S01]  /*161a0*/  ISETP.GE.AND P2, PT, R8, RZ, PT ;  /* 0x000000ff0800720c */ /* 0x000fe20003f46270 */
[----:B------:R-:W-:Y:S01]  /*161b0*/  @!P4 IMAD.MOV R9, RZ, RZ, -R9 ;  /* 0x000000ffff09c224 */ /* 0x000fe200078e0a09 */
[----:B------:R0:W-:Y:S01]  /*161c0*/  STL [R1+0x7c], R10 ;  /* 0x00007c0a01007387 */ /* 0x0001e20000100800 */
[----:B------:R-:W-:Y:S01]  /*161d0*/  ISETP.GE.AND P4, PT, R2, RZ, PT ;  /* 0x000000ff0200720c */ /* 0x000fe20003f86270 */
[----:B------:R-:W-:Y:S01]  /*161e0*/  IMAD.HI.U32 R8, R4, R11, RZ ;  /* 0x0000000b04087227 */ /* 0x000fe200078e00ff */
[----:B------:R-:W-:Y:S01]  /*161f0*/  ISETP.GT.U32.AND P3, PT, R3, R18, PT ;  /* 0x000000120300720c */ /* 0x000fe20003f64070 */
[----:B------:R1:W-:Y:S02]  /*16200*/  STL [R1+0x1ac], R9 ;  /* 0x0001ac0901007387 */ /* 0x0003e40000100800 */
[----:B------:R-:W-:-:S02]  /*16210*/  VIADD R2, R0, 0x59 ;  /* 0x0000005900027836 */ /* 0x000fc40000000000 */
[----:B------:R-:W-:Y:S02]  /*16220*/  IMAD.MOV R8, RZ, RZ, -R8 ;  /* 0x000000ffff087224 */ /* 0x000fe400078e0a08 */
[----:B0-----:R-:W-:-:S04]  /*16230*/  IMAD.HI.U32 R10, R4, R12, RZ ;  /* 0x0000000c040a7227 */ /* 0x001fc800078e00ff */
[----:B------:R-:W-:Y:S01]  /*16240*/  IMAD.MOV R10, RZ, RZ, -R10 ;  /* 0x000000ffff0a7224 */ /* 0x000fe200078e0a0a */
[----:B-1----:R-:W-:Y:S01]  /*16250*/  IABS R9, R2 ;  /* 0x0000000200097213 */ /* 0x002fe20000000000 */
[----:B------:R-:W-:Y:S02]  /*16260*/  IMAD.MOV.U32 R19, RZ, RZ, R13 ;  /* 0x000000ffff137224 */ /* 0x000fe400078e000d */
[----:B------:R-:W-:Y:S02]  /*16270*/  @!P5 IMAD.IADD R15, R15, 0x1, -R3 ;  /* 0x000000010f0fd824 */ /* 0x000fe400078e0a03 */
[C---:B------:R-:W-:Y:S02]  /*16280*/  IMAD R12, R3.reuse, R10, R12 ;  /* 0x0000000a030c7224 */ /* 0x040fe400078e020c */
[C---:B------:R-:W-:Y:S02]  /*16290*/  IMAD R11, R3.reuse, R8, R11 ;  /* 0x00000008030b7224 */ /* 0x040fe400078e020b */
[----:B------:R-:W-:Y:S01]  /*162a0*/  @!P1 IMAD.MOV R19, RZ, RZ, -R19 ;  /* 0x000000ffff139224 */ /* 0x000fe200078e0a13 */
[C---:B------:R-:W-:Y:S01]  /*162b0*/  ISETP.GT.U32.AND P1, PT, R3.reuse, R15, PT ;  /* 0x0000000f0300720c */ /* 0x040fe20003f24070 */
[----:B------:R-:W-:Y:S01]  /*162c0*/  @!P3 IMAD.IADD R18, R18, 0x1, -R3 ;  /* 0x000000011212b824 */ /* 0x000fe200078e0a03 */
[C---:B------:R-:W-:Y:S01]  /*162d0*/  ISETP.GT.U32.AND P3, PT, R3.reuse, R12, PT ;  /* 0x0000000c0300720c */ /* 0x040fe20003f64070 */
[----:B------:R-:W-:Y:S01]  /*162e0*/  IMAD.HI.U32 R13, R4, R9, RZ ;  /* 0x00000009040d7227 */ /* 0x000fe200078e00ff */
[----:B------:R-:W-:Y:S01]  /*162f0*/  ISETP.GT.U32.AND P5, PT, R3, R11, PT ;  /* 0x0000000b0300720c */ /* 0x000fe20003fa4070 */
[----:B------:R-:W-:Y:S02]  /*16300*/  STL [R1+0x168], R19 ;  /* 0x0001681301007387 */ /* 0x000fe40000100800 */
[----:B------:R-:W-:-:S02]  /*16310*/  IMAD.MOV R13, RZ, RZ, -R13 ;  /* 0x000000ffff0d7224 */ /* 0x000fc400078e0a0d */
[----:B------:R-:W-:Y:S01]  /*16320*/  @!P6 IMAD.MOV R18, RZ, RZ, -R18 ;  /* 0x000000ffff12e224 */ /* 0x000fe200078e0a12 */
[----:B------:R-:W-:Y:S01]  /*16330*/  ISETP.GE.AND P6, PT, R2, RZ, PT ;  /* 0x000000ff0200720c */ /* 0x000fe20003fc6270 */
[----:B------:R-:W-:Y:S02]  /*16340*/  IMAD R2, R3, R13, R9 ;  /* 0x0000000d03027224 */ /* 0x000fe400078e0209 */
[----:B------:R-:W-:Y:S01]  /*16350*/  VIADD R10, R0, 0x57 ;  /* 0x00000057000a7836 */ /* 0x000fe20000000000 */
[----:B------:R0:W-:Y:S01]  /*16360*/  STL [R1+0x1a8], R18 ;  /* 0x0001a81201007387 */ /* 0x0001e20000100800 */
[--C-:B------:R-:W-:Y:S01]  /*16370*/  @!P1 IMAD.IADD R15, R15, 0x1, -R3.reuse ;  /* 0x000000010f0f9824 */ /* 0x100fe200078e0a03 */
[----:B------:R-:W-:Y:S01]  /*16380*/  ISETP.GT.U32.AND P1, PT, R3, R2, PT ;  /* 0x000000020300720c */ /* 0x000fe20003f24070 */
[----:B------:R-:W-:Y:S01]  /*16390*/  @!P3 IMAD.IADD R12, R12, 0x1, -R3 ;  /* 0x000000010c0cb824 */ /* 0x000fe200078e0a03 */
[----:B------:R-:W-:Y:S01]  /*163a0*/  IABS R16, R10 ;  /* 0x0000000a00107213 */ /* 0x000fe20000000000 */
[----:B------:R-:W-:-:S02]  /*163b0*/  VIADD R14, R0, 0x58 ;  /* 0x00000058000e7836 */ /* 0x000fc40000000000 */
[----:B------:R-:W-:Y:S01]  /*163c0*/  @!P5 IMAD.IADD R11, R11, 0x1, -R3 ;  /* 0x000000010b0bd824 */ /* 0x000fe200078e0a03 */
[C---:B------:R-:W-:Y:S01]  /*163d0*/  ISETP.GT.U32.AND P3, PT, R3.reuse, R12, PT ;  /* 0x0000000c0300720c */ /* 0x040fe20003f64070 */
[----:B------:R-:W-:Y:S01]  /*163e0*/  IMAD.HI.U32 R9, R4, R16, RZ ;  /* 0x0000001004097227 */ /* 0x000fe200078e00ff */
[----:B------:R-:W-:Y:S02]  /*163f0*/  IABS R17, R14 ;  /* 0x0000000e00117213 */ /* 0x000fe40000000000 */
[----:B------:R-:W-:Y:S01]  /*16400*/  ISETP.GT.U32.AND P5, PT, R3, R11, PT ;  /* 0x0000000b0300720c */ /* 0x000fe20003fa4070 */
[----:B------:R-:W-:Y:S02]  /*16410*/  VIADD R5, R0, 0x56 ;  /* 0x0000005600057836 */ /* 0x000fe40000000000 */
[----:B0-----:R-:W-:-:S03]  /*16420*/  IMAD.HI.U32 R18, R4, R17, RZ ;  /* 0x0000001104127227 */ /* 0x001fc600078e00ff */
[----:B------:R-:W-:Y:S01]  /*16430*/  IABS R8, R5 ;  /* 0x0000000500087213 */ /* 0x000fe20000000000 */
[----:B------:R-:W-:Y:S02]  /*16440*/  IMAD.MOV R9, RZ, RZ, -R9 ;  /* 0x000000ffff097224 */ /* 0x000fe400078e0a09 */
[----:B------:R-:W-:Y:S02]  /*16450*/  IMAD.MOV.U32 R19, RZ, RZ, R15 ;  /* 0x000000ffff137224 */ /* 0x000fe400078e000f */
[----:B------:R-:W-:Y:S02]  /*16460*/  @!P1 IMAD.IADD R2, R2, 0x1, -R3 ;  /* 0x0000000102029824 */ /* 0x000fe400078e0a03 */
[----:B------:R-:W-:Y:S02]  /*16470*/  IMAD.MOV R18, RZ, RZ, -R18 ;  /* 0x000000ffff127224 */ /* 0x000fe400078e0a12 */
[C---:B------:R-:W-:Y:S02]  /*16480*/  IMAD R16, R3.reuse, R9, R16 ;  /* 0x0000000903107224 */ /* 0x040fe400078e0210 */
[----:B------:R-:W-:Y:S01]  /*16490*/  @!P0 IMAD.MOV R19, RZ, RZ, -R19 ;  /* 0x000000ffff138224 */ /* 0x000fe200078e0a13 */
[C---:B------:R-:W-:Y:S01]  /*164a0*/  ISETP.GT.U32.AND P0, PT, R3.reuse, R2, PT ;  /* 0x000000020300720c */ /* 0x040fe20003f04070 */
[----:B------:R-:W-:Y:S01]  /*164b0*/  @!P3 IMAD.IADD R12, R12, 0x1, -R3 ;  /* 0x000000010c0cb824 */ /* 0x000fe200078e0a03 */
[----:B------:R-:W-:Y:S01]  /*164c0*/  ISETP.GE.AND P3, PT, R14, RZ, PT ;  /* 0x000000ff0e00720c */ /* 0x000fe20003f66270 */
[----:B------:R-:W-:Y:S01]  /*164d0*/  IMAD.HI.U32 R13, R4, R8, RZ ;  /* 0x00000008040d7227 */ /* 0x000fe200078e00ff */
[----:B------:R-:W-:Y:S03]  /*164e0*/  STL [R1+0x194], R19 ;  /* 0x0001941301007387 */ /* 0x000fe60000100800 */
[----:B------:R-:W-:-:S02]  /*164f0*/  IMAD R14, R3, R18, R17 ;  /* 0x00000012030e7224 */ /* 0x000fc400078e0211 */
[----:B------:R-:W-:Y:S01]  /*16500*/  @!P5 IMAD.IADD R11, R11, 0x1, -R3 ;  /* 0x000000010b0bd824 */ /* 0x000fe200078e0a03 */
[C---:B------:R-:W-:Y:S01]  /*16510*/  ISETP.GT.U32.AND P5, PT, R3.reuse, R16, PT ;  /* 0x000000100300720c */ /* 0x040fe20003fa4070 */
[----:B------:R-:W-:Y:S01]  /*16520*/  IMAD.MOV.U32 R17, RZ, RZ, R12 ;  /* 0x000000ffff117224 */ /* 0x000fe200078e000c */
[C---:B------:R-:W-:Y:S01]  /*16530*/  ISETP.GT.U32.AND P1, PT, R3.reuse, R14, PT ;  /* 0x0000000e0300720c */ /* 0x040fe20003f24070 */
[----:B------:R-:W-:Y:S02]  /*16540*/  IMAD.MOV R13, RZ, RZ, -R13 ;  /* 0x000000ffff0d7224 */ /* 0x000fe400078e0a0d */
[----:B------:R-:W-:Y:S02]  /*16550*/  VIADD R9, R0, 0x55 ;  /* 0x0000005500097836 */ /* 0x000fe40000000000 */
[----:B------:R-:W-:Y:S02]  /*16560*/  IMAD.MOV.U32 R15, RZ, RZ, R11 ;  /* 0x000000ffff0f7224 */ /* 0x000fe400078e000b */
[----:B------:R-:W-:Y:S01]  /*16570*/  @!P2 IMAD.MOV R17, RZ, RZ, -R17 ;  /* 0x000000ffff11a224 */ /* 0x000fe200078e0a11 */
[----:B------:R-:W-:Y:S01]  /*16580*/  ISETP.GE.AND P2, PT, R10, RZ, PT ;  /* 0x000000ff0a00720c */ /* 0x000fe20003f46270 */
[C---:B------:R-:W-:Y:S01]  /*16590*/  IMAD R8, R3.reuse, R13, R8 ;  /* 0x0000000d03087224 */ /* 0x040fe200078e0208 */
[----:B------:R-:W-:Y:S01]  /*165a0*/  IABS R13, R9 ;  /* 0x00000009000d7213 */ /* 0x000fe20000000000 */
[----:B------:R-:W-:Y:S01]  /*165b0*/  @!P4 IMAD.MOV R15, RZ, RZ, -R15 ;  /* 0x000000ffff0fc224 */ /* 0x000fe200078e0a0f */
[----:B------:R-:W-:Y:S01]  /*165c0*/  STL [R1+0x19c], R17 ;  /* 0x00019c1101007387 */ /* 0x000fe20000100800 */
[----:B------:R-:W-:Y:S01]  /*165d0*/  VIADD R10, R0, 0x54 ;  /* 0x00000054000a7836 */ /* 0x000fe20000000000 */
[----:B------:R-:W-:Y:S01]  /*165e0*/  ISETP.GT.U32.AND P4, PT, R3, R8, PT ;  /* 0x000000080300720c */ /* 0x000fe20003f84070 */
[----:B------:R-:W-:Y:S01]  /*165f0*/  @!P0 IMAD.IADD R2, R2, 0x1, -R3 ;  /* 0x0000000102028824 */ /* 0x000fe200078e0a03 */
[----:B------:R0:W-:Y:S01]  /*16600*/  STL [R1+0x1a0], R15 ;  /* 0x0001a00f01007387 */ /* 0x0001e20000100800 */
[----:B------:R-:W-:Y:S01]  /*16610*/  IMAD.MOV.U32 R12, RZ, RZ, R13 ;  /* 0x000000ffff0c7224 */ /* 0x000fe200078e000d */
[----:B------:R-:W-:Y:S01]  /*16620*/  IABS R13, R10 ;  /* 0x0000000a000d7213 */ /* 0x000fe20000000000 */
[--C-:B------:R-:W-:Y:S01]  /*16630*/  @!P5 IMAD.IADD R16, R16, 0x1, -R3.reuse ;  /* 0x000000011010d824 */ /* 0x100fe200078e0a03 */
[----:B------:R-:W-:Y:S01]  /*16640*/  ISETP.GE.AND P0, PT, R5, RZ, PT ;  /* 0x000000ff0500720c */ /* 0x000fe20003f06270 */
[----:B------:R-:W-:Y:S01]  /*16650*/  @!P1 IMAD.IADD R14, R14, 0x1, -R3 ;  /* 0x000000010e0e9824 */ /* 0x000fe200078e0a03 */
[----:B------:R-:W-:Y:S01]  /*16660*/  ISETP.GE.AND P1, PT, R9, RZ, PT ;  /* 0x000000ff0900720c */ /* 0x000fe20003f26270 */
[----:B------:R-:W-:-:S03]  /*16670*/  IMAD.HI.U32 R9, R4, R13, RZ ;  /* 0x0000000d04097227 */ /* 0x000fc600078e00ff */
        /* <DEDUP_REMOVED lines=8> */
[----:B------:R-:W-:Y:S02]  /*16700*/  @!P4 IMAD.IADD R8, R8, 0x1, -R3 ;  /* 0x000000010808c824 */ /* 0x000fe400078e0a03 */
[C---:B------:R-:W-:Y:S02]  /*16710*/  IMAD R13, R3.reuse, R9, R13 ;  /* 0x00000009030d7224 */ /* 0x040fe400078e020d */
[C---:B------:R-:W-:Y:S01]  /*16720*/  IMAD R12, R3.reuse, R11, R12 ;  /* 0x0000000b030c7224 */ /* 0x040fe200078e020c */
[----:B------:R-:W-:Y:S01]  /*16730*/  ISETP.GT.U32.AND P4, PT, R3, R8, PT ;  /* 0x000000080300720c */ /* 0x000fe20003f84070 */
[----:B------:R-:W-:-:S02]  /*16740*/  @!P5 IMAD.IADD R14, R14, 0x1, -R3 ;  /* 0x000000010e0ed824 */ /* 0x000fc400078e0a03 */
[--C-:B------:R-:W-:Y:S01]  /*16750*/  @!P6 IMAD.IADD R16, R16, 0x1, -R3.reuse ;  /* 0x000000011010e824 */ /* 0x100fe200078e0a03 */
[C---:B------:R-:W-:Y:S01]  /*16760*/  ISETP.GT.U32.AND P6, PT, R3.reuse, R13, PT ;  /* 0x0000000d0300720c */ /* 0x040fe20003fc4070 */
[C---:B------:R-:W-:Y:S01]  /*16770*/  VIADD R2, R0.reuse, 0x52 ;  /* 0x0000005200027836 */ /* 0x040fe20000000000 */
[----:B------:R-:W-:Y:S01]  /*16780*/  ISETP.GT.U32.AND P5, PT, R3, R12, PT ;  /* 0x0000000c0300720c */ /* 0x000fe20003fa4070 */
[C---:B------:R-:W-:Y:S02]  /*16790*/  VIADD R11, R0.reuse, 0x51 ;  /* 0x00000051000b7836 */ /* 0x040fe40000000000 */
[----:B------:R-:W-:Y:S01]  /*167a0*/  VIADD R5, R0, 0x53 ;  /* 0x0000005300057836 */ /* 0x000fe20000000000 */
[----:B------:R-:W-:Y:S01]  /*167b0*/  IABS R9, R2 ;  /* 0x0000000200097213 */ /* 0x000fe20000000000 */
[----:B------:R-:W-:Y:S01]  /*167c0*/  IMAD.MOV.U32 R19, RZ, RZ, R14 ;  /* 0x000000ffff137224 */ /* 0x000fe200078e000e */
[----:B------:R-:W-:Y:S01]  /*167d0*/  IABS R17, R11 ;  /* 0x0000000b00117213 */ /* 0x000fe20000000000 */
[----:B------:R-:W-:Y:S01]  /*167e0*/  @!P4 IMAD.IADD R8, R8, 0x1, -R3 ;  /* 0x000000010808c824 */ /* 0x000fe200078e0a03 */
[----:B------:R-:W-:Y:S01]  /*167f0*/  ISETP.GE.AND P4, PT, R10, RZ, PT ;  /* 0x000000ff0a00720c */ /* 0x000fe20003f86270 */
[----:B------:R-:W-:Y:S01]  /*16800*/  IMAD.HI.U32 R18, R4, R9, RZ ;  /* 0x0000000904127227 */ /* 0x000fe200078e00ff */
[----:B0-----:R-:W-:-:S03]  /*16810*/  IABS R15, R5 ;  /* 0x00000005000f7213 */ /* 0x001fc60000000000 */
[----:B------:R-:W-:Y:S02]  /*16820*/  @!P6 IMAD.IADD R13, R13, 0x1, -R3 ;  /* 0x000000010d0de824 */ /* 0x000fe400078e0a03 */
[----:B------:R-:W-:Y:S02]  /*16830*/  IMAD.MOV.U32 R10, RZ, RZ, R17 ;  /* 0x000000ffff0a7224 */ /* 0x000fe400078e0011 */
[----:B------:R-:W-:Y:S01]  /*16840*/  @!P5 IMAD.IADD R12, R12, 0x1, -R3 ;  /* 0x000000010c0cd824 */ /* 0x000fe200078e0a03 */
[----:B------:R-:W-:Y:S01]  /*16850*/  ISETP.GE.AND P5, PT, R5, RZ, PT ;  /* 0x000000ff0500720c */ /* 0x000fe20003fa6270 */
[----:B------:R-:W-:Y:S01]  /*16860*/  IMAD.HI.U32 R5, R4, R10, RZ ;  /* 0x0000000a04057227 */ /* 0x000fe200078e00ff */
[----:B------:R-:W-:-:S03]  /*16870*/  ISETP.GT.U32.AND P6, PT, R3, R13, PT ;  /* 0x0000000d0300720c */ /* 0x000fc60003fc4070 */
[----:B------:R-:W-:Y:S02]  /*16880*/  IMAD.MOV R14, RZ, RZ, -R18 ;  /* 0x000000ffff0e7224 */ /* 0x000fe400078e0a12 */
[----:B------:R-:W-:Y:S01]  /*16890*/  @!P3 IMAD.MOV R19, RZ, RZ, -R19 ;  /* 0x000000ffff13b224 */ /* 0x000fe200078e0a13 */
[C---:B------:R-:W-:Y:S01]  /*168a0*/  ISETP.GT.U32.AND P3, PT, R3.reuse, R12, PT ;  /* 0x0000000c0300720c */ /* 0x040fe20003f64070 */
[----:B------:R-:W-:Y:S02]  /*168b0*/  IMAD.MOV R5, RZ, RZ, -R5 ;  /* 0x000000ffff057224 */ /* 0x000fe400078e0a05 */
[C---:B------:R-:W-:Y:S01]  /*168c0*/  IMAD R9, R3.reuse, R14, R9 ;  /* 0x0000000e03097224 */ /* 0x040fe200078e0209 */
[----:B------:R-:W-:Y:S01]  /*168d0*/  STL [R1+0x198], R19 ;  /* 0x0001981301007387 */ /* 0x000fe20000100800 */
[C---:B------:R-:W-:Y:S02]  /*168e0*/  IMAD R10, R3.reuse, R5, R10 ;  /* 0x00000005030a7224 */ /* 0x040fe400078e020a */
[----:B------:R-:W-:Y:S01]  /*168f0*/  @!P0 IMAD.MOV R8, RZ, RZ, -R8 ;  /* 0x000000ffff088224 */ /* 0x000fe200078e0a08 */
[----:B------:R-:W-:Y:S01]  /*16900*/  ISETP.GT.U32.AND P0, PT, R3, R9, PT ;  /* 0x000000090300720c */ /* 0x000fe20003f04070 */
[----:B------:R-:W-:-:S04]  /*16910*/  IMAD.HI.U32 R17, R4, R15, RZ ;  /* 0x0000000f04117227 */ /* 0x000fc800078e00ff */
[----:B------:R-:W-:Y:S01]  /*16920*/  @!P6 IMAD.IADD R13, R13, 0x1, -R3 ;  /* 0x000000010d0de824 */ /* 0x000fe200078e0a03 */
[C---:B------:R-:W-:Y:S01]  /*16930*/  ISETP.GT.U32.AND P6, PT, R3.reuse, R10, PT ;  /* 0x0000000a0300720c */ /* 0x040fe20003fc4070 */
[----:B------:R-:W-:Y:S02]  /*16940*/  IMAD.MOV R17, RZ, RZ, -R17 ;  /* 0x000000ffff117224 */ /* 0x000fe400078e0a11 */
[----:B------:R-:W-:Y:S01]  /*16950*/  @!P3 IMAD.IADD R12, R12, 0x1, -R3 ;  /* 0x000000010c0cb824 */ /* 0x000fe200078e0a03 */
[----:B------:R-:W-:Y:S01]  /*16960*/  ISETP.GE.AND P3, PT, R2, RZ, PT ;  /* 0x000000ff0200720c */ /* 0x000fe20003f66270 */
[C---:B------:R-:W-:Y:S02]  /*16970*/  IMAD R15, R3.reuse, R17, R15 ;  /* 0x00000011030f7224 */ /* 0x040fe400078e020f */
[----:B------:R-:W-:Y:S02]  /*16980*/  VIADD R2, R0, 0x4f ;  /* 0x0000004f00027836 */ /* 0x000fe40000000000 */
[----:B------:R-:W-:Y:S01]  /*16990*/  @!P2 IMAD.MOV R16, RZ, RZ, -R16 ;  /* 0x000000ffff10a224 */ /* 0x000fe200078e0a10 */
[----:B------:R-:W-:Y:S01]  /*169a0*/  ISETP.GT.U32.AND P2, PT, R3, R15, PT ;  /* 0x0000000f0300720c */ /* 0x000fe20003f44070 */
[--C-:B------:R-:W-:Y:S01]  /*169b0*/  @!P0 IMAD.IADD R9, R9, 0x1, -R3.reuse ;  /* 0x0000000109098824 */ /* 0x100fe200078e0a03 */
[----:B------:R-:W-:Y:S01]  /*169c0*/  IABS R5, R2 ;  /* 0x0000000200057213 */ /* 0x000fe20000000000 */
[----:B------:R-:W-:Y:S01]  /*169d0*/  @!P6 IMAD.IADD R10, R10, 0x1, -R3 ;  /* 0x000000010a0ae824 */ /* 0x000fe200078e0a03 */
[----:B------:R0:W-:Y:S01]  /*169e0*/  STL [R1+0x17c], R16 ;  /* 0x00017c1001007387 */ /* 0x0001e20000100800 */
[C---:B------:R-:W-:Y:S01]  /*169f0*/  VIADD R17, R0.reuse, 0x50 ;  /* 0x0000005000117836 */ /* 0x040fe20000000000 */
[----:B------:R-:W-:Y:S01]  /*16a00*/  ISETP.GT.U32.AND P6, PT, R3, R9, PT ;  /* 0x000000090300720c */ /* 0x000fe20003fc4070 */
[----:B------:R-:W-:Y:S01]  /*16a10*/  @!P4 IMAD.MOV R13, RZ, RZ, -R13 ;  /* 0x000000ffff0dc224 */ /* 0x000fe200078e0a0d */
[----:B------:R1:W-:Y:S01]  /*16a20*/  STL [R1+0x180], R8 ;  /* 0x0001800801007387 */ /* 0x0003e20000100800 */
[----:B------:R-:W-:-:S04]  /*16a30*/  VIADD R23, R0, 0x24 ;  /* 0x0000002400177836 */ /* 0x000fc80000000000 */
[--C-:B------:R-:W-:Y:S01]  /*16a40*/  @!P2 IMAD.IADD R15, R15, 0x1, -R3.reuse ;  /* 0x000000010f0fa824 */ /* 0x100fe200078e0a03 */
[----:B------:R-:W-:Y:S01]  /*16a50*/  ISETP.GE.AND P2, PT, R11, RZ, PT ;  /* 0x000000ff0b00720c */ /* 0x000fe20003f46270 */
[----:B0-----:R-:W-:Y:S02]  /*16a60*/  IMAD.MOV.U32 R16, RZ, RZ, R12 ;  /* 0x000000ffff107224 */ /* 0x001fe400078e000c */
[----:B------:R-:W-:Y:S01]  /*16a70*/  IMAD.HI.U32 R12, R4, R5, RZ ;  /* 0x00000005040c7227 */ /* 0x000fe200078e00ff */
[----:B-1----:R-:W-:Y:S02]  /*16a80*/  IABS R8, R17 ;  /* 0x0000001100087213 */ /* 0x002fe40000000000 */
[----:B------:R-:W-:Y:S01]  /*16a90*/  ISETP.GT.U32.AND P0, PT, R3, R15, PT ;  /* 0x0000000f0300720c */ /* 0x000fe20003f04070 */
[----:B------:R-:W-:Y:S02]  /*16aa0*/  IMAD.MOV R12, RZ, RZ, -R12 ;  /* 0x000000ffff0c7224 */ /* 0x000fe400078e0a0c */
[----:B------:R-:W-:-:S02]  /*16ab0*/  @!P6 IMAD.IADD R9, R9, 0x1, -R3 ;  /* 0x000000010909e824 */ /* 0x000fc400078e0a03 */
[----:B------:R-:W-:Y:S02]  /*16ac0*/  IMAD R5, R3, R12, R5 ;  /* 0x0000000c03057224 */ /* 0x000fe400078e0205 */
[----:B------:R-:W-:-:S03]  /*16ad0*/  IMAD.HI.U32 R14, R4, R8, RZ ;  /* 0x00000008040e7227 */ /* 0x000fc600078e00ff */
[C---:B------:R-:W-:Y:S01]  /*16ae0*/  ISETP.GT.U32.AND P6, PT, R3.reuse, R5, PT ;  /* 0x000000050300720c */ /* 0x040fe20003fc4070 */
[----:B------:R-:W-:Y:S01]  /*16af0*/  @!P1 IMAD.MOV R16, RZ, RZ, -R16 ;  /* 0x000000ffff109224 */ /* 0x000fe200078e0a10 */
[----:B------:R-:W-:Y:S01]  /*16b00*/  ISETP.GT.U32.AND P1, PT, R3, R10, PT ;  /* 0x0000000a0300720c */ /* 0x000fe20003f24070 */
[----:B------:R-:W-:Y:S02]  /*16b10*/  IMAD.MOV R14, RZ, RZ, -R14 ;  /* 0x000000ffff0e7224 */ /* 0x000fe400078e0a0e */
[--C-:B------:R-:W-:Y:S01]  /*16b20*/  @!P0 IMAD.IADD R15, R15, 0x1, -R3.reuse ;  /* 0x000000010f0f8824 */ /* 0x100fe200078e0a03 */
[----:B------:R0:W-:Y:S01]  /*16b30*/  STL [R1+0x184], R16 ;  /* 0x0001841001007387 */ /* 0x0001e20000100800 */
[C---:B------:R-:W-:Y:S02]  /*16b40*/  IMAD R8, R3.reuse, R14, R8 ;  /* 0x0000000e03087224 */ /* 0x040fe400078e0208 */
[C---:B------:R-:W-:Y:S01]  /*16b50*/  VIADD R11, R0.reuse, 0x4e ;  /* 0x0000004e000b7836 */ /* 0x040fe20000000000 */
[----:B------:R1:W-:Y:S01]  /*16b60*/  STL [R1+0x178], R13 ;  /* 0x0001780d01007387 */ /* 0x0003e20000100800 */
[----:B------:R-:W-:Y:S01]  /*16b70*/  VIADD R12, R0, 0x4c ;  /* 0x0000004c000c7836 */ /* 0x000fe20000000000 */
[----:B------:R-:W-:Y:S01]  /*16b80*/  ISETP.GT.U32.AND P0, PT, R3, R8, PT ;  /* 0x000000080300720c */ /* 0x000fe20003f04070 */
[--C-:B------:R-:W-:Y:S01]  /*16b90*/  @!P6 IMAD.IADD R5, R5, 0x1, -R3.reuse ;  /* 0x000000010505e824 */ /* 0x100fe200078e0a03 */
[----:B------:R-:W-:Y:S01]  /*16ba0*/  IABS R19, R11 ;  /* 0x0000000b00137213 */ /* 0x000fe20000000000 */
[----:B------:R-:W-:Y:S01]  /*16bb0*/  @!P1 IMAD.IADD R10, R10, 0x1, -R3 ;  /* 0x000000010a0a9824 */ /* 0x000fe200078e0a03 */
[----:B------:R-:W-:Y:S01]  /*16bc0*/  ISETP.GE.AND P1, PT, R17, RZ, PT ;  /* 0x000000ff1100720c */ /* 0x000fe20003f26270 */
[----:B0-----:R-:W-:Y:S01]  /*16bd0*/  VIADD R16, R0, 0x4d ;  /* 0x0000004d00107836 */ /* 0x001fe20000000000 */
[----:B------:R-:W-:Y:S01]  /*16be0*/  ISETP.GT.U32.AND P4, PT, R3, R5, PT ;  /* 0x000000050300720c */ /* 0x000fe20003f84070 */
[----:B------:R-:W-:Y:S01]  /*16bf0*/  IMAD.HI.U32 R20, R4, R19, RZ ;  /* 0x0000001304147227 */ /* 0x000fe200078e00ff */
[----:B------:R-:W-:-:S02]  /*16c00*/  IABS R17, R12 ;  /* 0x0000000c00117213 */ /* 0x000fc40000000000 */
[----:B------:R-:W-:Y:S01]  /*16c10*/  IABS R14, R16 ;  /* 0x00000010000e7213 */ /* 0x000fe20000000000 */
[----:B-1----:R-:W-:Y:S02]  /*16c20*/  IMAD.MOV.U32 R13, RZ, RZ, R15 ;  /* 0x000000ffff0d7224 */ /* 0x002fe400078e000f */
[----:B------:R-:W-:Y:S01]  /*16c30*/  @!P0 IMAD.IADD R8, R8, 0x1, -R3 ;  /* 0x0000000108088824 */ /* 0x000fe200078e0a03 */
[----:B------:R-:W-:Y:S01]  /*16c40*/  ISETP.GE.AND P0, PT, R2, RZ, PT ;  /* 0x000000ff0200720c */ /* 0x000fe20003f06270 */
[----:B------:R-:W-:-:S03]  /*16c50*/  IMAD.HI.U32 R18, R4, R14, RZ ;  /* 0x0000000e04127227 */ /* 0x000fc600078e00ff */
[C---:B------:R-:W-:Y:S01]  /*16c60*/  ISETP.GT.U32.AND P6, PT, R3.reuse, R8, PT ;  /* 0x000000080300720c */ /* 0x040fe20003fc4070 */
[----:B------:R-:W-:Y:S02]  /*16c70*/  IMAD.MOV R18, RZ, RZ, -R18 ;  /* 0x000000ffff127224 */ /* 0x000fe400078e0a12 */
[----:B------:R-:W-:Y:S02]  /*16c80*/  @!P5 IMAD.MOV R13, RZ, RZ, -R13 ;  /* 0x000000ffff0dd224 */ /* 0x000fe400078e0a0d */
[----:B------:R-:W-:Y:S02]  /*16c90*/  IMAD.MOV R20, RZ, RZ, -R20 ;  /* 0x000000ffff147224 */ /* 0x000fe400078e0a14 */
[----:B------:R-:W-:Y:S01]  /*16ca0*/  @!P3 IMAD.MOV R9, RZ, RZ, -R9 ;  /* 0x000000ffff09b224 */ /* 0x000fe200078e0a09 */
[----:B------:R-:W-:Y:S01]  /*16cb0*/  STL [R1+0x174], R13 ;  /* 0x0001740d01007387 */ /* 0x000fe20000100800 */
[----:B------:R-:W-:Y:S01]  /*16cc0*/  IMAD R14, R3, R18, R14 ;  /* 0x00000012030e7224 */ /* 0x000fe200078e020e */
[----:B------:R-:W-:Y:S01]  /*16cd0*/  ISETP.GE.AND P3, PT, R11, RZ, PT ;  /* 0x000000ff0b00720c */ /* 0x000fe20003f66270 */
[----:B------:R-:W-:Y:S01]  /*16ce0*/  IMAD R2, R3, R20, R19 ;  /* 0x0000001403027224 */ /* 0x000fe200078e0213 */
[----:B------:R0:W-:Y:S01]  /*16cf0*/  STL [R1+0x170], R9 ;  /* 0x0001700901007387 */ /* 0x0001e20000100800 */
[----:B------:R-:W-:Y:S01]  /*16d00*/  @!P4 IMAD.IADD R5, R5, 0x1, -R3 ;  /* 0x000000010505c824 */ /* 0x000fe200078e0a03 */
[C---:B------:R-:W-:Y:S01]  /*16d10*/  ISETP.GT.U32.AND P4, PT, R3.reuse, R14, PT ;  /* 0x0000000e0300720c */ /* 0x040fe20003f84070 */
[----:B------:R-:W-:Y:S01]  /*16d20*/  @!P2 IMAD.MOV R10, RZ, RZ, -R10 ;  /* 0x000000ffff0aa224 */ /* 0x000fe200078e0a0a */
[----:B------:R-:W-:Y:S01]  /*16d30*/  ISETP.GT.U32.AND P5, PT, R3, R2, PT ;  /* 0x000000020300720c */ /* 0x000fe20003fa4070 */
[----:B------:R-:W-:Y:S01]  /*16d40*/  IMAD.MOV.U32 R11, RZ, RZ, R5 ;  /* 0x000000ffff0b7224 */ /* 0x000fe200078e0005 */
[----:B------:R-:W-:Y:S01]  /*16d50*/  ISETP.GE.AND P2, PT, R16, RZ, PT ;  /* 0x000000ff1000720c */ /* 0x000fe20003f46270 */
[----:B------:R-:W-:Y:S01]  /*16d60*/  @!P6 IMAD.IADD R8, R8, 0x1, -R3 ;  /* 0x000000010808e824 */ /* 0x000fe200078e0a03 */
[----:B------:R1:W-:Y:S01]  /*16d70*/  STL [R1+0x16c], R10 ;  /* 0x00016c0a01007387 */ /* 0x0003e20000100800 */
[----:B------:R-:W-:Y:S01]  /*16d80*/  @!P0 IMAD.MOV R11, RZ, RZ, -R11 ;  /* 0x000000ffff0b8224 */ /* 0x000fe200078e0a0b */
[----:B------:R-:W-:Y:S01]  /*16d90*/  ISETP.GE.AND P6, PT, R12, RZ, PT ;  /* 0x000000ff0c00720c */ /* 0x000fe20003fc6270 */
[----:B0-----:R-:W-:-:S04]  /*16da0*/  IMAD.HI.U32 R9, R4, R17, RZ ;  /* 0x0000001104097227 */ /* 0x001fc800078e00ff */
[----:B------:R-:W-:Y:S02]  /*16db0*/  IMAD.MOV R9, RZ, RZ, -R9 ;  /* 0x000000ffff097224 */ /* 0x000fe400078e0a09 */
[----:B------:R-:W-:Y:S02]  /*16dc0*/  @!P4 IMAD.IADD R14, R14, 0x1, -R3 ;  /* 0x000000010e0ec824 */ /* 0x000fe400078e0a03 */
[----:B-1----:R-:W-:Y:S02]  /*16dd0*/  VIADD R10, R0, 0x4b ;  /* 0x0000004b000a7836 */ /* 0x002fe40000000000 */
[C---:B------:R-:W-:Y:S01]  /*16de0*/  IMAD R9, R3.reuse, R9, R17 ;  /* 0x0000000903097224 */ /* 0x040fe200078e0211 */
[C---:B------:R-:W-:Y:S01]  /*16df0*/  ISETP.GT.U32.AND P4, PT, R3.reuse, R14, PT ;  /* 0x0000000e0300720c */ /* 0x040fe20003f84070 */
[----:B------:R-:W-:Y:S01]  /*16e00*/  IMAD.MOV.U32 R13, RZ, RZ, R8 ;  /* 0x000000ffff0d7224 */ /* 0x000fe200078e0008 */
[----:B------:R-:W-:Y:S01]  /*16e10*/  IABS R16, R10 ;  /* 0x0000000a00107213 */ /* 0x000fe20000000000 */
[----:B------:R-:W-:Y:S01]  /*16e20*/  @!P5 IMAD.IADD R2, R2, 0x1, -R3 ;  /* 0x000000010202d824 */ /* 0x000fe200078e0a03 */
[----:B------:R-:W-:Y:S01]  /*16e30*/  ISETP.GT.U32.AND P0, PT, R3, R9, PT ;  /* 0x000000090300720c */ /* 0x000fe20003f04070 */
[----:B------:R-:W-:-:S02]  /*16e40*/  VIADD R5, R0, 0x4a ;  /* 0x0000004a00057836 */ /* 0x000fc40000000000 */
[----:B------:R-:W-:Y:S01]  /*16e50*/  IMAD.HI.U32 R8, R4, R16, RZ ;  /* 0x0000001004087227 */ /* 0x000fe200078e00ff */
[----:B------:R-:W-:-:S03]  /*16e60*/  ISETP.GT.U32.AND P5, PT, R3, R2, PT ;  /* 0x000000020300720c */ /* 0x000fc60003fa4070 */
[----:B------:R-:W-:Y:S01]  /*16e70*/  @!P1 IMAD.MOV R13, RZ, RZ, -R13 ;  /* 0x000000ffff0d9224 */ /* 0x000fe200078e0a0d */
[----:B------:R-:W-:Y:S01]  /*16e80*/  ISETP.GE.AND P1, PT, R10, RZ, PT ;  /* 0x000000ff0a00720c */ /* 0x000fe20003f26270 */
[----:B------:R-:W-:Y:S01]  /*16e90*/  IMAD.MOV R8, RZ, RZ, -R8 ;  /* 0x000000ffff087224 */ /* 0x000fe200078e0a08 */
[----:B------:R-:W-:Y:S01]  /*16ea0*/  IABS R10, R5 ;  /* 0x00000005000a7213 */ /* 0x000fe20000000000 */
[--C-:B------:R-:W-:Y:S01]  /*16eb0*/  @!P4 IMAD.IADD R14, R14, 0x1, -R3.reuse ;  /* 0x000000010e0ec824 */ /* 0x100fe200078e0a03 */
[----:B------:R-:W-:Y:S01]  /*16ec0*/  STL [R1+0x12c], R13 ;  /* 0x00012c0d01007387 */ /* 0x000fe20000100800 */
[----:B------:R-:W-:Y:S02]  /*16ed0*/  IMAD R16, R3, R8, R16 ;  /* 0x0000000803107224 */ /* 0x000fe400078e0210 */
[----:B------:R-:W-:Y:S01]  /*16ee0*/  IMAD.HI.U32 R8, R4, R10, RZ ;  /* 0x0000000a04087227 */ /* 0x000fe200078e00ff */
[----:B------:R0:W-:Y:S03]  /*16ef0*/  STL [R1+0x130], R11 ;  /* 0x0001300b01007387 */ /* 0x0001e60000100800 */
[----:B------:R-:W-:-:S02]  /*16f00*/  @!P0 IMAD.IADD R9, R9, 0x1, -R3 ;  /* 0x0000000109098824 */ /* 0x000fc400078e0a03 */
[----:B------:R-:W-:Y:S02]  /*16f10*/  IMAD.MOV R8, RZ, RZ, -R8 ;  /* 0x000000ffff087224 */ /* 0x000fe400078e0a08 */
[----:B------:R-:W-:Y:S01]  /*16f20*/  @!P5 IMAD.IADD R2, R2, 0x1, -R3 ;  /* 0x000000010202d824 */ /* 0x000fe200078e0a03 */
[C---:B------:R-:W-:Y:S01]  /*16f30*/  ISETP.GT.U32.AND P0, PT, R3.reuse, R9, PT ;  /* 0x000000090300720c */ /* 0x040fe20003f04070 */
[----:B------:R-:W-:Y:S01]  /*16f40*/  IMAD R10, R3, R8, R10 ;  /* 0x00000008030a7224 */ /* 0x000fe200078e020a */
[----:B------:R-:W-:Y:S01]  /*16f50*/  ISETP.GE.AND P5, PT, R5, RZ, PT ;  /* 0x000000ff0500720c */ /* 0x000fe20003fa6270 */
[----:B------:R-:W-:Y:S02]  /*16f60*/  IMAD.MOV.U32 R17, RZ, RZ, R14 ;  /* 0x000000ffff117224 */ /* 0x000fe400078e000e */
[----:B0-----:R-:W-:Y:S02]  /*16f70*/  VIADD R11, R0, 0x49 ;  /* 0x00000049000b7836 */ /* 0x001fe40000000000 */
[----:B------:R-:W-:-:S02]  /*16f80*/  IMAD.MOV.U32 R12, RZ, RZ, R2 ;  /* 0x000000ffff0c7224 */ /* 0x000fc400078e0002 */
[----:B------:R-:W-:Y:S01]  /*16f90*/  @!P2 IMAD.MOV R17, RZ, RZ, -R17 ;  /* 0x000000ffff11a224 */ /* 0x000fe200078e0a11 */
[C---:B------:R-:W-:Y:S01]  /*16fa0*/  ISETP.GT.U32.AND P2, PT, R3.reuse, R10, PT ;  /* 0x0000000a0300720c */ /* 0x040fe20003f44070 */
[----:B------:R-:W-:Y:S01]  /*16fb0*/  @!P3 IMAD.MOV R12, RZ, RZ, -R12 ;  /* 0x000000ffff0cb224 */ /* 0x000fe200078e0a0c */
[----:B------:R-:W-:Y:S01]  /*16fc0*/  IABS R15, R11 ;  /* 0x0000000b000f7213 */ /* 0x000fe20000000000 */
[----:B------:R-:W-:Y:S01]  /*16fd0*/  VIADD R13, R0, 0x47 ;  /* 0x00000047000d7836 */ /* 0x000fe20000000000 */
[----:B------:R-:W-:Y:S01]  /*16fe0*/  ISETP.GT.U32.AND P3, PT, R3, R16, PT ;  /* 0x000000100300720c */ /* 0x000fe20003f64070 */
[----:B------:R-:W-:Y:S01]  /*16ff0*/  @!P0 IMAD.IADD R9, R9, 0x1, -R3 ;  /* 0x0000000109098824 */ /* 0x000fe200078e0a03 */
[----:B------:R-:W-:Y:S01]  /*17000*/  ISETP.GE.AND P4, PT, R11, RZ, PT ;  /* 0x000000ff0b00720c */ /* 0x000fe20003f86270 */
[----:B------:R-:W-:Y:S01]  /*17010*/  IMAD.HI.U32 R2, R4, R15, RZ ;  /* 0x0000000f04027227 */ /* 0x000fe200078e00ff */
[----:B------:R-:W-:Y:S01]  /*17020*/  IABS R8, R13 ;  /* 0x0000000d00087213 */ /* 0x000fe20000000000 */
[----:B------:R0:W-:Y:S02]  /*17030*/  STL [R1+0x150], R12 ;  /* 0x0001500c01007387 */ /* 0x0001e40000100800 */
[----:B------:R-:W-:-:S02]  /*17040*/  IMAD.MOV.U32 R11, RZ, RZ, R9 ;  /* 0x000000ffff0b7224 */ /* 0x000fc400078e0009 */
[----:B------:R-:W-:Y:S01]  /*17050*/  VIADD R5, R0, 0x48 ;  /* 0x0000004800057836 */ /* 0x000fe20000000000 */
[----:B------:R-:W-:Y:S01]  /*17060*/  STL [R1+0x154], R17 ;  /* 0x0001541101007387 */ /* 0x000fe20000100800 */
[----:B------:R-:W-:Y:S02]  /*17070*/  IMAD.MOV R2, RZ, RZ, -R2 ;  /* 0x000000ffff027224 */ /* 0x000fe400078e0a02 */
[----:B------:R-:W-:Y:S01]  /*17080*/  @!P6 IMAD.MOV R11, RZ, RZ, -R11 ;  /* 0x000000ffff0be224 */ /* 0x000fe200078e0a0b */
[----:B------:R-:W-:Y:S01]  /*17090*/  ISETP.GE.AND P0, PT, R5, RZ, PT ;  /* 0x000000ff0500720c */ /* 0x000fe20003f06270 */
[--C-:B------:R-:W-:Y:S01]  /*170a0*/  @!P2 IMAD.IADD R10, R10, 0x1, -R3.reuse ;  /* 0x000000010a0aa824 */ /* 0x100fe200078e0a03 */
[----:B0-----:R-:W-:Y:S01]  /*170b0*/  IABS R12, R5 ;  /* 0x00000005000c7213 */ /* 0x001fe20000000000 */
[----:B------:R-:W-:Y:S01]  /*170c0*/  IMAD.MOV.U32 R9, RZ, RZ, R8 ;  /* 0x000000ffff097224 */ /* 0x000fe200078e0008 */
[----:B------:R0:W-:Y:S01]  /*170d0*/  STL [R1+0x15c], R11 ;  /* 0x00015c0b01007387 */ /* 0x0001e20000100800 */
[----:B------:R-:W-:Y:S01]  /*170e0*/  @!P3 IMAD.IADD R16, R16, 0x1, -R3 ;  /* 0x000000011010b824 */ /* 0x000fe200078e0a03 */
[C---:B------:R-:W-:Y:S01]  /*170f0*/  ISETP.GT.U32.AND P2, PT, R3.reuse, R10, PT ;  /* 0x0000000a0300720c */ /* 0x040fe20003f44070 */
[----:B------:R-:W-:-:S02]  /*17100*/  IMAD R15, R3, R2, R15 ;  /* 0x00000002030f7224 */ /* 0x000fc400078e020f */
[C---:B------:R-:W-:Y:S01]  /*17110*/  IMAD.HI.U32 R5, R4.reuse, R12, RZ ;  /* 0x0000000c04057227 */ /* 0x040fe200078e00ff */
[C---:B------:R-:W-:Y:S02]  /*17120*/  ISETP.GT.U32.AND P3, PT, R3.reuse, R16, PT ;  /* 0x000000100300720c */ /* 0x040fe40003f64070 */
[----:B------:R-:W-:Y:S01]  /*17130*/  ISETP.GT.U32.AND P6, PT, R3, R15, PT ;  /* 0x0000000f0300720c */ /* 0x000fe20003fc4070 */
[----:B------:R-:W-:Y:S02]  /*17140*/  IMAD.MOV R5, RZ, RZ, -R5 ;  /* 0x000000ffff057224 */ /* 0x000fe400078e0a05 */
[----:B0-----:R-:W-:-:S04]  /*17150*/  IMAD.HI.U32 R11, R4, R9, RZ ;  /* 0x00000009040b7227 */ /* 0x001fc800078e00ff */
[----:B------:R-:W-:Y:S02]  /*17160*/  IMAD.MOV R11, RZ, RZ, -R11 ;  /* 0x000000ffff0b7224 */ /* 0x000fe400078e0a0b */
[----:B------:R-:W-:Y:S02]  /*17170*/  VIADD R2, R0, 0x46 ;  /* 0x0000004600027836 */ /* 0x000fe40000000000 */
[C---:B------:R-:W-:Y:S02]  /*17180*/  IMAD R9, R3.reuse, R11, R9 ;  /* 0x0000000b03097224 */ /* 0x040fe400078e0209 */
[C---:B------:R-:W-:Y:S01]  /*17190*/  IMAD R12, R3.reuse, R5, R12 ;  /* 0x00000005030c7224 */ /* 0x040fe200078e020c */
[----:B------:R-:W-:Y:S01]  /*171a0*/  IABS R20, R2 ;  /* 0x0000000200147213 */ /* 0x000fe20000000000 */
[--C-:B------:R-:W-:Y:S01]  /*171b0*/  @!P2 IMAD.IADD R10, R10, 0x1, -R3.reuse ;  /* 0x000000010a0aa824 */ /* 0x100fe200078e0a03 */
[C---:B------:R-:W-:Y:S01]  /*171c0*/  ISETP.GT.U32.AND P2, PT, R3.reuse, R9, PT ;  /* 0x000000090300720c */ /* 0x040fe20003f44070 */
[--C-:B------:R-:W-:Y:S01]  /*171d0*/  @!P3 IMAD.IADD R16, R16, 0x1, -R3.reuse ;  /* 0x000000011010b824 */ /* 0x100fe200078e0a03 */
[----:B------:R-:W-:Y:S01]  /*171e0*/  ISETP.GT.U32.AND P3, PT, R3, R12, PT ;  /* 0x0000000c0300720c */ /* 0x000fe20003f64070 */
[----:B------:R-:W-:-:S02]  /*171f0*/  @!P6 IMAD.IADD R15, R15, 0x1, -R3 ;  /* 0x000000010f0fe824 */ /* 0x000fc400078e0a03 */
[----:B------:R-:W-:Y:S02]  /*17200*/  VIADD R8, R0, 0x45 ;  /* 0x0000004500087836 */ /* 0x000fe40000000000 */
[----:B------:R-:W-:Y:S01]  /*17210*/  IMAD.HI.U32 R17, R4, R20, RZ ;  /* 0x0000001404117227 */ /* 0x000fe200078e00ff */
[----:B------:R-:W-:Y:S02]  /*17220*/  ISETP.GT.U32.AND P6, PT, R3, R15, PT ;  /* 0x0000000f0300720c */ /* 0x000fe40003fc4070 */
[----:B------:R-:W-:Y:S01]  /*17230*/  IABS R11, R8 ;  /* 0x00000008000b7213 */ /* 0x000fe20000000000 */
[----:B------:R-:W-:Y:S02]  /*17240*/  IMAD.MOV R17, RZ, RZ, -R17 ;  /* 0x000000ffff117224 */ /* 0x000fe400078e0a11 */
[--C-:B------:R-:W-:Y:S02]  /*17250*/  @!P2 IMAD.IADD R9, R9, 0x1, -R3.reuse ;  /* 0x000000010909a824 */ /* 0x100fe400078e0a03 */
[----:B------:R-:W-:Y:S01]  /*17260*/  @!P3 IMAD.IADD R12, R12, 0x1, -R3 ;  /* 0x000000010c0cb824 */ /* 0x000fe200078e0a03 */
[----:B------:R-:W-:Y:S01]  /*17270*/  ISETP.GE.AND P3, PT, R13, RZ, PT ;  /* 0x000000ff0d00720c */ /* 0x000fe20003f66270 */
[C---:B------:R-:W-:Y:S01]  /*17280*/  IMAD R20, R3.reuse, R17, R20 ;  /* 0x0000001103147224 */ /* 0x040fe200078e0214 */
[----:B------:R-:W-:Y:S01]  /*17290*/  ISETP.GT.U32.AND P2, PT, R3, R9, PT ;  /* 0x000000090300720c */ /* 0x000fe20003f44070 */
[----:B------:R-:W-:-:S02]  /*172a0*/  IMAD.MOV.U32 R18, RZ, RZ, R16 ;  /* 0x000000ffff127224 */ /* 0x000fc400078e0010 */
[----:B------:R-:W-:Y:S02]  /*172b0*/  VIADD R5, R0, 0x44 ;  /* 0x0000004400057836 */ /* 0x000fe40000000000 */
[----:B------:R-:W-:-:S03]  /*172c0*/  IMAD.HI.U32 R13, R4, R11, RZ ;  /* 0x0000000b040d7227 */ /* 0x000fc600078e00ff */
[----:B------:R-:W-:Y:S01]  /*172d0*/  IABS R14, R5 ;  /* 0x00000005000e7213 */ /* 0x000fe20000000000 */
[----:B------:R-:W-:Y:S01]  /*172e0*/  @!P6 IMAD.IADD R15, R15, 0x1, -R3 ;  /* 0x000000010f0fe824 */ /* 0x000fe200078e0a03 */
[C---:B------:R-:W-:Y:S01]  /*172f0*/  ISETP.GT.U32.AND P6, PT, R3.reuse, R20, PT ;  /* 0x000000140300720c */ /* 0x040fe20003fc4070 */
[----:B------:R-:W-:Y:S01]  /*17300*/  @!P1 IMAD.MOV R18, RZ, RZ, -R18 ;  /* 0x000000ffff129224 */ /* 0x000fe200078e0a12 */
[----:B------:R-:W-:Y:S01]  /*17310*/  ISETP.GT.U32.AND P1, PT, R3, R12, PT ;  /* 0x0000000c0300720c */ /* 0x000fe20003f24070 */
[----:B------:R-:W-:Y:S01]  /*17320*/  @!P5 IMAD.MOV R10, RZ, RZ, -R10 ;  /* 0x000000ffff0ad224 */ /* 0x000fe200078e0a0a */
[----:B------:R-:W-:Y:S01]  /*17330*/  ISETP.GE.AND P5, PT, R2, RZ, PT ;  /* 0x000000ff0200720c */ /* 0x000fe20003fa6270 */
[----:B------:R-:W-:Y:S01]  /*17340*/  IMAD.MOV R13, RZ, RZ, -R13 ;  /* 0x000000ffff0d7224 */ /* 0x000fe200078e0a0d */
[----:B------:R-:W-:Y:S01]  /*17350*/  STL [R1+0x158], R18 ;  /* 0x0001581201007387 */ /* 0x000fe20000100800 */
[----:B------:R-:W-:Y:S02]  /*17360*/  @!P2 IMAD.IADD R9, R9, 0x1, -R3 ;  /* 0x000000010909a824 */ /* 0x000fe400078e0a03 */
[----:B------:R-:W-:Y:S01]  /*17370*/  IMAD R11, R3, R13, R11 ;  /* 0x0000000d030b7224 */ /* 0x000fe200078e020b */
[----:B------:R0:W-:Y:S01]  /*17380*/  STL [R1+0x140], R10 ;  /* 0x0001400a01007387 */ /* 0x0001e20000100800 */
[----:B------:R-:W-:-:S02]  /*17390*/  @!P4 IMAD.MOV R15, RZ, RZ, -R15 ;  /* 0x000000ffff0fc224 */ /* 0x000fc400078e0a0f */
[--C-:B------:R-:W-:Y:S01]  /*173a0*/  @!P6 IMAD.IADD R20, R20, 0x1, -R3.reuse ;  /* 0x000000011414e824 */ /* 0x100fe200078e0a03 */
[C---:B------:R-:W-:Y:S01]  /*173b0*/  ISETP.GT.U32.AND P2, PT, R3.reuse, R11, PT ;  /* 0x0000000b0300720c */ /* 0x040fe20003f44070 */
[----:B------:R-:W-:Y:S01]  /*173c0*/  @!P1 IMAD.IADD R12, R12, 0x1, -R3 ;  /* 0x000000010c0c9824 */ /* 0x000fe200078e0a03 */
[----:B------:R-:W-:Y:S01]  /*173d0*/  ISETP.GE.AND P1, PT, R8, RZ, PT ;  /* 0x000000ff0800720c */ /* 0x000fe20003f26270 */
[----:B------:R-:W-:Y:S01]  /*173e0*/  VIADD R8, R0, 0x43 ;  /* 0x0000004300087836 */ /* 0x000fe20000000000 */
[----:B------:R-:W-:Y:S01]  /*173f0*/  ISETP.GT.U32.AND P6, PT, R3, R20, PT ;  /* 0x000000140300720c */ /* 0x000fe20003fc4070 */
[----:B------:R-:W-:Y:S01]  /*17400*/  IMAD.MOV.U32 R17, RZ, RZ, R12 ;  /* 0x000000ffff117224 */ /* 0x000fe200078e000c */
[----:B------:R-:W-:Y:S01]  /*17410*/  STL [R1+0x144], R15 ;  /* 0x0001440f01007387 */ /* 0x000fe20000100800 */
[----:B0-----:R-:W-:Y:S01]  /*17420*/  IMAD.HI.U32 R10, R4, R14, RZ ;  /* 0x0000000e040a7227 */ /* 0x001fe200078e00ff */
[----:B------:R-:W-:-:S03]  /*17430*/  IABS R13, R8 ;  /* 0x00000008000d7213 */ /* 0x000fc60000000000 */
[----:B------:R-:W-:Y:S02]  /*17440*/  IMAD.MOV R10, RZ, RZ, -R10 ;  /* 0x000000ffff0a7224 */ /* 0x000fe400078e0a0a */
[----:B------:R-:W-:Y:S02]  /*17450*/  IMAD.MOV.U32 R16, RZ, RZ, R9 ;  /* 0x000000ffff107224 */ /* 0x000fe400078e0009 */
[----:B------:R-:W-:Y:S02]  /*17460*/  IMAD R14, R3, R10, R14 ;  /* 0x0000000a030e7224 */ /* 0x000fe400078e020e */
[----:B------:R-:W-:Y:S02]  /*17470*/  @!P2 IMAD.IADD R11, R11, 0x1, -R3 ;  /* 0x000000010b0ba824 */ /* 0x000fe400078e0a03 */
[----:B------:R-:W-:Y:S01]  /*17480*/  @!P0 IMAD.MOV R17, RZ, RZ, -R17 ;  /* 0x000000ffff118224 */ /* 0x000fe200078e0a11 */
[C---:B------:R-:W-:Y:S01]  /*17490*/  ISETP.GT.U32.AND P4, PT, R3.reuse, R14, PT ;  /* 0x0000000e0300720c */ /* 0x040fe20003f84070 */
[----:B------:R-:W-:Y:S01]  /*174a0*/  VIADD R2, R0, 0x42 ;  /* 0x0000004200027836 */ /* 0x000fe20000000000 */
[----:B------:R-:W-:Y:S01]  /*174b0*/  ISETP.GT.U32.AND P2, PT, R3, R11, PT ;  /* 0x0000000b0300720c */ /* 0x000fe20003f44070 */
[----:B------:R-:W-:Y:S01]  /*174c0*/  @!P3 IMAD.MOV R16, RZ, RZ, -R16 ;  /* 0x000000ffff10b224 */ /* 0x000fe200078e0a10 */
[----:B------:R-:W-:Y:S01]  /*174d0*/  ISETP.GE.AND P3, PT, R8, RZ, PT ;  /* 0x000000ff0800720c */ /* 0x000fe20003f66270 */
[----:B------:R-:W-:Y:S01]  /*174e0*/  IMAD.HI.U32 R8, R4, R13, RZ ;  /* 0x0000000d04087227 */ /* 0x000fe200078e00ff */
[----:B------:R-:W-:Y:S01]  /*174f0*/  STL [R1+0x148], R17 ;  /* 0x0001481101007387 */ /* 0x000fe20000100800 */
[----:B------:R-:W-:-:S02]  /*17500*/  IABS R10, R2 ;  /* 0x00000002000a7213 */ /* 0x000fc40000000000 */
[--C-:B------:R-:W-:Y:S01]  /*17510*/  @!P6 IMAD.IADD R20, R20, 0x1, -R3.reuse ;  /* 0x000000011414e824 */ /* 0x100fe200078e0a03 */
[----:B------:R0:W-:Y:S01]  /*17520*/  STL [R1+0x14c], R16 ;  /* 0x00014c1001007387 */ /* 0x0001e20000100800 */
[----:B------:R-:W-:Y:S01]  /*17530*/  ISETP.GE.AND P6, PT, R2, RZ, PT ;  /* 0x000000ff0200720c */ /* 0x000fe20003fc6270 */
[----:B------:R-:W-:Y:S01]  /*17540*/  IMAD.MOV R2, RZ, RZ, -R8 ;  /* 0x000000ffff027224 */ /* 0x000fe200078e0a08 */
[----:B------:R-:W-:Y:S01]  /*17550*/  ISETP.GE.AND P0, PT, R5, RZ, PT ;  /* 0x000000ff0500720c */ /* 0x000fe20003f06270 */
[----:B------:R-:W-:Y:S02]  /*17560*/  @!P4 IMAD.IADD R14, R14, 0x1, -R3 ;  /* 0x000000010e0ec824 */ /* 0x000fe400078e0a03 */
[C---:B------:R-:W-:Y:S02]  /*17570*/  IMAD R13, R3.reuse, R2, R13 ;  /* 0x00000002030d7224 */ /* 0x040fe400078e020d */
[----:B------:R-:W-:Y:S01]  /*17580*/  IMAD.HI.U32 R5, R4, R10, RZ ;  /* 0x0000000a04057227 */ /* 0x000fe200078e00ff */
[----:B------:R-:W-:-:S03]  /*17590*/  ISETP.GT.U32.AND P4, PT, R3, R14, PT ;  /* 0x0000000e0300720c */ /* 0x000fc60003f84070 */
[C---:B0-----:R-:W-:Y:S02]  /*175a0*/  VIADD R16, R0.reuse, 0x41 ;  /* 0x0000004100107836 */ /* 0x041fe40000000000 */
[----:B------:R-:W-:Y:S01]  /*175b0*/  @!P2 IMAD.IADD R11, R11, 0x1, -R3 ;  /* 0x000000010b0ba824 */ /* 0x000fe200078e0a03 */
[C---:B------:R-:W-:Y:S01]  /*175c0*/  ISETP.GT.U32.AND P2, PT, R3.reuse, R13, PT ;  /* 0x0000000d0300720c */ /* 0x040fe20003f44070 */
[----:B------:R-:W-:Y:S01]  /*175d0*/  IMAD.MOV R5, RZ, RZ, -R5 ;  /* 0x000000ffff057224 */ /* 0x000fe200078e0a05 */
[----:B------:R-:W-:Y:S01]  /*175e0*/  IABS R9, R16 ;  /* 0x0000001000097213 */ /* 0x000fe20000000000 */
[----:B------:R-:W-:Y:S02]  /*175f0*/  VIADD R2, R0, 0x40 ;  /* 0x0000004000027836 */ /* 0x000fe40000000000 */
[----:B------:R-:W-:Y:S02]  /*17600*/  IMAD R10, R3, R5, R10 ;  /* 0x00000005030a7224 */ /* 0x000fe400078e020a */
[----:B------:R-:W-:Y:S01]  /*17610*/  IMAD.HI.U32 R8, R4, R9, RZ ;  /* 0x0000000904087227 */ /* 0x000fe200078e00ff */
[----:B------:R-:W-:-:S03]  /*17620*/  IABS R19, R2 ;  /* 0x0000000200137213 */ /* 0x000fc60000000000 */
[----:B------:R-:W-:Y:S02]  /*17630*/  IMAD.MOV R8, RZ, RZ, -R8 ;  /* 0x000000ffff087224 */ /* 0x000fe400078e0a08 */
[----:B------:R-:W-:Y:S01]  /*17640*/  @!P4 IMAD.IADD R14, R14, 0x1, -R3 ;  /* 0x000000010e0ec824 */ /* 0x000fe200078e0a03 */
[C---:B------:R-:W-:Y:S01]  /*17650*/  ISETP.GT.U32.AND P4, PT, R3.reuse, R10, PT ;  /* 0x0000000a0300720c */ /* 0x040fe20003f84070 */
[----:B------:R-:W-:Y:S02]  /*17660*/  IMAD R9, R3, R8, R9 ;  /* 0x0000000803097224 */ /* 0x000fe400078e0209 */
[----:B------:R-:W-:Y:S02]  /*17670*/  @!P2 IMAD.IADD R13, R13, 0x1, -R3 ;  /* 0x000000010d0da824 */ /* 0x000fe400078e0a03 */
[----:B------:R-:W-:Y:S01]  /*17680*/  VIADD R5, R0, 0x3e ;  /* 0x0000003e00057836 */ /* 0x000fe20000000000 */
[----:B------:R-:W-:Y:S01]  /*17690*/  ISETP.GT.U32.AND P2, PT, R3, R9, PT ;  /* 0x000000090300720c */ /* 0x000fe20003f44070 */
[----:B------:R-:W-:-:S02]  /*176a0*/  IMAD.MOV.U32 R22, RZ, RZ, R20 ;  /* 0x000000ffff167224 */ /* 0x000fc400078e0014 */
[----:B------:R-:W-:Y:S01]  /*176b0*/  VIADD R12, R0, 0x3f ;  /* 0x0000003f000c7836 */ /* 0x000fe20000000000 */
[----:B------:R-:W-:Y:S01]  /*176c0*/  IABS R15, R5 ;  /* 0x00000005000f7213 */ /* 0x000fe20000000000 */
[----:B------:R-:W-:Y:S01]  /*176d0*/  @!P5 IMAD.MOV R22, RZ, RZ, -R22 ;  /* 0x000000ffff16d224 */ /* 0x000fe200078e0a16 */
[----:B------:R-:W-:Y:S01]  /*176e0*/  ISETP.GT.U32.AND P5, PT, R3, R13, PT ;  /* 0x0000000d0300720c */ /* 0x000fe20003fa4070 */
[--C-:B------:R-:W-:Y:S01]  /*176f0*/  @!P4 IMAD.IADD R10, R10, 0x1, -R3.reuse ;  /* 0x000000010a0ac824 */ /* 0x100fe200078e0a03 */
[----:B------:R-:W-:Y:S01]  /*17700*/  ISETP.GE.AND P4, PT, R16, RZ, PT ;  /* 0x000000ff1000720c */ /* 0x000fe20003f86270 */
[C---:B------:R-:W-:Y:S01]  /*17710*/  IMAD.HI.U32 R21, R4.reuse, R19, RZ ;  /* 0x0000001304157227 */ /* 0x040fe200078e00ff */
[----:B------:R-:W-:Y:S01]  /*17720*/  IABS R18, R12 ;  /* 0x0000000c00127213 */ /* 0x000fe20000000000 */
[----:B------:R0:W-:Y:S02]  /*17730*/  STL [R1+0x138], R22 ;  /* 0x0001381601007387 */ /* 0x0001e40000100800 */
[----:B------:R-:W-:Y:S01]  /*17740*/  @!P2 IMAD.IADD R9, R9, 0x1, -R3 ;  /* 0x000000010909a824 */ /* 0x000fe200078e0a03 */
[----:B------:R-:W-:Y:S01]  /*17750*/  ISETP.GT.U32.AND P2, PT, R3, R10, PT ;  /* 0x0000000a0300720c */ /* 0x000fe20003f44070 */
[----:B------:R-:W-:-:S04]  /*17760*/  IMAD.HI.U32 R16, R4, R15, RZ ;  /* 0x0000000f04107227 */ /* 0x000fc800078e00ff */
[----:B------:R-:W-:Y:S02]  /*17770*/  IMAD.MOV R21, RZ, RZ, -R21 ;  /* 0x000000ffff157224 */ /* 0x000fe400078e0a15 */
[----:B------:R-:W-:Y:S02]  /*17780*/  VIADD R8, R0, 0x3d ;  /* 0x0000003d00087836 */ /* 0x000fe40000000000 */
[----:B------:R-:W-:Y:S02]  /*17790*/  IMAD.MOV R16, RZ, RZ, -R16 ;  /* 0x000000ffff107224 */ /* 0x000fe400078e0a10 */
[----:B------:R-:W-:Y:S01]  /*177a0*/  IMAD R19, R3, R21, R19 ;  /* 0x0000001503137224 */ /* 0x000fe200078e0213 */
[----:B------:R-:W-:Y:S01]  /*177b0*/  IABS R20, R8 ;  /* 0x0000000800147213 */ /* 0x000fe20000000000 */
[----:B------:R-:W-:-:S04]  /*177c0*/  IMAD.HI.U32 R17, R4, R18, RZ ;  /* 0x0000001204117227 */ /* 0x000fc800078e00ff */
[----:B------:R-:W-:Y:S02]  /*177d0*/  IMAD R15, R3, R16, R15 ;  /* 0x00000010030f7224 */ /* 0x000fe400078e020f */
[----:B0-----:R-:W-:Y:S02]  /*177e0*/  IMAD.MOV.U32 R22, RZ, RZ, R11 ;  /* 0x000000ffff167224 */ /* 0x001fe400078e000b */
[----:B------:R-:W-:Y:S01]  /*177f0*/  @!P5 IMAD.IADD R13, R13, 0x1, -R3 ;  /* 0x000000010d0dd824 */ /* 0x000fe200078e0a03 */
[C---:B------:R-:W-:Y:S01]  /*17800*/  ISETP.GT.U32.AND P5, PT, R3.reuse, R19, PT ;  /* 0x000000130300720c */ /* 0x040fe20003fa4070 */
[----:B------:R-:W-:Y:S02]  /*17810*/  IMAD.MOV R17, RZ, RZ, -R17 ;  /* 0x000000ffff117224 */ /* 0x000fe400078e0a11 */
[----:B------:R-:W-:Y:S01]  /*17820*/  @!P2 IMAD.IADD R10, R10, 0x1, -R3 ;  /* 0x000000010a0aa824 */ /* 0x000fe200078e0a03 */
[C---:B------:R-:W-:Y:S01]  /*17830*/  ISETP.GT.U32.AND P2, PT, R3.reuse, R15, PT ;  /* 0x0000000f0300720c */ /* 0x040fe20003f44070 */
[----:B------:R-:W-:Y:S01]  /*17840*/  @!P1 IMAD.MOV R22, RZ, RZ, -R22 ;  /* 0x000000ffff169224 */ /* 0x000fe200078e0a16 */
[----:B------:R-:W-:Y:S01]  /*17850*/  ISETP.GT.U32.AND P1, PT, R3, R9, PT ;  /* 0x000000090300720c */ /* 0x000fe20003f24070 */
[----:B------:R-:W-:-:S02]  /*17860*/  IMAD.MOV.U32 R11, RZ, RZ, R20 ;  /* 0x000000ffff0b7224 */ /* 0x000fc400078e0014 */
[----:B------:R-:W-:Y:S01]  /*17870*/  IMAD R18, R3, R17, R18 ;  /* 0x0000001103127224 */ /* 0x000fe200078e0212 */
[----:B------:R-:W-:Y:S01]  /*17880*/  STL [R1+0x134], R22 ;  /* 0x0001341601007387 */ /* 0x000fe20000100800 */
[----:B------:R-:W-:Y:S02]  /*17890*/  IMAD.MOV.U32 R17, RZ, RZ, R13 ;  /* 0x000000ffff117224 */ /* 0x000fe400078e000d */
[----:B------:R-:W-:-:S04]  /*178a0*/  IMAD.HI.U32 R13, R4, R11, RZ ;  /* 0x0000000b040d7227 */ /* 0x000fc800078e00ff */
[----:B------:R-:W-:Y:S01]  /*178b0*/  @!P0 IMAD.MOV R14, RZ, RZ, -R14 ;  /* 0x000000ffff0e8224 */ /* 0x000fe200078e0a0e */
[----:B------:R-:W-:Y:S01]  /*178c0*/  ISETP.GT.U32.AND P0, PT, R3, R18, PT ;  /* 0x000000120300720c */ /* 0x000fe20003f04070 */
[----:B------:R-:W-:Y:S01]  /*178d0*/  @!P3 IMAD.MOV R17, RZ, RZ, -R17 ;  /* 0x000000ffff11b224 */ /* 0x000fe200078e0a11 */
[----:B------:R-:W-:Y:S01]  /*178e0*/  ISETP.GE.AND P3, PT, R2, RZ, PT ;  /* 0x000000ff0200720c */ /* 0x000fe20003f66270 */
[----:B------:R-:W-:Y:S01]  /*178f0*/  IMAD.MOV R13, RZ, RZ, -R13 ;  /* 0x000000ffff0d7224 */ /* 0x000fe200078e0a0d */
[----:B------:R0:W-:Y:S01]  /*17900*/  STL [R1+0x78], R14 ;  /* 0x0000780e01007387 */ /* 0x0001e20000100800 */
[----:B------:R-:W-:Y:S02]  /*17910*/  VIADD R2, R0, 0x3c ;  /* 0x0000003c00027836 */ /* 0x000fe40000000000 */
[----:B------:R-:W-:Y:S01]  /*17920*/  @!P5 IMAD.IADD R19, R19, 0x1, -R3 ;  /* 0x000000011313d824 */ /* 0x000fe200078e0a03 */
[----:B------:R-:W-:Y:S01]  /*17930*/  ISETP.GE.AND P5, PT, R5, RZ, PT ;  /* 0x000000ff0500720c */ /* 0x000fe20003fa6270 */
[----:B------:R-:W-:Y:S01]  /*17940*/  IMAD R5, R3, R13, R11 ;  /* 0x0000000d03057224 */ /* 0x000fe200078e020b */
[----:B------:R-:W-:Y:S01]  /*17950*/  IABS R11, R2 ;  /* 0x00000002000b7213 */ /* 0x000fe20000000000 */
[--C-:B------:R-:W-:Y:S01]  /*17960*/  @!P2 IMAD.IADD R15, R15, 0x1, -R3.reuse ;  /* 0x000000010f0fa824 */ /* 0x100fe200078e0a03 */
[----:B------:R-:W-:Y:S01]  /*17970*/  STL [R1+0x114], R17 ;  /* 0x0001141101007387 */ /* 0x000fe20000100800 */
[--C-:B------:R-:W-:Y:S01]  /*17980*/  @!P1 IMAD.IADD R9, R9, 0x1, -R3.reuse ;  /* 0x0000000109099824 */ /* 0x100fe200078e0a03 */
[----:B------:R-:W-:Y:S01]  /*17990*/  ISETP.GE.AND P1, PT, R12, RZ, PT ;  /* 0x000000ff0c00720c */ /* 0x000fe20003f26270 */
[----:B------:R-:W-:Y:S01]  /*179a0*/  @!P0 IMAD.IADD R18, R18, 0x1, -R3 ;  /* 0x0000000112128824 */ /* 0x000fe200078e0a03 */
[C---:B------:R-:W-:Y:S01]  /*179b0*/  ISETP.GT.U32.AND P2, PT, R3.reuse, R15, PT ;  /* 0x0000000f0300720c */ /* 0x040fe20003f44070 */
[----:B------:R-:W-:Y:S01]  /*179c0*/  IMAD.MOV.U32 R13, RZ, RZ, R9 ;  /* 0x000000ffff0d7224 */ /* 0x000fe200078e0009 */
[----:B------:R-:W-:Y:S01]  /*179d0*/  ISETP.GT.U32.AND P0, PT, R3, R19, PT ;  /* 0x000000130300720c */ /* 0x000fe20003f04070 */
[----:B------:R-:W-:-:S04]  /*179e0*/  IMAD.HI.U32 R9, R4, R11, RZ ;  /* 0x0000000b04097227 */ /* 0x000fc800078e00ff */
[----:B0-----:R-:W-:Y:S02]  /*179f0*/  IMAD.MOV.U32 R14, RZ, RZ, R10 ;  /* 0x000000ffff0e7224 */ /* 0x001fe400078e000a */
[----:B------:R-:W-:Y:S02]  /*17a00*/  IMAD.MOV R9, RZ, RZ, -R9 ;  /* 0x000000ffff097224 */ /* 0x000fe400078e0a09 */
[C---:B------:R-:W-:Y:S02]  /*17a10*/  VIADD R12, R0.reuse, 0x3b ;  /* 0x0000003b000c7836 */ /* 0x040fe40000000000 */
[----:B------:R-:W-:Y:S01]  /*17a20*/  @!P6 IMAD.MOV R14, RZ, RZ, -R14 ;  /* 0x000000ffff0ee224 */ /* 0x000fe200078e0a0e */
[C---:B------:R-:W-:Y:S01]  /*17a30*/  ISETP.GT.U32.AND P6, PT, R3.reuse, R18, PT ;  /* 0x000000120300720c */ /* 0x040fe20003fc4070 */
[----:B------:R-:W-:Y:S01]  /*17a40*/  @!P4 IMAD.MOV R13, RZ, RZ, -R13 ;  /* 0x000000ffff0dc224 */ /* 0x000fe200078e0a0d */
[C---:B------:R-:W-:Y:S01]  /*17a50*/  ISETP.GT.U32.AND P4, PT, R3.reuse, R5, PT ;  /* 0x000000050300720c */ /* 0x040fe20003f84070 */
[----:B------:R-:W-:Y:S01]  /*17a60*/  IMAD R11, R3, R9, R11 ;  /* 0x00000009030b7224 */ /* 0x000fe200078e020b */
[----:B------:R-:W-:Y:S01]  /*17a70*/  IABS R10, R12 ;  /* 0x0000000c000a7213 */ /* 0x000fe20000000000 */
[--C-:B------:R-:W-:Y:S01]  /*17a80*/  @!P2 IMAD.IADD R15, R15, 0x1, -R3.reuse ;  /* 0x000000010f0fa824 */ /* 0x100fe200078e0a03 */
[----:B------:R0:W-:Y:S01]  /*17a90*/  STL [R1+0x120], R14 ;  /* 0x0001200e01007387 */ /* 0x0001e20000100800 */
[--C-:B------:R-:W-:Y:S01]  /*17aa0*/  @!P0 IMAD.IADD R19, R19, 0x1, -R3.reuse ;  /* 0x0000000113138824 */ /* 0x100fe200078e0a03 */
[----:B------:R-:W-:Y:S01]  /*17ab0*/  ISETP.GT.U32.AND P2, PT, R3, R11, PT ;  /* 0x0000000b0300720c */ /* 0x000fe20003f44070 */
[----:B------:R-:W-:Y:S01]  /*17ac0*/  VIADD R9, R0, 0x38 ;  /* 0x0000003800097836 */ /* 0x000fe20000000000 */
[----:B------:R-:W-:Y:S01]  /*17ad0*/  ISETP.GE.AND P0, PT, R8, RZ, PT ;  /* 0x000000ff0800720c */ /* 0x000fe20003f06270 */
[----:B------:R-:W-:Y:S01]  /*17ae0*/  IMAD.HI.U32 R8, R4, R10, RZ ;  /* 0x0000000a04087227 */ /* 0x000fe200078e00ff */
[----:B------:R1:W-:Y:S03]  /*17af0*/  STL [R1+0x128], R13 ;  /* 0x0001280d01007387 */ /* 0x0003e60000100800 */
[----:B------:R-:W-:Y:S01]  /*17b00*/  @!P6 IMAD.IADD R18, R18, 0x1, -R3 ;  /* 0x000000011212e824 */ /* 0x000fe200078e0a03 */
[----:B------:R-:W-:Y:S01]  /*17b10*/  ISETP.GE.AND P6, PT, R2, RZ, PT ;  /* 0x000000ff0200720c */ /* 0x000fe20003fc6270 */
[----:B0-----:R-:W-:Y:S01]  /*17b20*/  VIADD R14, R0, 0x3a ;  /* 0x0000003a000e7836 */ /* 0x001fe20000000000 */
[----:B------:R-:W-:Y:S01]  /*17b30*/  IABS R2, R9 ;  /* 0x0000000900027213 */ /* 0x000fe20000000000 */
[----:B------:R-:W-:-:S02]  /*17b40*/  IMAD.MOV R8, RZ, RZ, -R8 ;  /* 0x000000ffff087224 */ /* 0x000fc400078e0a08 */
[--C-:B------:R-:W-:Y:S01]  /*17b50*/  @!P4 IMAD.IADD R5, R5, 0x1, -R3.reuse ;  /* 0x000000010505c824 */ /* 0x100fe200078e0a03 */
[----:B------:R-:W-:Y:S01]  /*17b60*/  IABS R17, R14 ;  /* 0x0000000e00117213 */ /* 0x000fe20000000000 */
[----:B------:R-:W-:Y:S01]  /*17b70*/  IMAD R10, R3, R8, R10 ;  /* 0x00000008030a7224 */ /* 0x000fe200078e020a */
[----:B------:R-:W-:Y:S01]  /*17b80*/  ISETP.GE.AND P4, PT, R12, RZ, PT ;  /* 0x000000ff0c00720c */ /* 0x000fe20003f86270 */
[----:B------:R-:W-:Y:S01]  /*17b90*/  @!P2 IMAD.IADD R11, R11, 0x1, -R3 ;  /* 0x000000010b0ba824 */ /* 0x000fe200078e0a03 */
[----:B------:R-:W-:Y:S01]  /*17ba0*/  ISETP.GT.U32.AND P2, PT, R3, R5, PT ;  /* 0x000000050300720c */ /* 0x000fe20003f44070 */
[----:B------:R-:W-:Y:S02]  /*17bb0*/  IMAD.MOV.U32 R21, RZ, RZ, R18 ;  /* 0x000000ffff157224 */ /* 0x000fe400078e0012 */
[----:B------:R-:W-:-:S04]  /*17bc0*/  IMAD.HI.U32 R20, R4, R17, RZ ;  /* 0x0000001104147227 */ /* 0x000fc800078e00ff */
[----:B------:R-:W-:Y:S01]  /*17bd0*/  @!P1 IMAD.MOV R21, RZ, RZ, -R21 ;  /* 0x000000ffff159224 */ /* 0x000fe200078e0a15 */
[C---:B------:R-:W-:Y:S01]  /*17be0*/  ISETP.GT.U32.AND P1, PT, R3.reuse, R10, PT ;  /* 0x0000000a0300720c */ /* 0x040fe20003f24070 */
[----:B------:R-:W-:Y:S02]  /*17bf0*/  IMAD.MOV R20, RZ, RZ, -R20 ;  /* 0x000000ffff147224 */ /* 0x000fe400078e0a14 */
[----:B------:R-:W-:Y:S02]  /*17c00*/  IMAD.MOV.U32 R22, RZ, RZ, R19 ;  /* 0x000000ffff167224 */ /* 0x000fe400078e0013 */
[----:B------:R-:W-:Y:S02]  /*17c10*/  IMAD.MOV.U32 R18, RZ, RZ, R2 ;  /* 0x000000ffff127224 */ /* 0x000fe400078e0002 */
[----:B------:R-:W-:Y:S02]  /*17c20*/  IMAD R2, R3, R20, R17 ;  /* 0x0000001403027224 */ /* 0x000fe400078e0211 */
[----:B------:R-:W-:-:S02]  /*17c30*/  VIADD R12, R0, 0x39 ;  /* 0x00000039000c7836 */ /* 0x000fc40000000000 */
[----:B------:R-:W-:Y:S01]  /*17c40*/  @!P3 IMAD.MOV R22, RZ, RZ, -R22 ;  /* 0x000000ffff16b224 */ /* 0x000fe200078e0a16 */
[----:B------:R-:W-:Y:S01]  /*17c50*/  ISETP.GT.U32.AND P3, PT, R3, R11, PT ;  /* 0x0000000b0300720c */ /* 0x000fe20003f64070 */
[----:B------:R-:W-:Y:S01]  /*17c60*/  VIADD R8, R0, 0x37 ;  /* 0x0000003700087836 */ /* 0x000fe20000000000 */
[----:B------:R-:W-:Y:S01]  /*17c70*/  IABS R16, R12 ;  /* 0x0000000c00107213 */ /* 0x000fe20000000000 */
[----:B------:R-:W-:Y:S01]  /*17c80*/  @!P2 IMAD.IADD R5, R5, 0x1, -R3 ;  /* 0x000000010505a824 */ /* 0x000fe200078e0a03 */
[----:B------:R-:W-:Y:S01]  /*17c90*/  ISETP.GT.U32.AND P2, PT, R3, R2, PT ;  /* 0x000000020300720c */ /* 0x000fe20003f44070 */
[----:B------:R-:W-:Y:S01]  /*17ca0*/  @!P5 IMAD.MOV R15, RZ, RZ, -R15 ;  /* 0x000000ffff0fd224 */ /* 0x000fe200078e0a0f */
[----:B-1----:R-:W-:Y:S01]  /*17cb0*/  IABS R13, R8 ;  /* 0x00000008000d7213 */ /* 0x002fe20000000000 */
[----:B------:R-:W-:Y:S01]  /*17cc0*/  @!P1 IMAD.IADD R10, R10, 0x1, -R3 ;  /* 0x000000010a0a9824 */ /* 0x000fe200078e0a03 */
[----:B------:R-:W-:Y:S01]  /*17cd0*/  STL [R1+0x124], R22 ;  /* 0x0001241601007387 */ /* 0x000fe20000100800 */
[----:B------:R-:W-:Y:S01]  /*17ce0*/  ISETP.GE.AND P5, PT, R14, RZ, PT ;  /* 0x000000ff0e00720c */ /* 0x000fe20003fa6270 */
[----:B------:R-:W-:-:S02]  /*17cf0*/  IMAD.MOV.U32 R19, RZ, RZ, R5 ;  /* 0x000000ffff137224 */ /* 0x000fc400078e0005 */
[----:B------:R-:W-:Y:S01]  /*17d00*/  STL [R1+0x11c], R21 ;  /* 0x00011c1501007387 */ /* 0x000fe20000100800 */
[----:B------:R-:W-:Y:S01]  /*17d10*/  IMAD.MOV.U32 R14, RZ, RZ, R13 ;  /* 0x000000ffff0e7224 */ /* 0x000fe200078e000d */
[----:B------:R-:W-:Y:S01]  /*17d20*/  ISETP.GT.U32.AND P1, PT, R3, R10, PT ;  /* 0x0000000a0300720c */ /* 0x000fe20003f24070 */
[----:B------:R-:W-:Y:S01]  /*17d30*/  IMAD.HI.U32 R13, R4, R18, RZ ;  /* 0x00000012040d7227 */ /* 0x000fe200078e00ff */
[----:B------:R0:W-:Y:S03]  /*17d40*/  STL [R1+0x118], R15 ;  /* 0x0001180f01007387 */ /* 0x0001e60000100800 */
[----:B------:R-:W-:Y:S01]  /*17d50*/  @!P3 IMAD.IADD R11, R11, 0x1, -R3 ;  /* 0x000000010b0bb824 */ /* 0x000fe200078e0a03 */
[----:B------:R-:W-:Y:S01]  /*17d60*/  ISETP.GE.AND P3, PT, R12, RZ, PT ;  /* 0x000000ff0c00720c */ /* 0x000fe20003f66270 */
[----:B------:R-:W-:-:S04]  /*17d70*/  IMAD.HI.U32 R17, R4, R14, RZ ;  /* 0x0000000e04117227 */ /* 0x000fc800078e00ff */
[----:B------:R-:W-:Y:S02]  /*17d80*/  IMAD.MOV R12, RZ, RZ, -R13 ;  /* 0x000000ffff0c7224 */ /* 0x000fe400078e0a0d */
[----:B0-----:R-:W-:-:S04]  /*17d90*/  IMAD.HI.U32 R15, R4, R16, RZ ;  /* 0x00000010040f7227 */ /* 0x001fc800078e00ff */
[----:B------:R-:W-:Y:S02]  /*17da0*/  IMAD.MOV R15, RZ, RZ, -R15 ;  /* 0x000000ffff0f7224 */ /* 0x000fe400078e0a0f */
[----:B------:R-:W-:Y:S02]  /*17db0*/  @!P2 IMAD.IADD R2, R2, 0x1, -R3 ;  /* 0x000000010202a824 */ /* 0x000fe400078e0a03 */
[----:B------:R-:W-:Y:S02]  /*17dc0*/  VIADD R13, R0, 0x36 ;  /* 0x00000036000d7836 */ /* 0x000fe40000000000 */
[C---:B------:R-:W-:Y:S02]  /*17dd0*/  IMAD R15, R3.reuse, R15, R16 ;  /* 0x0000000f030f7224 */ /* 0x040fe400078e0210 */
[----:B------:R-:W-:Y:S01]  /*17de0*/  IMAD.MOV R16, RZ, RZ, -R17 ;  /* 0x000000ffff107224 */ /* 0x000fe200078e0a11 */
[----:B------:R-:W-:Y:S01]  /*17df0*/  IABS R17, R13 ;  /* 0x0000000d00117213 */ /* 0x000fe20000000000 */
[C---:B------:R-:W-:Y:S01]  /*17e00*/  IMAD R12, R3.reuse, R12, R18 ;  /* 0x0000000c030c7224 */ /* 0x040fe200078e0212 */
[C---:B------:R-:W-:Y:S01]  /*17e10*/  ISETP.GT.U32.AND P2, PT, R3.reuse, R15, PT ;  /* 0x0000000f0300720c */ /* 0x040fe20003f44070 */
[----:B------:R-:W-:Y:S01]  /*17e20*/  @!P0 IMAD.MOV R19, RZ, RZ, -R19 ;  /* 0x000000ffff138224 */ /* 0x000fe200078e0a13 */
[C---:B------:R-:W-:Y:S01]  /*17e30*/  ISETP.GT.U32.AND P0, PT, R3.reuse, R2, PT ;  /* 0x000000020300720c */ /* 0x040fe20003f04070 */
[----:B------:R-:W-:-:S02]  /*17e40*/  IMAD R5, R3, R16, R14 ;  /* 0x0000001003057224 */ /* 0x000fc400078e020e */
[----:B------:R-:W-:Y:S01]  /*17e50*/  @!P1 IMAD.IADD R10, R10, 0x1, -R3 ;  /* 0x000000010a0a9824 */ /* 0x000fe200078e0a03 */
[----:B------:R-:W-:Y:S01]  /*17e60*/  ISETP.GT.U32.AND P1, PT, R3, R12, PT ;  /* 0x0000000c0300720c */ /* 0x000fe20003f24070 */
[----:B------:R-:W-:Y:S01]  /*17e70*/  IMAD.MOV.U32 R14, RZ, RZ, R11 ;  /* 0x000000ffff0e7224 */ /* 0x000fe200078e000b */
[----:B------:R-:W-:Y:S01]  /*17e80*/  STL [R1+0xa8], R19 ;  /* 0x0000a81301007387 */ /* 0x000fe20000100800 */
[----:B------:R-:W-:Y:S02]  /*17e90*/  IMAD.MOV.U32 R16, RZ, RZ, R17 ;  /* 0x000000ffff107224 */ /* 0x000fe400078e0011 */
[----:B------:R-:W-:Y:S02]  /*17ea0*/  IMAD.MOV.U32 R17, RZ, RZ, R10 ;  /* 0x000000ffff117224 */ /* 0x000fe400078e000a */
[----:B------:R-:W-:Y:S01]  /*17eb0*/  @!P6 IMAD.MOV R14, RZ, RZ, -R14 ;  /* 0x000000ffff0ee224 */ /* 0x000fe200078e0a0e */
[----:B------:R-:W-:Y:S01]  /*17ec0*/  ISETP.GE.AND P6, PT, R9, RZ, PT ;  /* 0x000000ff0900720c */ /* 0x000fe20003fc6270 */
[----:B------:R-:W-:Y:S01]  /*17ed0*/  @!P4 IMAD.MOV R17, RZ, RZ, -R17 ;  /* 0x000000ffff11c224 */ /* 0x000fe200078e0a11 */
[----:B------:R-:W-:Y:S01]  /*17ee0*/  ISETP.GT.U32.AND P4, PT, R3, R5, PT ;  /* 0x000000050300720c */ /* 0x000fe20003f84070 */
[----:B------:R-:W-:Y:S01]  /*17ef0*/  @!P0 IMAD.IADD R2, R2, 0x1, -R3 ;  /* 0x0000000102028824 */ /* 0x000fe200078e0a03 */
[----:B------:R0:W-:Y:S01]  /*17f00*/  STL [R1+0xb0], R14 ;  /* 0x0000b00e01007387 */ /* 0x0001e20000100800 */
[----:B------:R-:W-:Y:S01]  /*17f10*/  IMAD.HI.U32 R11, R4, R16, RZ ;  /* 0x00000010040b7227 */ /* 0x000fe200078e00ff */
[----:B------:R-:W-:-:S02]  /*17f20*/  ISETP.GE.AND P0, PT, R8, RZ, PT ;  /* 0x000000ff0800720c */ /* 0x000fc40003f06270 */
[----:B------:R1:W-:Y:S01]  /*17f30*/  STL [R1+0x10c], R17 ;  /* 0x00010c1101007387 */ /* 0x0003e20000100800 */
[--C-:B------:R-:W-:Y:S01]  /*17f40*/  @!P2 IMAD.IADD R15, R15, 0x1, -R3.reuse ;  /* 0x000000010f0fa824 */ /* 0x100fe200078e0a03 */
[----:B------:R-:W-:Y:S01]  /*17f50*/  ISETP.GE.AND P2, PT, R13, RZ, PT ;  /* 0x000000ff0d00720c */ /* 0x000fe20003f46270 */
[----:B------:R-:W-:Y:S02]  /*17f60*/  @!P1 IMAD.IADD R12, R12, 0x1, -R3 ;  /* 0x000000010c0c9824 */ /* 0x000fe400078e0a03 */
[----:B------:R-:W-:Y:S01]  /*17f70*/  IMAD.MOV R11, RZ, RZ, -R11 ;  /* 0x000000ffff0b7224 */ /* 0x000fe200078e0a0b */
[C---:B------:R-:W-:Y:S01]  /*17f80*/  ISETP.GT.U32.AND P1, PT, R3.reuse, R15, PT ;  /* 0x0000000f0300720c */ /* 0x040fe20003f24070 */
[C---:B0-----:R-:W-:Y:S02]  /*17f90*/  VIADD R14, R0.reuse, 0x35 ;  /* 0x00000035000e7836 */ /* 0x041fe40000000000 */
[----:B------:R-:W-:Y:S02]  /*17fa0*/  IMAD R9, R3, R11, R16 ;  /* 0x0000000b03097224 */ /* 0x000fe400078e0210 */
[----:B-1----:R-:W-:Y:S01]  /*17fb0*/  IMAD.MOV.U32 R17, RZ, RZ, R2 ;  /* 0x000000ffff117224 */ /* 0x002fe200078e0002 */
[----:B------:R-:W-:Y:S01]  /*17fc0*/  IABS R8, R14 ;  /* 0x0000000e00087213 */ /* 0x000fe20000000000 */
[----:B------:R-:W-:-:S02]  /*17fd0*/  VIADD R10, R0, 0x34 ;  /* 0x00000034000a7836 */ /* 0x000fc40000000000 */
[----:B------:R-:W-:Y:S01]  /*17fe0*/  @!P5 IMAD.MOV R17, RZ, RZ, -R17 ;  /* 0x000000ffff11d224 */ /* 0x000fe200078e0a11 */
[----:B------:R-:W-:Y:S01]  /*17ff0*/  ISETP.GT.U32.AND P5, PT, R3, R12, PT ;  /* 0x0000000c0300720c */ /* 0x000fe20003fa4070 */
[----:B------:R-:W-:Y:S01]  /*18000*/  IMAD.HI.U32 R16, R4, R8, RZ ;  /* 0x0000000804107227 */ /* 0x000fe200078e00ff */
[----:B------:R-:W-:Y:S02]  /*18010*/  IABS R11, R10 ;  /* 0x0000000a000b7213 */ /* 0x000fe40000000000 */
[----:B------:R0:W-:Y:S01]  /*18020*/  STL [R1+0x110], R17 ;  /* 0x0001101101007387 */ /* 0x0001e20000100800 */
[----:B------:R-:W-:Y:S02]  /*18030*/  IMAD.MOV R16, RZ, RZ, -R16 ;  /* 0x000000ffff107224 */ /* 0x000fe400078e0a10 */
[----:B------:R-:W-:Y:S01]  /*18040*/  @!P1 IMAD.IADD R15, R15, 0x1, -R3 ;  /* 0x000000010f0f9824 */ /* 0x000fe200078e0a03 */
[C---:B------:R-:W-:Y:S01]  /*18050*/  ISETP.GT.U32.AND P1, PT, R3.reuse, R9, PT ;  /* 0x000000090300720c */ /* 0x040fe20003f24070 */
[----:B------:R-:W-:-:S02]  /*18060*/  IMAD R8, R3, R16, R8 ;  /* 0x0000001003087224 */ /* 0x000fc400078e0208 */
[--C-:B------:R-:W-:Y:S02]  /*18070*/  @!P4 IMAD.IADD R5, R5, 0x1, -R3.reuse ;  /* 0x000000010505c824 */ /* 0x100fe400078e0a03 */
[----:B------:R-:W-:Y:S01]  /*18080*/  @!P5 IMAD.IADD R12, R12, 0x1, -R3 ;  /* 0x000000010c0cd824 */ /* 0x000fe200078e0a03 */
[C---:B------:R-:W-:Y:S01]  /*18090*/  ISETP.GT.U32.AND P5, PT, R3.reuse, R8, PT ;  /* 0x000000080300720c */ /* 0x040fe20003fa4070 */
[----:B------:R-:W-:Y:S01]  /*180a0*/  VIADD R13, R0, 0x32 ;  /* 0x00000032000d7836 */ /* 0x000fe20000000000 */
[----:B------:R-:W-:Y:S01]  /*180b0*/  ISETP.GT.U32.AND P4, PT, R3, R5, PT ;  /* 0x000000050300720c */ /* 0x000fe20003f84070 */
[----:B------:R-:W-:-:S03]  /*180c0*/  IMAD.HI.U32 R16, R4, R11, RZ ;  /* 0x0000000b04107227 */ /* 0x000fc600078e00ff */
[----:B0-----:R-:W-:Y:S01]  /*180d0*/  IABS R17, R13 ;  /* 0x0000000d00117213 */ /* 0x001fe20000000000 */
[----:B------:R-:W-:Y:S01]  /*180e0*/  @!P1 IMAD.IADD R9, R9, 0x1, -R3 ;  /* 0x0000000109099824 */ /* 0x000fe200078e0a03 */
[----:B------:R-:W-:Y:S01]  /*180f0*/  ISETP.GE.AND P1, PT, R10, RZ, PT ;  /* 0x000000ff0a00720c */ /* 0x000fe20003f26270 */
[----:B------:R-:W-:Y:S02]  /*18100*/  IMAD.MOV.U32 R20, RZ, RZ, R15 ;  /* 0x000000ffff147224 */ /* 0x000fe400078e000f */
[----:B------:R-:W-:Y:S02]  /*18110*/  IMAD.MOV R16, RZ, RZ, -R16 ;  /* 0x000000ffff107224 */ /* 0x000fe400078e0a10 */
[----:B------:R-:W-:Y:S02]  /*18120*/  @!P5 IMAD.IADD R8, R8, 0x1, -R3 ;  /* 0x000000010808d824 */ /* 0x000fe400078e0a03 */
[----:B------:R-:W-:Y:S02]  /*18130*/  VIADD R2, R0, 0x33 ;  /* 0x0000003300027836 */ /* 0x000fe40000000000 */
[----:B------:R-:W-:Y:S01]  /*18140*/  @!P3 IMAD.MOV R20, RZ, RZ, -R20 ;  /* 0x000000ffff14b224 */ /* 0x000fe200078e0a14 */
[C---:B------:R-:W-:Y:S01]  /*18150*/  ISETP.GT.U32.AND P3, PT, R3.reuse, R9, PT ;  /* 0x000000090300720c */ /* 0x040fe20003f64070 */
[C---:B------:R-:W-:Y:S01]  /*18160*/  IMAD R10, R3.reuse, R16, R11 ;  /* 0x00000010030a7224 */ /* 0x040fe200078e020b */
[----:B------:R-:W-:Y:S01]  /*18170*/  ISETP.GT.U32.AND P5, PT, R3, R8, PT ;  /* 0x000000080300720c */ /* 0x000fe20003fa4070 */
[----:B------:R-:W-:Y:S01]  /*18180*/  IMAD.HI.U32 R11, R4, R17, RZ ;  /* 0x00000011040b7227 */ /* 0x000fe200078e00ff */
[----:B------:R-:W-:Y:S01]  /*18190*/  IABS R18, R2 ;  /* 0x0000000200127213 */ /* 0x000fe20000000000 */
[----:B------:R-:W-:Y:S02]  /*181a0*/  STL [R1+0xf8], R20 ;  /* 0x0000f81401007387 */ /* 0x000fe40000100800 */
[----:B------:R-:W-:-:S02]  /*181b0*/  IMAD.MOV.U32 R19, RZ, RZ, R12 ;  /* 0x000000ffff137224 */ /* 0x000fc400078e000c */
[----:B------:R-:W-:Y:S02]  /*181c0*/  IMAD.MOV R11, RZ, RZ, -R11 ;  /* 0x000000ffff0b7224 */ /* 0x000fe400078e0a0b */
[----:B------:R-:W-:Y:S01]  /*181d0*/  @!P4 IMAD.IADD R5, R5, 0x1, -R3 ;  /* 0x000000010505c824 */ /* 0x000fe200078e0a03 */
[----:B------:R-:W-:Y:S01]  /*181e0*/  ISETP.GE.AND P4, PT, R14, RZ, PT ;  /* 0x000000ff0e00720c */ /* 0x000fe20003f86270 */
[----:B------:R-:W-:-:S04]  /*181f0*/  IMAD.HI.U32 R14, R4, R18, RZ ;  /* 0x00000012040e7227 */ /* 0x000fc800078e00ff */
[----:B------:R-:W-:Y:S01]  /*18200*/  @!P6 IMAD.MOV R19, RZ, RZ, -R19 ;  /* 0x000000ffff13e224 */ /* 0x000fe200078e0a13 */
[C---:B------:R-:W-:Y:S01]  /*18210*/  ISETP.GT.U32.AND P6, PT, R3.reuse, R10, PT ;  /* 0x0000000a0300720c */ /* 0x040fe20003fc4070 */
[----:B------:R-:W-:Y:S02]  /*18220*/  IMAD R17, R3, R11, R17 ;  /* 0x0000000b03117224 */ /* 0x000fe400078e0211 */
[----:B------:R-:W-:Y:S01]  /*18230*/  IMAD.MOV R14, RZ, RZ, -R14 ;  /* 0x000000ffff0e7224 */ /* 0x000fe200078e0a0e */
[----:B------:R-:W-:Y:S01]  /*18240*/  STL [R1+0xfc], R19 ;  /* 0x0000fc1301007387 */ /* 0x000fe20000100800 */
[--C-:B------:R-:W-:Y:S01]  /*18250*/  @!P3 IMAD.IADD R9, R9, 0x1, -R3.reuse ;  /* 0x000000010909b824 */ /* 0x100fe200078e0a03 */
[----:B------:R-:W-:Y:S01]  /*18260*/  ISETP.GE.AND P3, PT, R2, RZ, PT ;  /* 0x000000ff0200720c */ /* 0x000fe20003f66270 */
[----:B------:R-:W-:Y:S01]  /*18270*/  @!P5 IMAD.IADD R8, R8, 0x1, -R3 ;  /* 0x000000010808d824 */ /* 0x000fe200078e0a03 */
[----:B------:R-:W-:Y:S01]  /*18280*/  ISETP.GT.U32.AND P5, PT, R3, R17, PT ;  /* 0x000000110300720c */ /* 0x000fe20003fa4070 */
[----:B------:R-:W-:-:S02]  /*18290*/  IMAD.MOV.U32 R12, RZ, RZ, R5 ;  /* 0x000000ffff0c7224 */ /* 0x000fc400078e0005 */
[C---:B------:R-:W-:Y:S02]  /*182a0*/  IMAD R18, R3.reuse, R14, R18 ;  /* 0x0000000e03127224 */ /* 0x040fe400078e0212 */
[----:B------:R-:W-:Y:S02]  /*182b0*/  IMAD.MOV.U32 R14, RZ, RZ, R9 ;  /* 0x000000ffff0e7224 */ /* 0x000fe400078e0009 */
[----:B------:R-:W-:Y:S01]  /*182c0*/  @!P0 IMAD.MOV R12, RZ, RZ, -R12 ;  /* 0x000000ffff0c8224 */ /* 0x000fe200078e0a0c */
[----:B------:R-:W-:Y:S01]  /*182d0*/  ISETP.GT.U32.AND P0, PT, R3, R18, PT ;  /* 0x000000120300720c */ /* 0x000fe20003f04070 */
[C---:B------:R-:W-:Y:S02]  /*182e0*/  VIADD R11, R0.reuse, 0x31 ;  /* 0x00000031000b7836 */ /* 0x040fe40000000000 */
[----:B------:R-:W-:Y:S01]  /*182f0*/  @!P2 IMAD.MOV R14, RZ, RZ, -R14 ;  /* 0x000000ffff0ea224 */ /* 0x000fe200078e0a0e */
[----:B------:R0:W-:Y:S01]  /*18300*/  STL [R1+0x100], R12 ;  /* 0x0001000c01007387 */ /* 0x0001e20000100800 */
[----:B------:R-:W-:-:S02]  /*18310*/  VIADD R5, R0, 0x30 ;  /* 0x0000003000057836 */ /* 0x000fc40000000000 */
[--C-:B------:R-:W-:Y:S01]  /*18320*/  @!P6 IMAD.IADD R10, R10, 0x1, -R3.reuse ;  /* 0x000000010a0ae824 */ /* 0x100fe200078e0a03 */
[----:B------:R1:W-:Y:S01]  /*18330*/  STL [R1+0x108], R14 ;  /* 0x0001080e01007387 */ /* 0x0003e20000100800 */
[--C-:B------:R-:W-:Y:S01]  /*18340*/  @!P5 IMAD.IADD R17, R17, 0x1, -R3.reuse ;  /* 0x000000011111d824 */ /* 0x100fe200078e0a03 */
[----:B------:R-:W-:Y:S01]  /*18350*/  IABS R2, R5 ;  /* 0x0000000500027213 */ /* 0x000fe20000000000 */
[----:B------:R-:W-:Y:S01]  /*18360*/  VIADD R9, R0, 0x2f ;  /* 0x0000002f00097836 */ /* 0x000fe20000000000 */
[----:B------:R-:W-:Y:S01]  /*18370*/  ISETP.GE.AND P6, PT, R13, RZ, PT ;  /* 0x000000ff0d00720c */ /* 0x000fe20003fc6270 */
[----:B------:R-:W-:Y:S01]  /*18380*/  @!P0 IMAD.IADD R18, R18, 0x1, -R3 ;  /* 0x0000000112128824 */ /* 0x000fe200078e0a03 */
[----:B0-----:R-:W-:Y:S01]  /*18390*/  IABS R12, R11 ;  /* 0x0000000b000c7213 */ /* 0x001fe20000000000 */
[C---:B------:R-:W-:Y:S01]  /*183a0*/  VIADD R21, R0.reuse, 0x27 ;  /* 0x0000002700157836 */ /* 0x040fe20000000000 */
[----:B------:R-:W-:Y:S01]  /*183b0*/  ISETP.GT.U32.AND P2, PT, R3, R10, PT ;  /* 0x0000000a0300720c */ /* 0x000fe20003f44070 */
[----:B------:R-:W-:Y:S01]  /*183c0*/  VIADD R20, R0, 0x26 ;  /* 0x0000002600147836 */ /* 0x000fe20000000000 */
[----:B------:R-:W-:Y:S01]  /*183d0*/  IABS R15, R9 ;  /* 0x00000009000f7213 */ /* 0x000fe20000000000 */
[----:B-1----:R-:W-:Y:S01]  /*183e0*/  IMAD.MOV.U32 R14, RZ, RZ, R8 ;  /* 0x000000ffff0e7224 */ /* 0x002fe200078e0008 */
[----:B------:R-:W-:Y:S01]  /*183f0*/  ISETP.GE.AND P5, PT, R11, RZ, PT ;  /* 0x000000ff0b00720c */ /* 0x000fe20003fa6270 */
[----:B------:R-:W-:Y:S01]  /*18400*/  IMAD.HI.U32 R13, R4, R12, RZ ;  /* 0x0000000c040d7227 */ /* 0x000fe200078e00ff */
[----:B------:R-:W-:-:S03]  /*18410*/  ISETP.GT.U32.AND P0, PT, R3, R18, PT ;  /* 0x000000120300720c */ /* 0x000fc60003f04070 */
[----:B------:R-:W-:Y:S01]  /*18420*/  @!P4 IMAD.MOV R14, RZ, RZ, -R14 ;  /* 0x000000ffff0ec224 */ /* 0x000fe200078e0a0e */
[C---:B------:R-:W-:Y:S01]  /*18430*/  ISETP.GT.U32.AND P4, PT, R3.reuse, R17, PT ;  /* 0x000000110300720c */ /* 0x040fe20003f84070 */
[----:B------:R-:W-:Y:S02]  /*18440*/  IMAD.MOV R13, RZ, RZ, -R13 ;  /* 0x000000ffff0d7224 */ /* 0x000fe400078e0a0d */
[----:B------:R-:W-:Y:S01]  /*18450*/  IMAD.HI.U32 R8, R4, R2, RZ ;  /* 0x0000000204087227 */ /* 0x000fe200078e00ff */
[----:B------:R0:W-:Y:S03]  /*18460*/  STL [R1+0x104], R14 ;  /* 0x0001040e01007387 */ /* 0x0001e60000100800 */
[----:B------:R-:W-:Y:S02]  /*18470*/  IMAD R12, R3, R13, R12 ;  /* 0x0000000d030c7224 */ /* 0x000fe400078e020c */
[----:B------:R-:W-:-:S02]  /*18480*/  IMAD.MOV R8, RZ, RZ, -R8 ;  /* 0x000000ffff087224 */ /* 0x000fc400078e0a08 */
[--C-:B------:R-:W-:Y:S01]  /*18490*/  @!P2 IMAD.IADD R10, R10, 0x1, -R3.reuse ;  /* 0x000000010a0aa824 */ /* 0x100fe200078e0a03 */
[C---:B------:R-:W-:Y:S01]  /*184a0*/  ISETP.GT.U32.AND P2, PT, R3.reuse, R12, PT ;  /* 0x0000000c0300720c */ /* 0x040fe20003f44070 */
[----:B------:R-:W-:Y:S02]  /*184b0*/  IMAD R2, R3, R8, R2 ;  /* 0x0000000803027224 */ /* 0x000fe400078e0202 */
[----:B------:R-:W-:Y:S02]  /*184c0*/  @!P4 IMAD.IADD R17, R17, 0x1, -R3 ;  /* 0x000000011111c824 */ /* 0x000fe400078e0a03 */
[----:B------:R-:W-:Y:S01]  /*184d0*/  VIADD R11, R0, 0x2e ;  /* 0x0000002e000b7836 */ /* 0x000fe20000000000 */
[----:B------:R-:W-:Y:S01]  /*184e0*/  ISETP.GT.U32.AND P4, PT, R3, R2, PT ;  /* 0x000000020300720c */ /* 0x000fe20003f84070 */
[----:B0-----:R-:W-:-:S03]  /*184f0*/  IMAD.HI.U32 R14, R4, R15, RZ ;  /* 0x0000000f040e7227 */ /* 0x001fc600078e00ff */
[----:B------:R-:W-:Y:S01]  /*18500*/  IABS R13, R11 ;  /* 0x0000000b000d7213 */ /* 0x000fe20000000000 */
[----:B------:R-:W-:Y:S02]  /*18510*/  IMAD.MOV R14, RZ, RZ, -R14 ;  /* 0x000000ffff0e7224 */ /* 0x000fe400078e0a0e */
[----:B------:R-:W-:Y:S01]  /*18520*/  @!P2 IMAD.IADD R12, R12, 0x1, -R3 ;  /* 0x000000010c0ca824 */ /* 0x000fe200078e0a03 */
[----:B------:R-:W-:Y:S01]  /*18530*/  ISETP.GE.AND P2, PT, R9, RZ, PT ;  /* 0x000000ff0900720c */ /* 0x000fe20003f46270 */
[----:B------:R-:W-:Y:S02]  /*18540*/  IMAD R15, R3, R14, R15 ;  /* 0x0000000e030f7224 */ /* 0x000fe400078e020f */
[----:B------:R-:W-:-:S04]  /*18550*/  IMAD.HI.U32 R14, R4, R13, RZ ;  /* 0x0000000d040e7227 */ /* 0x000fc800078e00ff */
[--C-:B------:R-:W-:Y:S01]  /*18560*/  @!P4 IMAD.IADD R2, R2, 0x1, -R3.reuse ;  /* 0x000000010202c824 */ /* 0x100fe200078e0a03 */
[----:B------:R-:W-:Y:S01]  /*18570*/  ISETP.GT.U32.AND P4, PT, R3, R12, PT ;  /* 0x0000000c0300720c */ /* 0x000fe20003f84070 */
[----:B------:R-:W-:Y:S01]  /*18580*/  @!P0 IMAD.IADD R18, R18, 0x1, -R3 ;  /* 0x0000000112128824 */ /* 0x000fe200078e0a03 */
[----:B------:R-:W-:Y:S01]  /*18590*/  ISETP.GE.AND P0, PT, R5, RZ, PT ;  /* 0x000000ff0500720c */ /* 0x000fe20003f06270 */
[----:B------:R-:W-:Y:S02]  /*185a0*/  IMAD.MOV R14, RZ, RZ, -R14 ;  /* 0x000000ffff0e7224 */ /* 0x000fe400078e0a0e */
[----:B------:R-:W-:Y:S02]  /*185b0*/  VIADD R8, R0, 0x2d ;  /* 0x0000002d00087836 */ /* 0x000fe40000000000 */
[----:B------:R-:W-:Y:S01]  /*185c0*/  @!P3 IMAD.MOV R18, RZ, RZ, -R18 ;  /* 0x000000ffff12b224 */ /* 0x000fe200078e0a12 */
[C---:B------:R-:W-:Y:S01]  /*185d0*/  ISETP.GT.U32.AND P3, PT, R3.reuse, R15, PT ;  /* 0x0000000f0300720c */ /* 0x040fe20003f64070 */
[----:B------:R-:W-:Y:S01]  /*185e0*/  IMAD R13, R3, R14, R13 ;  /* 0x0000000e030d7224 */ /* 0x000fe200078e020d */
[----:B------:R-:W-:Y:S01]  /*185f0*/  IABS R16, R8 ;  /* 0x0000000800107213 */ /* 0x000fe20000000000 */
[----:B------:R-:W-:-:S02]  /*18600*/  IMAD.MOV.U32 R19, RZ, RZ, R10 ;  /* 0x000000ffff137224 */ /* 0x000fc400078e000a */
[----:B------:R-:W-:Y:S01]  /*18610*/  @!P4 IMAD.IADD R12, R12, 0x1, -R3 ;  /* 0x000000010c0cc824 */ /* 0x000fe200078e0a03 */
[----:B------:R-:W-:Y:S01]  /*18620*/  ISETP.GT.U32.AND P4, PT, R3, R13, PT ;  /* 0x0000000d0300720c */ /* 0x000fe20003f84070 */
[----:B------:R-:W-:-:S04]  /*18630*/  IMAD.HI.U32 R10, R4, R16, RZ ;  /* 0x00000010040a7227 */ /* 0x000fc800078e00ff */
[----:B------:R-:W-:Y:S02]  /*18640*/  IMAD.MOV R10, RZ, RZ, -R10 ;  /* 0x000000ffff0a7224 */ /* 0x000fe400078e0a0a */
[----:B------:R-:W-:Y:S01]  /*18650*/  @!P1 IMAD.MOV R19, RZ, RZ, -R19 ;  /* 0x000000ffff139224 */ /* 0x000fe200078e0a13 */
[----:B------:R-:W-:Y:S01]  /*18660*/  ISETP.GT.U32.AND P1, PT, R3, R2, PT ;  /* 0x000000020300720c */ /* 0x000fe20003f24070 */
[----:B------:R-:W-:Y:S01]  /*18670*/  @!P6 IMAD.MOV R17, RZ, RZ, -R17 ;  /* 0x000000ffff11e224 */ /* 0x000fe200078e0a11 */
[----:B------:R-:W-:Y:S01]  /*18680*/  ISETP.GE.AND P6, PT, R11, RZ, PT ;  /* 0x000000ff0b00720c */ /* 0x000fe20003fc6270 */
[--C-:B------:R-:W-:Y:S01]  /*18690*/  @!P3 IMAD.IADD R15, R15, 0x1, -R3.reuse ;  /* 0x000000010f0fb824 */ /* 0x100fe200078e0a03 */
[----:B------:R-:W-:Y:S01]  /*186a0*/  STL [R1+0xf4], R19 ;  /* 0x0000f41301007387 */ /* 0x000fe20000100800 */
[----:B------:R-:W-:Y:S01]  /*186b0*/  IMAD R16, R3, R10, R16 ;  /* 0x0000000a03107224 */ /* 0x000fe200078e0210 */
[----:B------:R-:W-:Y:S01]  /*186c0*/  ISETP.GE.AND P3, PT, R8, RZ, PT ;  /* 0x000000ff0800720c */ /* 0x000fe20003f66270 */
[C---:B------:R-:W-:Y:S01]  /*186d0*/  VIADD R10, R0.reuse, 0x2b ;  /* 0x0000002b000a7836 */ /* 0x040fe20000000000 */
[----:B------:R0:W-:Y:S01]  /*186e0*/  STL [R1+0xe4], R18 ;  /* 0x0000e41201007387 */ /* 0x0001e20000100800 */
[--C-:B------:R-:W-:Y:S01]  /*186f0*/  @!P4 IMAD.IADD R13, R13, 0x1, -R3.reuse ;  /* 0x000000010d0dc824 */ /* 0x100fe200078e0a03 */
[C---:B------:R-:W-:Y:S01]  /*18700*/  ISETP.GT.U32.AND P4, PT, R3.reuse, R15, PT ;  /* 0x0000000f0300720c */ /* 0x040fe20003f84070 */
[----:B------:R-:W-:Y:S01]  /*18710*/  VIADD R5, R0, 0x2c ;  /* 0x0000002c00057836 */ /* 0x000fe20000000000 */
[----:B------:R1:W-:Y:S01]  /*18720*/  STL [R1+0xe8], R17 ;  /* 0x0000e81101007387 */ /* 0x0003e20000100800 */
[----:B------:R-:W-:Y:S01]  /*18730*/  IABS R8, R10 ;  /* 0x0000000a00087213 */ /* 0x000fe20000000000 */
[----:B------:R-:W-:Y:S01]  /*18740*/  @!P1 IMAD.IADD R2, R2, 0x1, -R3 ;  /* 0x0000000102029824 */ /* 0x000fe200078e0a03 */
[----:B------:R-:W-:Y:S01]  /*18750*/  ISETP.GT.U32.AND P1, PT, R3, R16, PT ;  /* 0x000000100300720c */ /* 0x000fe20003f24070 */
[C---:B------:R-:W-:Y:S01]  /*18760*/  VIADD R22, R0.reuse, 0x23 ;  /* 0x0000002300167836 */ /* 0x040fe20000000000 */
[----:B------:R-:W-:Y:S01]  /*18770*/  IABS R9, R5 ;  /* 0x0000000500097213 */ /* 0x000fe20000000000 */
[----:B0-----:R-:W-:Y:S01]  /*18780*/  VIADD R18, R0, 0x2a ;  /* 0x0000002a00127836 */ /* 0x001fe20000000000 */
[----:B------:R-:W-:Y:S01]  /*18790*/  IABS R11, R6 ;  /* 0x00000006000b7213 */ /* 0x000fe20000000000 */
[----:B-1----:R-:W-:-:S02]  /*187a0*/  IMAD.MOV.U32 R17, RZ, RZ, R12 ;  /* 0x000000ffff117224 */ /* 0x002fc400078e000c */
[----:B------:R-:W-:-:S04]  /*187b0*/  IMAD.HI.U32 R12, R4, R8, RZ ;  /* 0x00000008040c7227 */ /* 0x000fc800078e00ff */
[----:B------:R-:W-:Y:S01]  /*187c0*/  @!P5 IMAD.MOV R17, RZ, RZ, -R17 ;  /* 0x000000ffff11d224 */ /* 0x000fe200078e0a11 */
[----:B------:R-:W-:Y:S01]  /*187d0*/  ISETP.GT.U32.AND P5, PT, R3, R13, PT ;  /* 0x0000000d0300720c */ /* 0x000fe20003fa4070 */
[----:B------:R-:W-:Y:S02]  /*187e0*/  IMAD.MOV R12, RZ, RZ, -R12 ;  /* 0x000000ffff0c7224 */ /* 0x000fe400078e0a0c */
[----:B------:R-:W-:Y:S01]  /*187f0*/  @!P4 IMAD.IADD R15, R15, 0x1, -R3 ;  /* 0x000000010f0fc824 */ /* 0x000fe200078e0a03 */
[----:B------:R-:W-:Y:S01]  /*18800*/  ISETP.GE.AND P4, PT, R5, RZ, PT ;  /* 0x000000ff0500720c */ /* 0x000fe20003f86270 */
[----:B------:R-:W-:Y:S01]  /*18810*/  IMAD R5, R3, R12, R8 ;  /* 0x0000000c03057224 */ /* 0x000fe200078e0208 */
[----:B------:R0:W-:Y:S01]  /*18820*/  STL [R1+0xf0], R17 ;  /* 0x0000f01101007387 */ /* 0x0001e20000100800 */
[----:B------:R-:W-:Y:S01]  /*18830*/  IMAD.HI.U32 R14, R4, R9, RZ ;  /* 0x00000009040e7227 */ /* 0x000fe200078e00ff */
[----:B------:R-:W1:Y:S03]  /*18840*/  I2F.RP R12, R11 ;  /* 0x0000000b000c7306 */ /* 0x000e660000209400 */
[----:B------:R-:W-:-:S02]  /*18850*/  IMAD.MOV R14, RZ, RZ, -R14 ;  /* 0x000000ffff0e7224 */ /* 0x000fc400078e0a0e */
[--C-:B------:R-:W-:Y:S01]  /*18860*/  @!P5 IMAD.IADD R13, R13, 0x1, -R3.reuse ;  /* 0x000000010d0dd824 */ /* 0x100fe200078e0a03 */
[C---:B------:R-:W-:Y:S01]  /*18870*/  ISETP.GT.U32.AND P5, PT, R3.reuse, R5, PT ;  /* 0x000000050300720c */ /* 0x040fe20003fa4070 */
[----:B------:R-:W-:Y:S02]  /*18880*/  @!P1 IMAD.IADD R16, R16, 0x1, -R3 ;  /* 0x0000000110109824 */ /* 0x000fe400078e0a03 */
[C---:B------:R-:W-:Y:S01]  /*18890*/  IMAD R9, R3.reuse, R14, R9 ;  /* 0x0000000e03097224 */ /* 0x040fe200078e0209 */
[----:B------:R-:W-:Y:S01]  /*188a0*/  IABS R14, R18 ;  /* 0x00000012000e7213 */ /* 0x000fe20000000000 */
[----:B------:R-:W-:Y:S01]  /*188b0*/  VIADD R8, R0, 0x29 ;  /* 0x0000002900087836 */ /* 0x000fe20000000000 */
[C---:B------:R-:W-:Y:S01]  /*188c0*/  ISETP.GT.U32.AND P1, PT, R3.reuse, R16, PT ;  /* 0x000000100300720c */ /* 0x040fe20003f24070 */
[----:B0-----:R-:W-:Y:S02]  /*188d0*/  IMAD.MOV.U32 R17, RZ, RZ, R2 ;  /* 0x000000ffff117224 */ /* 0x001fe400078e0002 */
[----:B------:R-:W-:Y:S01]  /*188e0*/  IMAD.MOV.U32 R2, RZ, RZ, R14 ;  /* 0x000000ffff027224 */ /* 0x000fe200078e000e */
[----:B------:R-:W-:Y:S01]  /*188f0*/  IABS R14, R8 ;  /* 0x00000008000e7213 */ /* 0x000fe20000000000 */
[----:B------:R-:W-:Y:S01]  /*18900*/  @!P0 IMAD.MOV R17, RZ, RZ, -R17 ;  /* 0x000000ffff118224 */ /* 0x000fe200078e0a11 */
[----:B------:R-:W-:Y:S01]  /*18910*/  ISETP.GT.U32.AND P0, PT, R3, R9, PT ;  /* 0x000000090300720c */ /* 0x000fe20003f04070 */
[----:B------:R-:W-:Y:S01]  /*18920*/  @!P5 IMAD.IADD R5, R5, 0x1, -R3 ;  /* 0x000000010505d824 */ /* 0x000fe200078e0a03 */
[----:B-1----:R-:W0:Y:S01]  /*18930*/  MUFU.RCP R12, R12 ;  /* 0x0000000c000c7308 */ /* 0x002e220000001000 */
[----:B------:R-:W-:Y:S01]  /*18940*/  IMAD.MOV.U32 R19, RZ, RZ, R15 ;  /* 0x000000ffff137224 */ /* 0x000fe200078e000f */
[----:B------:R1:W-:Y:S01]  /*18950*/  STL [R1+0xec], R17 ;  /* 0x0000ec1101007387 */ /* 0x0003e20000100800 */
[----:B------:R-:W-:Y:S01]  /*18960*/  IMAD.HI.U32 R15, R4, R14, RZ ;  /* 0x0000000e040f7227 */ /* 0x000fe200078e00ff */
[----:B------:R-:W-:-:S03]  /*18970*/  ISETP.GT.U32.AND P5, PT, R3, R5, PT ;  /* 0x000000050300720c */ /* 0x000fc60003fa4070 */
[----:B------:R-:W-:Y:S01]  /*18980*/  @!P1 IMAD.IADD R16, R16, 0x1, -R3 ;  /* 0x0000000110109824 */ /* 0x000fe200078e0a03 */
[----:B------:R-:W-:Y:S01]  /*18990*/  ISETP.GE.AND P1, PT, R10, RZ, PT ;  /* 0x000000ff0a00720c */ /* 0x000fe20003f26270 */
[----:B------:R-:W-:Y:S02]  /*189a0*/  IMAD.MOV R15, RZ, RZ, -R15 ;  /* 0x000000ffff0f7224 */ /* 0x000fe400078e0a0f */
[----:B------:R-:W-:Y:S01]  /*189b0*/  @!P3 IMAD.MOV R16, RZ, RZ, -R16 ;  /* 0x000000ffff10b224 */ /* 0x000fe200078e0a10 */
[----:B------:R-:W-:Y:S01]  /*189c0*/  ISETP.GE.AND P3, PT, R8, RZ, PT ;  /* 0x000000ff0800720c */ /* 0x000fe20003f66270 */
[----:B------:R-:W-:Y:S01]  /*189d0*/  IMAD R8, R3, R15, R14 ;  /* 0x0000000f03087224 */ /* 0x000fe200078e020e */
[----:B------:R-:W-:Y:S01]  /*189e0*/  IABS R14, R22 ;  /* 0x00000016000e7213 */ /* 0x000fe20000000000 */
[--C-:B------:R-:W-:Y:S01]  /*189f0*/  @!P0 IMAD.IADD R9, R9, 0x1, -R3.reuse ;  /* 0x0000000109098824 */ /* 0x100fe200078e0a03 */
[----:B------:R-:W-:Y:S01]  /*18a00*/  ISETP.GE.AND P0, PT, R18, RZ, PT ;  /* 0x000000ff1200720c */ /* 0x000fe20003f06270 */
[----:B------:R-:W-:Y:S01]  /*18a10*/  @!P5 IMAD.IADD R5, R5, 0x1, -R3 ;  /* 0x000000010505d824 */ /* 0x000fe200078e0a03 */
[----:B------:R-:W-:Y:S01]  /*18a20*/  ISETP.GT.U32.AND P5, PT, R3, R8, PT ;  /* 0x000000080300720c */ /* 0x000fe20003fa4070 */
[----:B-1----:R-:W-:Y:S01]  /*18a30*/  IMAD.HI.U32 R17, R4, R2, RZ ;  /* 0x0000000204117227 */ /* 0x002fe200078e00ff */
[----:B------:R-:W-:-:S03]  /*18a40*/  IABS R18, R23 ;  /* 0x0000001700127213 */ /* 0x000fc60000000000 */
[----:B------:R-:W-:Y:S01]  /*18a50*/  @!P2 IMAD.MOV R19, RZ, RZ, -R19 ;  /* 0x000000ffff13a224 */ /* 0x000fe200078e0a13 */
[C---:B------:R-:W-:Y:S01]  /*18a60*/  ISETP.GT.U32.AND P2, PT, R3.reuse, R9, PT ;  /* 0x000000090300720c */ /* 0x040fe20003f44070 */
[----:B------:R-:W-:Y:S02]  /*18a70*/  IMAD.MOV R17, RZ, RZ, -R17 ;  /* 0x000000ffff117224 */ /* 0x000fe400078e0a11 */
[----:B------:R-:W-:Y:S01]  /*18a80*/  VIADD R10, R0, 0x28 ;  /* 0x00000028000a7836 */ /* 0x000fe20000000000 */
[----:B------:R-:W-:Y:S01]  /*18a90*/  STL [R1+0xc0], R19 ;  /* 0x0000c01301007387 */ /* 0x000fe20000100800 */
[----:B------:R-:W-:Y:S02]  /*18aa0*/  IMAD R2, R3, R17, R2 ;  /* 0x0000001103027224 */ /* 0x000fe400078e0202 */
[----:B------:R-:W-:Y:S01]  /*18ab0*/  IMAD.MOV.U32 R17, RZ, RZ, R13 ;  /* 0x000000ffff117224 */ /* 0x000fe200078e000d */
[----:B------:R-:W-:Y:S01]  /*18ac0*/  IABS R25, R10 ;  /* 0x0000000a00197213 */ /* 0x000fe20000000000 */
[----:B------:R-:W-:-:S02]  /*18ad0*/  @!P5 IMAD.IADD R8, R8, 0x1, -R3 ;  /* 0x000000010808d824 */ /* 0x000fc400078e0a03 */
[----:B------:R-:W-:Y:S01]  /*18ae0*/  @!P6 IMAD.MOV R17, RZ, RZ, -R17 ;  /* 0x000000ffff11e224 */ /* 0x000fe200078e0a11 */
[----:B------:R-:W-:Y:S01]  /*18af0*/  ISETP.GT.U32.AND P6, PT, R3, R2, PT ;  /* 0x000000020300720c */ /* 0x000fe20003fc4070 */
[----:B------:R-:W-:Y:S01]  /*18b00*/  @!P2 IMAD.IADD R9, R9, 0x1, -R3 ;  /* 0x000000010909a824 */ /* 0x000fe200078e0a03 */
[----:B------:R-:W-:Y:S01]  /*18b10*/  ISETP.GT.U32.AND P5, PT, R3, R8, PT ;  /* 0x000000080300720c */ /* 0x000fe20003fa4070 */
[----:B------:R-:W-:Y:S01]  /*18b20*/  IMAD.HI.U32 R13, R4, R25, RZ ;  /* 0x00000019040d7227 */ /* 0x000fe200078e00ff */
[----:B------:R1:W-:Y:S01]  /*18b30*/  STL [R1+0xe0], R17 ;  /* 0x0000e01101007387 */ /* 0x0003e20000100800 */
[----:B------:R-:W-:Y:S02]  /*18b40*/  ISETP.GE.AND P2, PT, R10, RZ, PT ;  /* 0x000000ff0a00720c */ /* 0x000fe40003f46270 */
[----:B------:R-:W-:Y:S01]  /*18b50*/  IMAD.MOV R13, RZ, RZ, -R13 ;  /* 0x000000ffff0d7224 */ /* 0x000fe200078e0a0d */
[----:B------:R2:W-:Y:S01]  /*18b60*/  STL [R1+0xcc], R16 ;  /* 0x0000cc1001007387 */ /* 0x0005e20000100800 */
[----:B0-----:R-:W-:-:S02]  /*18b70*/  VIADD R12, R12, 0xffffffe ;  /* 0x0ffffffe0c0c7836 */ /* 0x001fc40000000000 */
[C---:B------:R-:W-:Y:S02]  /*18b80*/  IMAD R25, R3.reuse, R13, R25 ;  /* 0x0000000d03197224 */ /* 0x040fe400078e0219 */
[----:B------:R-:W-:Y:S01]  /*18b90*/  @!P6 IMAD.IADD R2, R2, 0x1, -R3 ;  /* 0x000000010202e824 */ /* 0x000fe200078e0a03 */
[----:B------:R-:W0:Y:S01]  /*18ba0*/  F2I.FTZ.U32.TRUNC.NTZ R13, R12 ;  /* 0x0000000c000d7305 */ /* 0x000e22000021f000 */
[----:B-1----:R-:W-:Y:S02]  /*18bb0*/  IMAD.MOV.U32 R17, RZ, RZ, R9 ;  /* 0x000000ffff117224 */ /* 0x002fe400078e0009 */
[----:B------:R-:W-:Y:S01]  /*18bc0*/  @!P5 IMAD.IADD R8, R8, 0x1, -R3 ;  /* 0x000000010808d824 */ /* 0x000fe200078e0a03 */
[----:B------:R-:W-:Y:S01]  /*18bd0*/  ISETP.GT.U32.AND P5, PT, R3, R25, PT ;  /* 0x000000190300720c */ /* 0x000fe20003fa4070 */
[----:B------:R-:W-:Y:S01]  /*18be0*/  @!P4 IMAD.MOV R17, RZ, RZ, -R17 ;  /* 0x000000ffff11c224 */ /* 0x000fe200078e0a11 */
[----:B------:R-:W-:Y:S01]  /*18bf0*/  ISETP.GE.AND P4, PT, R21, RZ, PT ;  /* 0x000000ff1500720c */ /* 0x000fe20003f86270 */
[----:B--2---:R-:W-:Y:S01]  /*18c00*/  IMAD.MOV.U32 R16, RZ, RZ, R5 ;  /* 0x000000ffff107224 */ /* 0x004fe200078e0005 */
[----:B------:R-:W-:Y:S01]  /*18c10*/  IABS R21, R21 ;  /* 0x0000001500157213 */ /* 0x000fe20000000000 */
[----:B------:R-:W-:Y:S01]  /*18c20*/  VIADD R19, R0, 0x25 ;  /* 0x0000002500137836 */ /* 0x000fe20000000000 */
[----:B------:R-:W-:Y:S01]  /*18c30*/  ISETP.GT.U32.AND P6, PT, R3, R2, PT ;  /* 0x000000020300720c */ /* 0x000fe20003fc4070 */
[----:B------:R-:W-:Y:S01]  /*18c40*/  @!P1 IMAD.MOV R16, RZ, RZ, -R16 ;  /* 0x000000ffff109224 */ /* 0x000fe200078e0a10 */
[----:B------:R-:W-:Y:S01]  /*18c50*/  ISETP.GE.AND P1, PT, R20, RZ, PT ;  /* 0x000000ff1400720c */ /* 0x000fe20003f26270 */
[----:B------:R-:W-:Y:S01]  /*18c60*/  IMAD.HI.U32 R9, R4, R21, RZ ;  /* 0x0000001504097227 */ /* 0x000fe200078e00ff */
[----:B------:R-:W-:Y:S01]  /*18c70*/  IABS R20, R20 ;  /* 0x0000001400147213 */ /* 0x000fe20000000000 */
[----:B------:R-:W-:Y:S02]  /*18c80*/  STL [R1+0xd4], R17 ;  /* 0x0000d41101007387 */ /* 0x000fe40000100800 */
[----:B------:R-:W-:-:S02]  /*18c90*/  IMAD.MOV R9, RZ, RZ, -R9 ;  /* 0x000000ffff097224 */ /* 0x000fc400078e0a09 */
[----:B------:R-:W-:Y:S01]  /*18ca0*/  @!P5 IMAD.IADD R25, R25, 0x1, -R3 ;  /* 0x000000011919d824 */ /* 0x000fe200078e0a03 */
[----:B------:R1:W-:Y:S01]  /*18cb0*/  STL [R1+0xdc], R16 ;  /* 0x0000dc1001007387 */ /* 0x0003e20000100800 */
[----:B------:R-:W-:Y:S02]  /*18cc0*/  IMAD R21, R3, R9, R21 ;  /* 0x0000000903157224 */ /* 0x000fe400078e0215 */
[----:B------:R-:W-:Y:S01]  /*18cd0*/  @!P6 IMAD.IADD R2, R2, 0x1, -R3 ;  /* 0x000000010202e824 */ /* 0x000fe200078e0a03 */
[----:B------:R-:W-:Y:S01]  /*18ce0*/  ISETP.GE.AND P6, PT, R19, RZ, PT ;  /* 0x000000ff1300720c */ /* 0x000fe20003fc6270 */
[----:B------:R-:W-:Y:S01]  /*18cf0*/  IMAD.HI.U32 R5, R4, R20, RZ ;  /* 0x0000001404057227 */ /* 0x000fe200078e00ff */
[----:B------:R-:W-:Y:S02]  /*18d00*/  ISETP.GT.U32.AND P5, PT, R3, R21, PT ;  /* 0x000000150300720c */ /* 0x000fe40003fa4070 */
[----:B------:R-:W-:Y:S01]  /*18d10*/  IABS R19, R19 ;  /* 0x0000001300137213 */ /* 0x000fe20000000000 */
[----:B------:R-:W-:-:S02]  /*18d20*/  IMAD.MOV.U32 R24, RZ, RZ, R2 ;  /* 0x000000ffff187224 */ /* 0x000fc400078e0002 */
[----:B------:R-:W-:Y:S02]  /*18d30*/  IMAD.MOV R5, RZ, RZ, -R5 ;  /* 0x000000ffff057224 */ /* 0x000fe400078e0a05 */
[----:B------:R-:W-:Y:S02]  /*18d40*/  @!P0 IMAD.MOV R24, RZ, RZ, -R24 ;  /* 0x000000ffff188224 */ /* 0x000fe400078e0a18 */
[----:B0-----:R-:W-:Y:S02]  /*18d50*/  IMAD.MOV R10, RZ, RZ, -R13 ;  /* 0x000000ffff0a7224 */ /* 0x001fe400078e0a0d */
[----:B------:R-:W-:Y:S01]  /*18d60*/  IMAD R20, R3, R5, R20 ;  /* 0x0000000503147224 */ /* 0x000fe200078e0214 */
[----:B------:R0:W-:Y:S01]  /*18d70*/  STL [R1+0xb8], R24 ;  /* 0x0000b81801007387 */ /* 0x0001e20000100800 */
[----:B------:R-:W-:Y:S01]  /*18d80*/  @!P5 IMAD.IADD R21, R21, 0x1, -R3 ;  /* 0x000000011515d824 */ /* 0x000fe200078e0a03 */
[----:B------:R-:W-:Y:S01]  /*18d90*/  ISETP.GT.U32.AND P5, PT, R3, R25, PT ;  /* 0x000000190300720c */ /* 0x000fe20003fa4070 */
[----:B------:R-:W-:-:S03]  /*18da0*/  IMAD.HI.U32 R5, R4, R19, RZ ;  /* 0x0000001304057227 */ /* 0x000fc600078e00ff */
[----:B------:R-:W-:Y:S01]  /*18db0*/  ISETP.GT.U32.AND P0, PT, R3, R21, PT ;  /* 0x000000150300720c */ /* 0x000fe20003f04070 */
[----:B-1----:R-:W-:-:S04]  /*18dc0*/  IMAD.HI.U32 R16, R4, R18, RZ ;  /* 0x0000001204107227 */ /* 0x002fc800078e00ff */
[----:B------:R-:W-:Y:S02]  /*18dd0*/  IMAD.MOV.U32 R12, RZ, RZ, RZ ;  /* 0x000000ffff0c7224 */ /* 0x000fe400078e00ff */
[----:B------:R-:W-:Y:S02]  /*18de0*/  IMAD R10, R10, R11, RZ ;  /* 0x0000000b0a0a7224 */ /* 0x000fe400078e02ff */
[----:B------:R-:W-:Y:S02]  /*18df0*/  IMAD.MOV R5, RZ, RZ, -R5 ;  /* 0x000000ffff057224 */ /* 0x000fe400078e0a05 */
[----:B------:R-:W-:Y:S02]  /*18e00*/  IMAD.MOV R16, RZ, RZ, -R16 ;  /* 0x000000ffff107224 */ /* 0x000fe400078e0a10 */
[----:B0-----:R-:W-:Y:S02]  /*18e10*/  IMAD.MOV.U32 R24, RZ, RZ, R8 ;  /* 0x000000ffff187224 */ /* 0x001fe400078e0008 */
[----:B------:R-:W-:-:S04]  /*18e20*/  IMAD.HI.U32 R12, R13, R10, R12 ;  /* 0x0000000a0d0c7227 */ /* 0x000fc800078e000c */
[----:B------:R-:W-:Y:S02]  /*18e30*/  VIADD R13, R0, 0x22 ;  /* 0x00000022000d7836 */ /* 0x000fe40000000000 */
[C---:B------:R-:W-:Y:S02]  /*18e40*/  IMAD R19, R3.reuse, R5, R19 ;  /* 0x0000000503137224 */ /* 0x040fe400078e0213 */
[----:B------:R-:W-:Y:S01]  /*18e50*/  @!P3 IMAD.MOV R24, RZ, RZ, -R24 ;  /* 0x000000ffff18b224 */ /* 0x000fe200078e0a18 */
[C---:B------:R-:W-:Y:S01]  /*18e60*/  ISETP.GT.U32.AND P3, PT, R3.reuse, R20, PT ;  /* 0x000000140300720c */ /* 0x040fe20003f64070 */
[----:B------:R-:W-:Y:S01]  /*18e70*/  IMAD R18, R3, R16, R18 ;  /* 0x0000001003127224 */ /* 0x000fe200078e0212 */
[----:B------:R-:W-:Y:S01]  /*18e80*/  IABS R10, R13 ;  /* 0x0000000d000a7213 */ /* 0x000fe20000000000 */
[--C-:B------:R-:W-:Y:S01]  /*18e90*/  @!P5 IMAD.IADD R25, R25, 0x1, -R3.reuse ;  /* 0x000000011919d824 */ /* 0x100fe200078e0a03 */
[----:B------:R-:W-:Y:S01]  /*18ea0*/  ISETP.GT.U32.AND P5, PT, R3, R19, PT ;  /* 0x000000130300720c */ /* 0x000fe20003fa4070 */
[----:B------:R-:W-:Y:S01]  /*18eb0*/  @!P0 IMAD.IADD R21, R21, 0x1, -R3 ;  /* 0x0000000115158824 */ /* 0x000fe200078e0a03 */
[----:B------:R-:W-:Y:S01]  /*18ec0*/  ISETP.GT.U32.AND P0, PT, R3, R18, PT ;  /* 0x000000120300720c */ /* 0x000fe20003f04070 */
[C---:B------:R-:W-:Y:S01]  /*18ed0*/  IMAD.HI.U32 R17, R4.reuse, R14, RZ ;  /* 0x0000000e04117227 */ /* 0x040fe200078e00ff */
[----:B------:R0:W-:Y:S03]  /*18ee0*/  STL [R1+0xb4], R24 ;  /* 0x0000b41801007387 */ /* 0x0001e60000100800 */
[----:B------:R-:W-:-:S04]  /*18ef0*/  IMAD.HI.U32 R5, R4, R10, RZ ;  /* 0x0000000a04057227 */ /* 0x000fc800078e00ff */
[----:B------:R-:W-:Y:S02]  /*18f00*/  IMAD.MOV R8, RZ, RZ, -R17 ;  /* 0x000000ffff087224 */ /* 0x000fe400078e0a11 */
[----:B------:R-:W-:Y:S01]  /*18f10*/  IMAD.MOV R5, RZ, RZ, -R5 ;  /* 0x000000ffff057224 */ /* 0x000fe200078e0a05 */
[----:B0-----:R-:W-:Y:S01]  /*18f20*/  IABS R24, R0 ;  /* 0x0000000000187213 */ /* 0x001fe20000000000 */
[----:B------:R-:W-:Y:S02]  /*18f30*/  VIADD R16, R0, 0x20 ;  /* 0x0000002000107836 */ /* 0x000fe40000000000 */
[--C-:B------:R-:W-:Y:S02]  /*18f40*/  @!P3 IMAD.IADD R20, R20, 0x1, -R3.reuse ;  /* 0x000000011414b824 */ /* 0x100fe400078e0a03 */
[C---:B------:R-:W-:Y:S01]  /*18f50*/  IMAD R14, R3.reuse, R8, R14 ;  /* 0x00000008030e7224 */ /* 0x040fe200078e020e */
[----:B------:R-:W-:Y:S01]  /*18f60*/  IABS R8, R28 ;  /* 0x0000001c00087213 */ /* 0x000fe20000000000 */
[----:B------:R-:W-:Y:S01]  /*18f70*/  IMAD R10, R3, R5, R10 ;  /* 0x00000005030a7224 */ /* 0x000fe200078e020a */
[----:B------:R-:W-:Y:S01]  /*18f80*/  IABS R5, R16 ;  /* 0x0000001000057213 */ /* 0x000fe20000000000 */
[--C-:B------:R-:W-:Y:S01]  /*18f90*/  @!P5 IMAD.IADD R19, R19, 0x1, -R3.reuse ;  /* 0x000000011313d824 */ /* 0x100fe200078e0a03 */
[C---:B------:R-:W-:Y:S01]  /*18fa0*/  ISETP.GT.U32.AND P5, PT, R3.reuse, R20, PT ;  /* 0x000000140300720c */ /* 0x040fe20003fa4070 */
[----:B------:R-:W-:Y:S01]  /*18fb0*/  @!P0 IMAD.IADD R18, R18, 0x1, -R3 ;  /* 0x0000000112128824 */ /* 0x000fe200078e0a03 */
[C---:B------:R-:W-:Y:S01]  /*18fc0*/  ISETP.GT.U32.AND P3, PT, R3.reuse, R14, PT ;  /* 0x0000000e0300720c */ /* 0x040fe20003f64070 */
        /* <DEDUP_REMOVED lines=8> */
[----:B------:R-:W-:Y:S02]  /*19050*/  IMAD.MOV R26, RZ, RZ, -R26 ;  /* 0x000000ffff1a7224 */ /* 0x000fe400078e0a1a */
[----:B------:R-:W-:-:S04]  /*19060*/  IMAD.HI.U32 R2, R4, R9, RZ ;  /* 0x0000000904027227 */ /* 0x000fc800078e00ff */
[----:B------:R-:W-:Y:S01]  /*19070*/  @!P5 IMAD.IADD R20, R20, 0x1, -R3 ;  /* 0x000000011414d824 */ /* 0x000fe200078e0a03 */
[C---:B------:R-:W-:Y:S01]  /*19080*/  ISETP.GT.U32.AND P5, PT, R3.reuse, R10, PT ;  /* 0x0000000a0300720c */ /* 0x040fe20003fa4070 */
[C---:B------:R-:W-:Y:S02]  /*19090*/  IMAD R5, R3.reuse, R26, R5 ;  /* 0x0000001a03057224 */ /* 0x040fe400078e0205 */
[----:B------:R-:W-:Y:S02]  /*190a0*/  IMAD.MOV R2, RZ, RZ, -R2 ;  /* 0x000000ffff027224 */ /* 0x000fe400078e0a02 */
[----:B------:R-:W-:Y:S02]  /*190b0*/  VIADD R17, R0, 0x1f ;  /* 0x0000001f00117836 */ /* 0x000fe40000000000 */
[--C-:B------:R-:W-:Y:S02]  /*190c0*/  @!P3 IMAD.IADD R14, R14, 0x1, -R3.reuse ;  /* 0x000000010e0eb824 */ /* 0x100fe400078e0a03 */
[----:B------:R-:W-:Y:S01]  /*190d0*/  @!P2 IMAD.IADD R18, R18, 0x1, -R3 ;  /* 0x000000011212a824 */ /* 0x000fe200078e0a03 */
[C---:B------:R-:W-:Y:S01]  /*190e0*/  ISETP.GT.U32.AND P2, PT, R3.reuse, R5, PT ;  /* 0x000000050300720c */ /* 0x040fe20003f44070 */
[----:B------:R-:W-:Y:S01]  /*190f0*/  IMAD R9, R3, R2, R9 ;  /* 0x0000000203097224 */ /* 0x000fe200078e0209 */
[----:B------:R-:W-:Y:S01]  /*19100*/  IABS R2, R17 ;  /* 0x0000001100027213 */ /* 0x000fe20000000000 */
[--C-:B------:R-:W-:Y:S01]  /*19110*/  @!P0 IMAD.IADD R19, R19, 0x1, -R3.reuse ;  /* 0x0000000113138824 */ /* 0x100fe200078e0a03 */
[C---:B------:R-:W-:Y:S01]  /*19120*/  ISETP.GT.U32.AND P3, PT, R3.reuse, R14, PT ;  /* 0x0000000e0300720c */ /* 0x040fe20003f64070 */
[----:B------:R-:W-:Y:S01]  /*19130*/  @!P5 IMAD.IADD R10, R10, 0x1, -R3 ;  /* 0x000000010a0ad824 */ /* 0x000fe200078e0a03 */
[----:B------:R-:W-:Y:S01]  /*19140*/  ISETP.GT.U32.AND P0, PT, R3, R9, PT ;  /* 0x000000090300720c */ /* 0x000fe20003f04070 */
[----:B------:R-:W-:-:S04]  /*19150*/  IMAD.HI.U32 R25, R4, R2, RZ ;  /* 0x0000000204197227 */ /* 0x000fc800078e00ff */
[----:B------:R-:W-:Y:S02]  /*19160*/  IMAD.MOV R25, RZ, RZ, -R25 ;  /* 0x000000ffff197224 */ /* 0x000fe400078e0a19 */
[----:B------:R-:W-:Y:S01]  /*19170*/  @!P2 IMAD.IADD R5, R5, 0x1, -R3 ;  /* 0x000000010505a824 */ /* 0x000fe200078e0a03 */
[C---:B------:R-:W-:Y:S01]  /*19180*/  ISETP.GT.U32.AND P2, PT, R3.reuse, R10, PT ;  /* 0x0000000a0300720c */ /* 0x040fe20003f44070 */
[----:B------:R-:W-:Y:S02]  /*19190*/  IMAD R2, R3, R25, R2 ;  /* 0x0000001903027224 */ /* 0x000fe400078e0202 */
[----:B------:R-:W-:-:S03]  /*191a0*/  IMAD.HI.U32 R12, R12, R8, RZ ;  /* 0x000000080c0c7227 */ /* 0x000fc600078e00ff */
[----:B------:R-:W-:Y:S01]  /*191b0*/  ISETP.GT.U32.AND P5, PT, R3, R2, PT ;  /* 0x000000020300720c */ /* 0x000fe20003fa4070 */
[----:B------:R-:W-:-:S04]  /*191c0*/  IMAD.HI.U32 R25, R4, R24, RZ ;  /* 0x0000001804197227 */ /* 0x000fc800078e00ff */
[----:B------:R-:W-:Y:S01]  /*191d0*/  @!P3 IMAD.IADD R14, R14, 0x1, -R3 ;  /* 0x000000010e0eb824 */ /* 0x000fe200078e0a03 */
[----:B------:R-:W-:Y:S01]  /*191e0*/  ISETP.GE.AND P3, PT, R23, RZ, PT ;  /* 0x000000ff1700720c */ /* 0x000fe20003f66270 */
[----:B------:R-:W-:Y:S02]  /*191f0*/  IMAD.MOV R23, RZ, RZ, -R12 ;  /* 0x000000ffff177224 */ /* 0x000fe400078e0a0c */
[----:B------:R-:W-:Y:S02]  /*19200*/  IMAD.MOV R25, RZ, RZ, -R25 ;  /* 0x000000ffff197224 */ /* 0x000fe400078e0a19 */
[----:B------:R-:W-:Y:S01]  /*19210*/  @!P0 IMAD.IADD R9, R9, 0x1, -R3 ;  /* 0x0000000109098824 */ /* 0x000fe200078e0a03 */
[----:B------:R-:W-:Y:S01]  /*19220*/  ISETP.GE.AND P0, PT, R22, RZ, PT ;  /* 0x000000ff1600720c */ /* 0x000fe20003f06270 */
[----:B------:R-:W-:Y:S01]  /*19230*/  @!P6 IMAD.MOV R19, RZ, RZ, -R19 ;  /* 0x000000ffff13e224 */ /* 0x000fe200078e0a13 */
[----:B------:R-:W-:Y:S01]  /*19240*/  ISETP.GT.U32.AND P6, PT, R3, R5, PT ;  /* 0x000000050300720c */ /* 0x000fe20003fc4070 */
[----:B0-----:R-:W-:-:S02]  /*19250*/  IMAD.MOV.U32 R27, RZ, RZ, R21 ;  /* 0x000000ffff1b7224 */ /* 0x001fc400078e0015 */
[----:B------:R-:W-:Y:S02]  /*19260*/  IMAD R8, R11, R23, R8 ;  /* 0x000000170b087224 */ /* 0x000fe400078e0208 */
[----:B------:R-:W-:Y:S02]  /*19270*/  IMAD.MOV.U32 R22, RZ, RZ, R20 ;  /* 0x000000ffff167224 */ /* 0x000fe400078e0014 */
[----:B------:R-:W-:Y:S02]  /*19280*/  IMAD R12, R3, R25, R24 ;  /* 0x00000019030c7224 */ /* 0x000fe400078e0218 */
[----:B------:R-:W-:Y:S01]  /*19290*/  @!P4 IMAD.MOV R27, RZ, RZ, -R27 ;  /* 0x000000ffff1bc224 */ /* 0x000fe200078e0a1b */
[----:B------:R-:W-:Y:S01]  /*192a0*/  ISETP.GT.U32.AND P4, PT, R11, R8, PT ;  /* 0x000000080b00720c */ /* 0x000fe20003f84070 */
[----:B------:R-:W-:Y:S01]  /*192b0*/  @!P1 IMAD.MOV R22, RZ, RZ, -R22 ;  /* 0x000000ffff169224 */ /* 0x000fe200078e0a16 */
[C---:B------:R-:W-:Y:S01]  /*192c0*/  ISETP.GT.U32.AND P1, PT, R3.reuse, R9, PT ;  /* 0x000000090300720c */ /* 0x040fe20003f24070 */
[--C-:B------:R-:W-:Y:S01]  /*192d0*/  @!P2 IMAD.IADD R10, R10, 0x1, -R3.reuse ;  /* 0x000000010a0aa824 */ /* 0x100fe200078e0a03 */
[----:B------:R-:W-:Y:S01]  /*192e0*/  ISETP.GT.U32.AND P2, PT, R3, R12, PT ;  /* 0x0000000c0300720c */ /* 0x000fe20003f44070 */
[----:B------:R-:W-:Y:S01]  /*192f0*/  @!P3 IMAD.MOV R18, RZ, RZ, -R18 ;  /* 0x000000ffff12b224 */ /* 0x000fe200078e0a12 */
[----:B------:R-:W-:Y:S01]  /*19300*/  ISETP.GE.AND P3, PT, R13, RZ, PT ;  /* 0x000000ff0d00720c */ /* 0x000fe20003f66270 */
[----:B------:R-:W-:Y:S01]  /*19310*/  VIADD R21, R0, 0x1e ;  /* 0x0000001e00157836 */ /* 0x000fe20000000000 */
[----:B------:R-:W-:Y:S01]  /*19320*/  STL [R1+0x74], R27 ;  /* 0x0000741b01007387 */ /* 0x000fe20000100800 */
[----:B------:R-:W-:Y:S01]  /*19330*/  @!P6 IMAD.IADD R5, R5, 0x1, -R3 ;  /* 0x000000010505e824 */ /* 0x000fe200078e0a03 */
[----:B------:R-:W-:Y:S01]  /*19340*/  ISETP.GE.AND P6, PT, R16, RZ, PT ;  /* 0x000000ff1000720c */ /* 0x000fe20003fc6270 */
[----:B------:R-:W-:Y:S01]  /*19350*/  VIADD R16, R0, 0x1d ;  /* 0x0000001d00107836 */ /* 0x000fe20000000000 */
[----:B------:R-:W-:Y:S01]  /*19360*/  IABS R20, R21 ;  /* 0x0000001500147213 */ /* 0x000fe20000000000 */
[----:B------:R-:W-:Y:S01]  /*19370*/  STL [R1+0x6c], R22 ;  /* 0x00006c1601007387 */ /* 0x000fe20000100800 */
[----:B------:R-:W-:-:S02]  /*19380*/  @!P4 IMAD.IADD R8, R8, 0x1, -R11 ;  /* 0x000000010808c824 */ /* 0x000fc400078e0a0b */
[--C-:B------:R-:W-:Y:S01]  /*19390*/  @!P1 IMAD.IADD R9, R9, 0x1, -R3.reuse ;  /* 0x0000000109099824 */ /* 0x100fe200078e0a03 */
[----:B------:R0:W-:Y:S01]  /*193a0*/  STL [R1+0x64], R19 ;  /* 0x0000641301007387 */ /* 0x0001e20000100800 */
[----:B------:R-:W-:Y:S01]  /*193b0*/  ISETP.GE.AND P1, PT, R15, RZ, PT ;  /* 0x000000ff0f00720c */ /* 0x000fe20003f26270 */
[--C-:B------:R-:W-:Y:S01]  /*193c0*/  @!P2 IMAD.IADD R12, R12, 0x1, -R3.reuse ;  /* 0x000000010c0ca824 */ /* 0x100fe200078e0a03 */
[----:B------:R-:W-:Y:S01]  /*193d0*/  IABS R15, R16 ;  /* 0x00000010000f7213 */ /* 0x000fe20000000000 */
[----:B------:R1:W-:Y:S01]  /*193e0*/  STL [R1+0x5c], R18 ;  /* 0x00005c1201007387 */ /* 0x0003e20000100800 */
[----:B------:R-:W-:Y:S01]  /*193f0*/  @!P0 IMAD.MOV R14, RZ, RZ, -R14 ;  /* 0x000000ffff0e8224 */ /* 0x000fe200078e0a0e */
[----:B------:R-:W-:Y:S01]  /*19400*/  ISETP.GT.U32.AND P4, PT, R11, R8, PT ;  /* 0x000000080b00720c */ /* 0x000fe20003f84070 */
[----:B------:R-:W-:Y:S01]  /*19410*/  @!P5 IMAD.IADD R2, R2, 0x1, -R3 ;  /* 0x000000010202d824 */ /* 0x000fe200078e0a03 */
[----:B------:R-:W-:Y:S01]  /*19420*/  ISETP.GE.AND P0, PT, R28, RZ, PT ;  /* 0x000000ff1c00720c */ /* 0x000fe20003f06270 */
[----:B------:R-:W-:Y:S01]  /*19430*/  @!P6 IMAD.MOV R5, RZ, RZ, -R5 ;  /* 0x000000ffff05e224 */ /* 0x000fe200078e0a05 */
[----:B------:R2:W-:Y:S01]  /*19440*/  STL [R1+0x54], R14 ;  /* 0x0000540e01007387 */ /* 0x0005e20000100800 */
[----:B0-----:R-:W-:Y:S01]  /*19450*/  IMAD.MOV.U32 R19, RZ, RZ, R20 ;  /* 0x000000ffff137224 */ /* 0x001fe200078e0014 */
[----:B------:R-:W-:Y:S01]  /*19460*/  ISETP.GT.U32.AND P5, PT, R3, R2, PT ;  /* 0x000000020300720c */ /* 0x000fe20003fa4070 */
[----:B------:R-:W-:Y:S01]  /*19470*/  VIADD R26, R0, 0x8 ;  /* 0x00000008001a7836 */ /* 0x000fe20000000000 */
[----:B------:R-:W-:Y:S01]  /*19480*/  ISETP.GE.AND P2, PT, R21, RZ, PT ;  /* 0x000000ff1500720c */ /* 0x000fe20003f46270 */
[----:B-1----:R-:W-:-:S02]  /*19490*/  IMAD.MOV.U32 R18, RZ, RZ, R10 ;  /* 0x000000ffff127224 */ /* 0x002fc400078e000a */
[----:B------:R-:W-:-:S04]  /*194a0*/  IMAD.HI.U32 R13, R4, R19, RZ ;  /* 0x00000013040d7227 */ /* 0x000fc800078e00ff */
[----:B------:R-:W-:Y:S01]  /*194b0*/  @!P3 IMAD.MOV R18, RZ, RZ, -R18 ;  /* 0x000000ffff12b224 */ /* 0x000fe200078e0a12 */
[----:B------:R-:W-:Y:S01]  /*194c0*/  ISETP.GT.U32.AND P3, PT, R3, R12, PT ;  /* 0x0000000c0300720c */ /* 0x000fe20003f64070 */
[----:B--2---:R-:W-:-:S03]  /*194d0*/  IMAD.HI.U32 R14, R4, R15, RZ ;  /* 0x0000000f040e7227 */ /* 0x004fc600078e00ff */
[----:B------:R0:W-:Y:S01]  /*194e0*/  STL [R1+0x50], R18 ;  /* 0x0000501201007387 */ /* 0x0001e20000100800 */
[----:B------:R-:W-:Y:S02]  /*194f0*/  IMAD.MOV R13, RZ, RZ, -R13 ;  /* 0x000000ffff0d7224 */ /* 0x000fe400078e0a0d */
[----:B------:R-:W-:Y:S02]  /*19500*/  IMAD.MOV R14, RZ, RZ, -R14 ;  /* 0x000000ffff0e7224 */ /* 0x000fe400078e0a0e */
[C---:B------:R-:W-:Y:S02]  /*19510*/  IMAD R13, R3.reuse, R13, R19 ;  /* 0x0000000d030d7224 */ /* 0x040fe400078e0213 */
[C---:B------:R-:W-:Y:S02]  /*19520*/  IMAD R15, R3.reuse, R14, R15 ;  /* 0x0000000e030f7224 */ /* 0x040fe400078e020f */
[----:B------:R-:W-:Y:S01]  /*19530*/  @!P4 IMAD.IADD R8, R8, 0x1, -R11 ;  /* 0x000000010808c824 */ /* 0x000fe200078e0a0b */
[C---:B------:R-:W-:Y:S01]  /*19540*/  ISETP.GT.U32.AND P4, PT, R3.reuse, R13, PT ;  /* 0x0000000d0300720c */ /* 0x040fe20003f84070 */
[----:B------:R-:W-:Y:S01]  /*19550*/  @!P3 IMAD.IADD R12, R12, 0x1, -R3 ;  /* 0x000000010c0cb824 */ /* 0x000fe200078e0a03 */
[----:B------:R-:W-:Y:S01]  /*19560*/  ISETP.GT.U32.AND P3, PT, R3, R15, PT ;  /* 0x0000000f0300720c */ /* 0x000fe20003f64070 */
[----:B------:R-:W-:-:S02]  /*19570*/  IMAD.MOV.U32 R11, RZ, RZ, R9 ;  /* 0x000000ffff0b7224 */ /* 0x000fc400078e0009 */
[----:B------:R-:W-:Y:S02]  /*19580*/  VIADD R10, R0, 0x1c ;  /* 0x0000001c000a7836 */ /* 0x000fe40000000000 */
[----:B------:R-:W-:Y:S01]  /*19590*/  @!P5 IMAD.IADD R2, R2, 0x1, -R3 ;  /* 0x000000010202d824 */ /* 0x000fe200078e0a03 */
[----:B------:R-:W-:Y:S01]  /*195a0*/  ISETP.GE.AND P5, PT, R17, RZ, PT ;  /* 0x000000ff1100720c */ /* 0x000fe20003fa6270 */
[----:B------:R-:W-:Y:S01]  /*195b0*/  @!P1 IMAD.MOV R11, RZ, RZ, -R11 ;  /* 0x000000ffff0b9224 */ /* 0x000fe200078e0a0b */
[----:B------:R-:W-:Y:S01]  /*195c0*/  ISETP.NE.AND P1, PT, R6, RZ, PT ;  /* 0x000000ff0600720c */ /* 0x000fe20003f25270 */
[----:B------:R-:W-:Y:S01]  /*195d0*/  VIADD R17, R0, 0x1b ;  /* 0x0000001b00117836 */ /* 0x000fe20000000000 */
[----:B------:R-:W-:Y:S01]  /*195e0*/  IABS R9, R10 ;  /* 0x0000000a00097213 */ /* 0x000fe20000000000 */
[----:B0-----:R-:W-:Y:S01]  /*195f0*/  IMAD.MOV.U32 R18, RZ, RZ, R8 ;  /* 0x000000ffff127224 */ /* 0x001fe200078e0008 */
[----:B------:R0:W-:Y:S01]  /*19600*/  STL [R1+0x4c], R11 ;  /* 0x00004c0b01007387 */ /* 0x0001e20000100800 */
[----:B------:R-:W-:-:S02]  /*19610*/  @!P4 IMAD.IADD R13, R13, 0x1, -R3 ;  /* 0x000000010d0dc824 */ /* 0x000fc400078e0a03 */
[----:B------:R-:W-:Y:S01]  /*19620*/  @!P3 IMAD.IADD R15, R15, 0x1, -R3 ;  /* 0x000000010f0fb824 */ /* 0x000fe200078e0a03 */
[----:B------:R-:W-:Y:S01]  /*19630*/  ISETP.GE.AND P3, PT, R0, RZ, PT ;  /* 0x000000ff0000720c */ /* 0x000fe20003f66270 */
[----:B------:R-:W-:Y:S01]  /*19640*/  IMAD.HI.U32 R8, R4, R9, RZ ;  /* 0x0000000904087227 */ /* 0x000fe200078e00ff */
[C---:B------:R-:W-:Y:S02]  /*19650*/  ISETP.GT.U32.AND P4, PT, R3.reuse, R13, PT ;  /* 0x0000000d0300720c */ /* 0x040fe40003f84070 */
[----:B------:R-:W-:Y:S01]  /*19660*/  ISETP.GT.U32.AND P6, PT, R3, R15, PT ;  /* 0x0000000f0300720c */ /* 0x000fe20003fc4070 */
[----:B------:R-:W-:Y:S01]  /*19670*/  @!P0 IMAD.MOV R18, RZ, RZ, -R18 ;  /* 0x000000ffff128224 */ /* 0x000fe200078e0a12 */
[----:B0-----:R-:W-:Y:S01]  /*19680*/  IABS R11, R17 ;  /* 0x00000011000b7213 */ /* 0x001fe20000000000 */
[----:B------:R-:W-:Y:S01]  /*19690*/  VIADD R14, R0, 0x19 ;  /* 0x00000019000e7836 */ /* 0x000fe20000000000 */
[----:B------:R-:W-:Y:S01]  /*196a0*/  ISETP.GE.AND P0, PT, R16, RZ, PT ;  /* 0x000000ff1000720c */ /* 0x000fe20003f06270 */
[----:B------:R-:W-:Y:S01]  /*196b0*/  IMAD.MOV R16, RZ, RZ, -R8 ;  /* 0x000000ffff107224 */ /* 0x000fe200078e0a08 */
[----:B------:R-:W-:Y:S01]  /*196c0*/  @!P1 LOP3.LUT R18, RZ, R6, RZ, 0x33, !PT ;  /* 0x00000006ff129212 */ /* 0x000fe200078e33ff */
[----:B------:R-:W-:Y:S01]  /*196d0*/  IMAD.HI.U32 R8, R4, R11, RZ ;  /* 0x0000000b04087227 */ /* 0x000fe200078e00ff */
[----:B------:R-:W-:-:S02]  /*196e0*/  IABS R22, R14 ;  /* 0x0000000e00167213 */ /* 0x000fc40000000000 */
[----:B------:R-:W-:Y:S01]  /*196f0*/  ISETP.GE.AND P1, PT, R10, RZ, PT ;  /* 0x000000ff0a00720c */ /* 0x000fe20003f26270 */
[C---:B------:R-:W-:Y:S01]  /*19700*/  VIADD R6, R0.reuse, 0x1a ;  /* 0x0000001a00067836 */ /* 0x040fe20000000000 */
[----:B------:R-:W-:Y:S01]  /*19710*/  STL [R1+0xc8], R18 ;  /* 0x0000c81201007387 */ /* 0x000fe20000100800 */
[----:B------:R-:W-:Y:S02]  /*19720*/  IMAD.MOV R8, RZ, RZ, -R8 ;  /* 0x000000ffff087224 */ /* 0x000fe400078e0a08 */
[C---:B------:R-:W-:Y:S01]  /*19730*/  IMAD R16, R3.reuse, R16, R9 ;  /* 0x0000001003107224 */ /* 0x040fe200078e0209 */
[----:B------:R-:W-:Y:S01]  /*19740*/  IABS R9, R6 ;  /* 0x0000000600097213 */ /* 0x000fe20000000000 */
[----:B------:R-:W-:Y:S01]  /*19750*/  IMAD R11, R3, R8, R11 ;  /* 0x00000008030b7224 */ /* 0x000fe200078e020b */
[----:B------:R0:W-:Y:S01]  /*19760*/  STL [R1+0x48], R5 ;  /* 0x0000480501007387 */ /* 0x0001e20000100800 */
[--C-:B------:R-:W-:Y:S01]  /*19770*/  @!P4 IMAD.IADD R13, R13, 0x1, -R3.reuse ;  /* 0x000000010d0dc824 */ /* 0x100fe200078e0a03 */
[----:B------:R-:W-:Y:S01]  /*19780*/  ISETP.GT.U32.AND P4, PT, R3, R16, PT ;  /* 0x000000100300720c */ /* 0x000fe20003f84070 */
[----:B------:R-:W-:Y:S01]  /*19790*/  @!P6 IMAD.IADD R15, R15, 0x1, -R3 ;  /* 0x000000010f0fe824 */ /* 0x000fe200078e0a03 */
[----:B------:R-:W-:Y:S01]  /*197a0*/  ISETP.GT.U32.AND P6, PT, R3, R11, PT ;  /* 0x0000000b0300720c */ /* 0x000fe20003fc4070 */
[----:B------:R-:W-:-:S02]  /*197b0*/  VIADD R8, R0, 0x17 ;  /* 0x0000001700087836 */ /* 0x000fc40000000000 */
[----:B------:R-:W-:Y:S02]  /*197c0*/  VIADD R10, R0, 0x18 ;  /* 0x00000018000a7836 */ /* 0x000fe40000000000 */
[----:B------:R-:W-:Y:S01]  /*197d0*/  IMAD.MOV.U32 R23, RZ, RZ, R13 ;  /* 0x000000ffff177224 */ /* 0x000fe200078e000d */
[----:B------:R-:W-:Y:S01]  /*197e0*/  IABS R20, R8 ;  /* 0x0000000800147213 */ /* 0x000fe20000000000 */
[----:B0-----:R-:W-:Y:S01]  /*197f0*/  IMAD.HI.U32 R5, R4, R9, RZ ;  /* 0x0000000904057227 */ /* 0x001fe200078e00ff */
[----:B------:R-:W-:-:S03]  /*19800*/  IABS R21, R10 ;  /* 0x0000000a00157213 */ /* 0x000fc60000000000 */
[----:B------:R-:W-:Y:S02]  /*19810*/  IMAD.MOV R5, RZ, RZ, -R5 ;  /* 0x000000ffff057224 */ /* 0x000fe400078e0a05 */
[----:B------:R-:W-:Y:S02]  /*19820*/  @!P4 IMAD.IADD R16, R16, 0x1, -R3 ;  /* 0x000000011010c824 */ /* 0x000fe400078e0a03 */
[----:B------:R-:W-:Y:S02]  /*19830*/  IMAD R9, R3, R5, R9 ;  /* 0x0000000503097224 */ /* 0x000fe400078e0209 */
[----:B------:R-:W-:Y:S01]  /*19840*/  @!P6 IMAD.IADD R11, R11, 0x1, -R3 ;  /* 0x000000010b0be824 */ /* 0x000fe200078e0a03 */
[----:B------:R-:W-:Y:S01]  /*19850*/  ISETP.GE.AND P6, PT, R17, RZ, PT ;  /* 0x000000ff1100720c */ /* 0x000fe20003fc6270 */
[----:B------:R-:W-:Y:S01]  /*19860*/  IMAD.HI.U32 R18, R4, R22, RZ ;  /* 0x0000001604127227 */ /* 0x000fe200078e00ff */
[----:B------:R-:W-:-:S03]  /*19870*/  ISETP.GT.U32.AND P4, PT, R3, R9, PT ;  /* 0x000000090300720c */ /* 0x000fc60003f84070 */
[----:B------:R-:W-:Y:S01]  /*19880*/  @!P3 IMAD.MOV R12, RZ, RZ, -R12 ;  /* 0x000000ffff0cb224 */ /* 0x000fe200078e0a0c */
[C---:B------:R-:W-:Y:S01]  /*19890*/  ISETP.GT.U32.AND P3, PT, R3.reuse, R16, PT ;  /* 0x000000100300720c */ /* 0x040fe20003f64070 */
[----:B------:R-:W-:Y:S01]  /*198a0*/  @!P2 IMAD.MOV R23, RZ, RZ, -R23 ;  /* 0x000000ffff17a224 */ /* 0x000fe200078e0a17 */
[----:B------:R-:W-:Y:S01]  /*198b0*/  ISETP.GT.U32.AND P2, PT, R3, R11, PT ;  /* 0x0000000b0300720c */ /* 0x000fe20003f44070 */
[----:B------:R-:W-:Y:S01]  /*198c0*/  IMAD.HI.U32 R17, R4, R20, RZ ;  /* 0x0000001404117227 */ /* 0x000fe200078e00ff */
[----:B------:R0:W-:Y:S03]  /*198d0*/  STL [R1+0x1b48], R12 ;  /* 0x001b480c01007387 */ /* 0x0001e60000100800 */
[----:B------:R-:W-:Y:S01]  /*198e0*/  VIADD R5, R0, 0x16 ;  /* 0x0000001600057836 */ /* 0x000fe20000000000 */
[----:B------:R-:W-:Y:S01]  /*198f0*/  STL [R1+0x44], R23 ;  /* 0x0000441701007387 */ /* 0x000fe20000100800 */
[----:B------:R-:W-:-:S02]  /*19900*/  IMAD.MOV R18, RZ, RZ, -R18 ;  /* 0x000000ffff127224 */ /* 0x000fc400078e0a12 */
[----:B------:R-:W-:-:S04]  /*19910*/  IMAD.HI.U32 R19, R4, R21, RZ ;  /* 0x0000001504137227 */ /* 0x000fc800078e00ff */
[----:B------:R-:W-:Y:S02]  /*19920*/  IMAD.MOV R17, RZ, RZ, -R17 ;  /* 0x000000ffff117224 */ /* 0x000fe400078e0a11 */
[----:B------:R-:W-:Y:S01]  /*19930*/  IMAD R22, R3, R18, R22 ;  /* 0x0000001203167224 */ /* 0x000fe200078e0216 */
[----:B------:R-:W-:Y:S01]  /*19940*/  IABS R18, R5 ;  /* 0x0000000500127213 */ /* 0x000fe20000000000 */
[----:B------:R-:W-:Y:S02]  /*19950*/  @!P4 IMAD.IADD R9, R9, 0x1, -R3 ;  /* 0x000000010909c824 */ /* 0x000fe400078e0a03 */
[----:B------:R-:W-:Y:S02]  /*19960*/  IMAD.MOV R19, RZ, RZ, -R19 ;  /* 0x000000ffff137224 */ /* 0x000fe400078e0a13 */
[C---:B------:R-:W-:Y:S01]  /*19970*/  IMAD R20, R3.reuse, R17, R20 ;  /* 0x0000001103147224 */ /* 0x040fe200078e0214 */
[----:B------:R-:W-:Y:S01]  /*19980*/  ISETP.GT.U32.AND P4, PT, R3, R9, PT ;  /* 0x000000090300720c */ /* 0x000fe20003f84070 */
[----:B------:R-:W-:-:S02]  /*19990*/  IMAD.MOV.U32 R13, RZ, RZ, R18 ;  /* 0x000000ffff0d7224 */ /* 0x000fc400078e0012 */
[C---:B------:R-:W-:Y:S02]  /*199a0*/  IMAD R21, R3.reuse, R19, R21 ;  /* 0x0000001303157224 */ /* 0x040fe400078e0215 */
[----:B------:R-:W-:Y:S01]  /*199b0*/  @!P3 IMAD.IADD R16, R16, 0x1, -R3 ;  /* 0x000000011010b824 */ /* 0x000fe200078e0a03 */
[----:B------:R-:W-:Y:S01]  /*199c0*/  ISETP.GT.U32.AND P3, PT, R3, R22, PT ;  /* 0x000000160300720c */ /* 0x000fe20003f64070 */
[----:B------:R-:W-:Y:S02]  /*199d0*/  IMAD.MOV.U32 R18, RZ, RZ, R15 ;  /* 0x000000ffff127224 */ /* 0x000fe400078e000f */
[--C-:B------:R-:W-:Y:S01]  /*199e0*/  @!P2 IMAD.IADD R11, R11, 0x1, -R3.reuse ;  /* 0x000000010b0ba824 */ /* 0x100fe200078e0a03 */
[C---:B------:R-:W-:Y:S01]  /*199f0*/  ISETP.GT.U32.AND P2, PT, R3.reuse, R20, PT ;  /* 0x000000140300720c */ /* 0x040fe20003f44070 */
[----:B0-----:R-:W-:Y:S02]  /*19a00*/  IMAD.MOV.U32 R12, RZ, RZ, R16 ;  /* 0x000000ffff0c7224 */ /* 0x001fe400078e0010 */
[----:B------:R-:W-:Y:S01]  /*19a10*/  @!P0 IMAD.MOV R18, RZ, RZ, -R18 ;  /* 0x000000ffff128224 */ /* 0x000fe200078e0a12 */
[----:B------:R-:W-:Y:S01]  /*19a20*/  ISETP.GT.U32.AND P0, PT, R3, R21, PT ;  /* 0x000000150300720c */ /* 0x000fe20003f04070 */
[----:B------:R-:W-:Y:S01]  /*19a30*/  @!P1 IMAD.MOV R12, RZ, RZ, -R12 ;  /* 0x000000ffff0c9224 */ /* 0x000fe200078e0a0c */
[----:B------:R-:W-:Y:S01]  /*19a40*/  ISETP.GE.AND P1, PT, R6, RZ, PT ;  /* 0x000000ff0600720c */ /* 0x000fe20003f26270 */
[----:B------:R-:W-:Y:S01]  /*19a50*/  VIADD R6, R0, 0x15 ;  /* 0x0000001500067836 */ /* 0x000fe20000000000 */
[----:B------:R-:W-:Y:S01]  /*19a60*/  STL [R1+0x3c], R18 ;  /* 0x00003c1201007387 */ /* 0x000fe20000100800 */
[--C-:B------:R-:W-:Y:S01]  /*19a70*/  @!P4 IMAD.IADD R9, R9, 0x1, -R3.reuse ;  /* 0x000000010909c824 */ /* 0x100fe200078e0a03 */
[----:B------:R-:W-:Y:S01]  /*19a80*/  ISETP.GE.AND P4, PT, R14, RZ, PT ;  /* 0x000000ff0e00720c */ /* 0x000fe20003f86270 */
[--C-:B------:R-:W-:Y:S01]  /*19a90*/  @!P3 IMAD.IADD R22, R22, 0x1, -R3.reuse ;  /* 0x000000011616b824 */ /* 0x100fe200078e0a03 */
[----:B------:R0:W-:Y:S01]  /*19aa0*/  STL [R1+0x34], R12 ;  /* 0x0000340c01007387 */ /* 0x0001e20000100800 */
[----:B------:R-:W-:Y:S01]  /*19ab0*/  @!P2 IMAD.IADD R20, R20, 0x1, -R3 ;  /* 0x000000011414a824 */ /* 0x000fe200078e0a03 */
[----:B------:R-:W-:Y:S01]  /*19ac0*/  IABS R14, R6 ;  /* 0x00000006000e7213 */ /* 0x000fe20000000000 */
[----:B------:R-:W-:Y:S01]  /*19ad0*/  IMAD.HI.U32 R15, R4, R13, RZ ;  /* 0x0000000d040f7227 */ /* 0x000fe200078e00ff */
[----:B------:R-:W-:-:S03]  /*19ae0*/  ISETP.GE.AND P3, PT, R10, RZ, PT ;  /* 0x000000ff0a00720c */ /* 0x000fc60003f66270 */
[----:B------:R-:W-:Y:S01]  /*19af0*/  @!P0 IMAD.IADD R21, R21, 0x1, -R3 ;  /* 0x0000000115158824 */ /* 0x000fe200078e0a03 */
[C---:B------:R-:W-:Y:S01]  /*19b00*/  ISETP.GT.U32.AND P0, PT, R3.reuse, R22, PT ;  /* 0x000000160300720c */ /* 0x040fe20003f04070 */
[----:B------:R-:W-:Y:S02]  /*19b10*/  IMAD.MOV R15, RZ, RZ, -R15 ;  /* 0x000000ffff0f7224 */ /* 0x000fe400078e0a0f */
[----:B0-----:R-:W-:Y:S01]  /*19b20*/  IMAD.MOV.U32 R12, RZ, RZ, R11 ;  /* 0x000000ffff0c7224 */ /* 0x001fe200078e000b */
[----:B------:R-:W-:Y:S01]  /*19b30*/  ISETP.GT.U32.AND P2, PT, R3, R21, PT ;  /* 0x000000150300720c */ /* 0x000fe20003f44070 */
[----:B------:R-:W-:-:S04]  /*19b40*/  IMAD.HI.U32 R11, R4, R14, RZ ;  /* 0x0000000e040b7227 */ /* 0x000fc800078e00ff */
[----:B------:R-:W-:Y:S01]  /*19b50*/  @!P6 IMAD.MOV R12, RZ, RZ, -R12 ;  /* 0x000000ffff0ce224 */ /* 0x000fe200078e0a0c */
[C---:B------:R-:W-:Y:S01]  /*19b60*/  ISETP.GT.U32.AND P6, PT, R3.reuse, R20, PT ;  /* 0x000000140300720c */ /* 0x040fe20003fc4070 */
[C---:B------:R-:W-:Y:S02]  /*19b70*/  IMAD R13, R3.reuse, R15, R13 ;  /* 0x0000000f030d7224 */ /* 0x040fe400078e020d */
[----:B------:R-:W-:Y:S01]  /*19b80*/  VIADD R10, R0, 0x14 ;  /* 0x00000014000a7836 */ /* 0x000fe20000000000 */
[----:B------:R-:W-:Y:S01]  /*19b90*/  STL [R1+0x30], R12 ;  /* 0x0000300c01007387 */ /* 0x000fe20000100800 */
[----:B------:R-:W-:Y:S02]  /*19ba0*/  IMAD.MOV R11, RZ, RZ, -R11 ;  /* 0x000000ffff0b7224 */ /* 0x000fe400078e0a0b */
[----:B------:R-:W-:Y:S01]  /*19bb0*/  @!P1 IMAD.MOV R9, RZ, RZ, -R9 ;  /* 0x000000ffff099224 */ /* 0x000fe200078e0a09 */
[----:B------:R-:W-:Y:S01]  /*19bc0*/  IABS R15, R10 ;  /* 0x0000000a000f7213 */ /* 0x000fe20000000000 */
[C---:B------:R-:W-:Y:S01]  /*19bd0*/  IMAD R14, R3.reuse, R11, R14 ;  /* 0x0000000b030e7224 */ /* 0x040fe200078e020e */
[C---:B------:R-:W-:Y:S01]  /*19be0*/  ISETP.GT.U32.AND P1, PT, R3.reuse, R13, PT ;  /* 0x0000000d0300720c */ /* 0x040fe20003f24070 */
[--C-:B------:R-:W-:Y:S01]  /*19bf0*/  @!P0 IMAD.IADD R22, R22, 0x1, -R3.reuse ;  /* 0x0000000116168824 */ /* 0x100fe200078e0a03 */
[----:B------:R-:W-:Y:S01]  /*19c00*/  ISETP.GE.AND P0, PT, R8, RZ, PT ;  /* 0x000000ff0800720c */ /* 0x000fe20003f06270 */
[--C-:B------:R-:W-:Y:S01]  /*19c10*/  @!P6 IMAD.IADD R20, R20, 0x1, -R3.reuse ;  /* 0x000000011414e824 */ /* 0x100fe200078e0a03 */
[----:B------:R-:W-:Y:S01]  /*19c20*/  ISETP.GT.U32.AND P6, PT, R3, R14, PT ;  /* 0x0000000e0300720c */ /* 0x000fe20003fc4070 */
[----:B------:R-:W-:Y:S01]  /*19c30*/  IMAD.HI.U32 R8, R4, R15, RZ ;  /* 0x0000000f04087227 */ /* 0x000fe200078e00ff */
[----:B------:R0:W-:Y:S03]  /*19c40*/  STL [R1+0x2c], R9 ;  /* 0x00002c0901007387 */ /* 0x0001e60000100800 */
[----:B------:R-:W-:Y:S01]  /*19c50*/  @!P2 IMAD.IADD R21, R21, 0x1, -R3 ;  /* 0x000000011515a824 */ /* 0x000fe200078e0a03 */
[----:B------:R-:W-:Y:S01]  /*19c60*/  ISETP.GE.AND P2, PT, R5, RZ, PT ;  /* 0x000000ff0500720c */ /* 0x000fe20003f46270 */
[----:B------:R-:W-:-:S02]  /*19c70*/  IMAD.MOV R8, RZ, RZ, -R8 ;  /* 0x000000ffff087224 */ /* 0x000fc400078e0a08 */
[----:B------:R-:W-:Y:S01]  /*19c80*/  @!P1 IMAD.IADD R13, R13, 0x1, -R3 ;  /* 0x000000010d0d9824 */ /* 0x000fe200078e0a03 */
[----:B------:R-:W-:Y:S01]  /*19c90*/  ISETP.GE.AND P1, PT, R6, RZ, PT ;  /* 0x000000ff0600720c */ /* 0x000fe20003f26270 */
[C---:B------:R-:W-:Y:S02]  /*19ca0*/  IMAD R15, R3.reuse, R8, R15 ;  /* 0x00000008030f7224 */ /* 0x040fe400078e020f */
[----:B0-----:R-:W-:Y:S02]  /*19cb0*/  VIADD R9, R0, 0x13 ;  /* 0x0000001300097836 */ /* 0x001fe40000000000 */
[----:B------:R-:W-:Y:S02]  /*19cc0*/  IMAD.MOV.U32 R23, RZ, RZ, R21 ;  /* 0x000000ffff177224 */ /* 0x000fe400078e0015 */
[----:B------:R-:W-:Y:S01]  /*19cd0*/  @!P6 IMAD.IADD R14, R14, 0x1, -R3 ;  /* 0x000000010e0ee824 */ /* 0x000fe200078e0a03 */
[----:B------:R-:W-:Y:S01]  /*19ce0*/  IABS R16, R9 ;  /* 0x0000000900107213 */ /* 0x000fe20000000000 */
[----:B------:R-:W-:Y:S01]  /*19cf0*/  @!P3 IMAD.MOV R23, RZ, RZ, -R23 ;  /* 0x000000ffff17b224 */ /* 0x000fe200078e0a17 */
[C---:B------:R-:W-:Y:S01]  /*19d00*/  ISETP.GT.U32.AND P6, PT, R3.reuse, R13, PT ;  /* 0x0000000d0300720c */ /* 0x040fe20003fc4070 */
[----:B------:R-:W-:Y:S01]  /*19d10*/  IMAD.MOV.U32 R12, RZ, RZ, R22 ;  /* 0x000000ffff0c7224 */ /* 0x000fe200078e0016 */
[----:B------:R-:W-:Y:S01]  /*19d20*/  ISETP.GT.U32.AND P3, PT, R3, R15, PT ;  /* 0x0000000f0300720c */ /* 0x000fe20003f64070 */
[----:B------:R-:W-:-:S04]  /*19d30*/  IMAD.HI.U32 R11, R4, R16, RZ ;  /* 0x00000010040b7227 */ /* 0x000fc800078e00ff */
[----:B------:R-:W-:Y:S02]  /*19d40*/  IMAD.MOV R11, RZ, RZ, -R11 ;  /* 0x000000ffff0b7224 */ /* 0x000fe400078e0a0b */
[C---:B------:R-:W-:Y:S02]  /*19d50*/  VIADD R5, R0.reuse, 0x12 ;  /* 0x0000001200057836 */ /* 0x040fe40000000000 */
[C---:B------:R-:W-:Y:S02]  /*19d60*/  VIADD R6, R0.reuse, 0x11 ;  /* 0x0000001100067836 */ /* 0x040fe40000000000 */
[C---:B------:R-:W-:Y:S01]  /*19d70*/  IMAD R16, R3.reuse, R11, R16 ;  /* 0x0000000b03107224 */ /* 0x040fe200078e0210 */
[----:B------:R-:W-:Y:S01]  /*19d80*/  IABS R17, R5 ;  /* 0x0000000500117213 */ /* 0x000fe20000000000 */
[----:B------:R-:W-:Y:S01]  /*19d90*/  @!P4 IMAD.MOV R12, RZ, RZ, -R12 ;  /* 0x000000ffff0cc224 */ /* 0x000fe200078e0a0c */
[----:B------:R-:W-:Y:S01]  /*19da0*/  IABS R18, R6 ;  /* 0x0000000600127213 */ /* 0x000fe20000000000 */
[----:B------:R-:W-:Y:S01]  /*19db0*/  VIADD R8, R0, 0x10 ;  /* 0x0000001000087836 */ /* 0x000fe20000000000 */
[----:B------:R-:W-:Y:S01]  /*19dc0*/  ISETP.GT.U32.AND P4, PT, R3, R14, PT ;  /* 0x0000000e0300720c */ /* 0x000fe20003f84070 */
[--C-:B------:R-:W-:Y:S01]  /*19dd0*/  @!P6 IMAD.IADD R13, R13, 0x1, -R3.reuse ;  /* 0x000000010d0de824 */ /* 0x100fe200078e0a03 */
[----:B------:R-:W-:Y:S01]  /*19de0*/  ISETP.GT.U32.AND P6, PT, R3, R16, PT ;  /* 0x000000100300720c */ /* 0x000fe20003fc4070 */
[----:B------:R-:W-:Y:S01]  /*19df0*/  @!P3 IMAD.IADD R15, R15, 0x1, -R3 ;  /* 0x000000010f0fb824 */ /* 0x000fe200078e0a03 */
[----:B------:R0:W-:Y:S01]  /*19e00*/  STL [R1+0x24], R12 ;  /* 0x0000240c01007387 */ /* 0x0001e20000100800 */
[----:B------:R-:W-:Y:S01]  /*19e10*/  IABS R19, R8 ;  /* 0x0000000800137213 */ /* 0x000fe20000000000 */
[----:B------:R-:W-:-:S02]  /*19e20*/  IMAD.HI.U32 R11, R4, R18, RZ ;  /* 0x00000012040b7227 */ /* 0x000fc400078e00ff */
[----:B------:R-:W-:Y:S01]  /*19e30*/  ISETP.GT.U32.AND P3, PT, R3, R15, PT ;  /* 0x0000000f0300720c */ /* 0x000fe20003f64070 */
[----:B------:R1:W-:Y:S01]  /*19e40*/  STL [R1+0x20], R23 ;  /* 0x0000201701007387 */ /* 0x0003e20000100800 */
[----:B------:R-:W-:Y:S02]  /*19e50*/  IMAD.MOV R11, RZ, RZ, -R11 ;  /* 0x000000ffff0b7224 */ /* 0x000fe400078e0a0b */
[----:B------:R-:W-:Y:S02]  /*19e60*/  @!P2 IMAD.MOV R13, RZ, RZ, -R13 ;  /* 0x000000ffff0da224 */ /* 0x000fe400078e0a0d */
[----:B0-----:R-:W-:Y:S02]  /*19e70*/  IMAD.MOV.U32 R12, RZ, RZ, R20 ;  /* 0x000000ffff0c7224 */ /* 0x001fe400078e0014 */
[----:B------:R-:W-:-:S04]  /*19e80*/  IMAD.HI.U32 R20, R4, R17, RZ ;  /* 0x0000001104147227 */ /* 0x000fc800078e00ff */
[----:B------:R-:W-:Y:S01]  /*19e90*/  @!P0 IMAD.MOV R12, RZ, RZ, -R12 ;  /* 0x000000ffff0c8224 */ /* 0x000fe200078e0a0c */
[----:B------:R-:W-:Y:S01]  /*19ea0*/  ISETP.GE.AND P0, PT, R10, RZ, PT ;  /* 0x000000ff0a00720c */ /* 0x000fe20003f06270 */
[----:B------:R-:W-:Y:S02]  /*19eb0*/  IMAD.MOV R20, RZ, RZ, -R20 ;  /* 0x000000ffff147224 */ /* 0x000fe400078e0a14 */
[----:B------:R-:W-:Y:S01]  /*19ec0*/  IMAD.HI.U32 R10, R4, R19, RZ ;  /* 0x00000013040a7227 */ /* 0x000fe200078e00ff */
[----:B------:R-:W-:Y:S03]  /*19ed0*/  STL [R1+0x18], R12 ;  /* 0x0000180c01007387 */ /* 0x000fe60000100800 */
[----:B------:R-:W-:Y:S01]  /*19ee0*/  IMAD R17, R3, R20, R17 ;  /* 0x0000001403117224 */ /* 0x000fe200078e0211 */
[----:B------:R-:W-:Y:S01]  /*19ef0*/  STL [R1+0x1b30], R13 ;  /* 0x001b300d01007387 */ /* 0x000fe20000100800 */
[----:B------:R-:W-:-:S02]  /*19f00*/  IMAD.MOV R10, RZ, RZ, -R10 ;  /* 0x000000ffff0a7224 */ /* 0x000fc400078e0a0a */
[C---:B------:R-:W-:Y:S02]  /*19f10*/  IMAD R18, R3.reuse, R11, R18 ;  /* 0x0000000b03127224 */ /* 0x040fe400078e0212 */
[----:B------:R-:W-:Y:S01]  /*19f20*/  @!P6 IMAD.IADD R16, R16, 0x1, -R3 ;  /* 0x000000011010e824 */ /* 0x000fe200078e0a03 */
[C---:B------:R-:W-:Y:S01]  /*19f30*/  ISETP.GT.U32.AND P6, PT, R3.reuse, R17, PT ;  /* 0x000000110300720c */ /* 0x040fe20003fc4070 */
[----:B------:R-:W-:Y:S02]  /*19f40*/  IMAD R19, R3, R10, R19 ;  /* 0x0000000a03137224 */ /* 0x000fe400078e0213 */
[--C-:B------:R-:W-:Y:S01]  /*19f50*/  @!P3 IMAD.IADD R15, R15, 0x1, -R3.reuse ;  /* 0x000000010f0fb824 */ /* 0x100fe200078e0a03 */
[C---:B------:R-:W-:Y:S01]  /*19f60*/  ISETP.GT.U32.AND P2, PT, R3.reuse, R16, PT ;  /* 0x000000100300720c */ /* 0x040fe20003f44070 */
[----:B------:R-:W-:Y:S01]  /*19f70*/  @!P4 IMAD.IADD R14, R14, 0x1, -R3 ;  /* 0x000000010e0ec824 */ /* 0x000fe200078e0a03 */
[----:B------:R-:W-:Y:S01]  /*19f80*/  ISETP.GT.U32.AND P3, PT, R3, R18, PT ;  /* 0x000000120300720c */ /* 0x000fe20003f64070 */
[----:B------:R-:W-:Y:S01]  /*19f90*/  @!P0 IMAD.MOV R15, RZ, RZ, -R15 ;  /* 0x000000ffff0f8224 */ /* 0x000fe200078e0a0f */
[----:B------:R-:W-:Y:S01]  /*19fa0*/  ISETP.GE.AND P4, PT, R9, RZ, PT ;  /* 0x000000ff0900720c */ /* 0x000fe20003f86270 */
        /* <DEDUP_REMOVED lines=8> */
[--C-:B------:R-:W-:Y:S01]  /*1a030*/  @!P2 IMAD.IADD R16, R16, 0x1, -R3.reuse ;  /* 0x000000011010a824 */ /* 0x100fe200078e0a03 */
[----:B------:R-:W-:Y:S01]  /*1a040*/  IABS R21, R5 ;  /* 0x0000000500157213 */ /* 0x000fe20000000000 */
[--C-:B------:R-:W-:Y:S01]  /*1a050*/  @!P3 IMAD.IADD R18, R18, 0x1, -R3.reuse ;  /* 0x000000011212b824 */ /* 0x100fe200078e0a03 */
[----:B------:R-:W-:Y:S01]  /*1a060*/  ISETP.GT.U32.AND P3, PT, R3, R17, PT ;  /* 0x000000110300720c */ /* 0x000fe20003f64070 */
[----:B------:R-:W-:Y:S01]  /*1a070*/  IMAD.HI.U32 R10, R4, R20, RZ ;  /* 0x00000014040a7227 */ /* 0x000fe200078e00ff */
[----:B------:R-:W-:Y:S01]  /*1a080*/  ISETP.GE.AND P2, PT, R6, RZ, PT ;  /* 0x000000ff0600720c */ /* 0x000fe20003f46270 */
[----:B------:R-:W-:Y:S02]  /*1a090*/  STL [R1+0x1b34], R14 ;  /* 0x001b340e01007387 */ /* 0x000fe40000100800 */
[----:B------:R-:W-:-:S02]  /*1a0a0*/  @!P0 IMAD.IADD R19, R19, 0x1, -R3 ;  /* 0x0000000113138824 */ /* 0x000fc400078e0a03 */
[----:B------:R-:W-:Y:S01]  /*1a0b0*/  @!P4 IMAD.MOV R16, RZ, RZ, -R16 ;  /* 0x000000ffff10c224 */ /* 0x000fe200078e0a10 */
[C---:B------:R-:W-:Y:S01]  /*1a0c0*/  ISETP.GT.U32.AND P4, PT, R3.reuse, R18, PT ;  /* 0x000000120300720c */ /* 0x040fe20003f84070 */
[----:B------:R-:W-:Y:S01]  /*1a0d0*/  IMAD.MOV R10, RZ, RZ, -R10 ;  /* 0x000000ffff0a7224 */ /* 0x000fe200078e0a0a */
[C---:B------:R-:W-:Y:S01]  /*1a0e0*/  ISETP.GT.U32.AND P0, PT, R3.reuse, R19, PT ;  /* 0x000000130300720c */ /* 0x040fe20003f04070 */
[----:B------:R-:W-:Y:S01]  /*1a0f0*/  IMAD.HI.U32 R11, R4, R21, RZ ;  /* 0x00000015040b7227 */ /* 0x000fe200078e00ff */
[----:B------:R-:W-:Y:S03]  /*1a100*/  STL [R1+0x1b38], R15 ;  /* 0x001b380f01007387 */ /* 0x000fe60000100800 */
[----:B------:R-:W-:Y:S01]  /*1a110*/  IMAD R20, R3, R10, R20 ;  /* 0x0000000a03147224 */ /* 0x000fe200078e0214 */
[----:B------:R0:W-:Y:S01]  /*1a120*/  STL [R1+0x1b3c], R16 ;  /* 0x001b3c1001007387 */ /* 0x0001e20000100800 */
[----:B------:R-:W-:-:S02]  /*1a130*/  VIADD R10, R0, 0xd ;  /* 0x0000000d000a7836 */ /* 0x000fc40000000000 */
[----:B------:R-:W-:Y:S02]  /*1a140*/  IMAD.MOV R11, RZ, RZ, -R11 ;  /* 0x000000ffff0b7224 */ /* 0x000fe400078e0a0b */
[----:B------:R-:W-:Y:S01]  /*1a150*/  VIADD R6, R0, 0xc ;  /* 0x0000000c00067836 */ /* 0x000fe20000000000 */
[----:B------:R-:W-:Y:S01]  /*1a160*/  IABS R22, R10 ;  /* 0x0000000a00167213 */ /* 0x000fe20000000000 */
[----:B------:R-:W-:Y:S02]  /*1a170*/  IMAD R21, R3, R11, R21 ;  /* 0x0000000b03157224 */ /* 0x000fe400078e0215 */
[--C-:B------:R-:W-:Y:S01]  /*1a180*/  @!P3 IMAD.IADD R17, R17, 0x1, -R3.reuse ;  /* 0x000000011111b824 */ /* 0x100fe200078e0a03 */
[C---:B------:R-:W-:Y:S01]  /*1a190*/  ISETP.GT.U32.AND P3, PT, R3.reuse, R20, PT ;  /* 0x000000140300720c */ /* 0x040fe20003f64070 */
[----:B------:R-:W-:Y:S01]  /*1a1a0*/  @!P4 IMAD.IADD R18, R18, 0x1, -R3 ;  /* 0x000000011212c824 */ /* 0x000fe200078e0a03 */
[----:B-1----:R-:W-:Y:S01]  /*1a1b0*/  IABS R23, R6 ;  /* 0x0000000600177213 */ /* 0x002fe20000000000 */
[----:B------:R-:W-:Y:S01]  /*1a1c0*/  IMAD.HI.U32 R11, R4, R22, RZ ;  /* 0x00000016040b7227 */ /* 0x000fe200078e00ff */
[----:B------:R-:W-:-:S03]  /*1a1d0*/  ISETP.GT.U32.AND P4, PT, R3, R21, PT ;  /* 0x000000150300720c */ /* 0x000fc60003f84070 */
[----:B------:R-:W-:Y:S01]  /*1a1e0*/  @!P0 IMAD.IADD R19, R19, 0x1, -R3 ;  /* 0x0000000113138824 */ /* 0x000fe200078e0a03 */
[----:B------:R-:W-:Y:S01]  /*1a1f0*/  ISETP.GE.AND P0, PT, R9, RZ, PT ;  /* 0x000000ff0900720c */ /* 0x000fe20003f06270 */
[----:B------:R-:W-:Y:S02]  /*1a200*/  VIADD R8, R0, 0xb ;  /* 0x0000000b00087836 */ /* 0x000fe40000000000 */
[----:B------:R-:W-:Y:S02]  /*1a210*/  IMAD.MOV R11, RZ, RZ, -R11 ;  /* 0x000000ffff0b7224 */ /* 0x000fe400078e0a0b */
[----:B------:R-:W-:Y:S01]  /*1a220*/  IMAD.HI.U32 R9, R4, R23, RZ ;  /* 0x0000001704097227 */ /* 0x000fe200078e00ff */
[----:B------:R-:W-:-:S03]  /*1a230*/  IABS R24, R8 ;  /* 0x0000000800187213 */ /* 0x000fc60000000000 */
[----:B------:R-:W-:Y:S02]  /*1a240*/  IMAD R22, R3, R11, R22 ;  /* 0x0000000b03167224 */ /* 0x000fe400078e0216 */
[----:B------:R-:W-:Y:S02]  /*1a250*/  IMAD.MOV R9, RZ, RZ, -R9 ;  /* 0x000000ffff097224 */ /* 0x000fe400078e0a09 */
[--C-:B------:R-:W-:Y:S01]  /*1a260*/  @!P3 IMAD.IADD R20, R20, 0x1, -R3.reuse ;  /* 0x000000011414b824 */ /* 0x100fe200078e0a03 */
[----:B------:R-:W-:Y:S01]  /*1a270*/  ISETP.GE.AND P3, PT, R5, RZ, PT ;  /* 0x000000ff0500720c */ /* 0x000fe20003f66270 */
[----:B------:R-:W-:Y:S01]  /*1a280*/  @!P4 IMAD.IADD R21, R21, 0x1, -R3 ;  /* 0x000000011515c824 */ /* 0x000fe200078e0a03 */
[C---:B------:R-:W-:Y:S01]  /*1a290*/  ISETP.GT.U32.AND P4, PT, R3.reuse, R22, PT ;  /* 0x000000160300720c */ /* 0x040fe20003f84070 */
[----:B------:R-:W-:Y:S02]  /*1a2a0*/  IMAD R23, R3, R9, R23 ;  /* 0x0000000903177224 */ /* 0x000fe400078e0217 */
[----:B------:R-:W-:-:S04]  /*1a2b0*/  IMAD.HI.U32 R5, R4, R24, RZ ;  /* 0x0000001804057227 */ /* 0x000fc800078e00ff */
[----:B------:R-:W-:Y:S01]  /*1a2c0*/  @!P1 IMAD.MOV R17, RZ, RZ, -R17 ;  /* 0x000000ffff119224 */ /* 0x000fe200078e0a11 */
[C---:B------:R-:W-:Y:S01]  /*1a2d0*/  ISETP.GT.U32.AND P1, PT, R3.reuse, R20, PT ;  /* 0x000000140300720c */ /* 0x040fe20003f24070 */
[----:B------:R-:W-:Y:S01]  /*1a2e0*/  @!P6 IMAD.MOV R19, RZ, RZ, -R19 ;  /* 0x000000ffff13e224 */ /* 0x000fe200078e0a13 */
[C---:B------:R-:W-:Y:S01]  /*1a2f0*/  ISETP.GT.U32.AND P6, PT, R3.reuse, R23, PT ;  /* 0x000000170300720c */ /* 0x040fe20003fc4070 */
[----:B------:R-:W-:Y:S01]  /*1a300*/  IMAD.MOV R5, RZ, RZ, -R5 ;  /* 0x000000ffff057224 */ /* 0x000fe200078e0a05 */
[----:B------:R1:W-:Y:S01]  /*1a310*/  STL [R1+0x1b40], R17 ;  /* 0x001b401101007387 */ /* 0x0003e20000100800 */
[----:B------:R-:W-:Y:S01]  /*1a320*/  @!P4 IMAD.IADD R22, R22, 0x1, -R3 ;  /* 0x000000011616c824 */ /* 0x000fe200078e0a03 */
[----:B------:R-:W-:Y:S01]  /*1a330*/  ISETP.GE.AND P4, PT, R6, RZ, PT ;  /* 0x000000ff0600720c */ /* 0x000fe20003f86270 */
[----:B------:R-:W-:Y:S02]  /*1a340*/  IMAD R24, R3, R5, R24 ;  /* 0x0000000503187224 */ /* 0x000fe400078e0218 */
[----:B------:R-:W-:-:S02]  /*1a350*/  VIADD R5, R0, 0xa ;  /* 0x0000000a00057836 */ /* 0x000fc40000000000 */
[----:B------:R-:W-:Y:S01]  /*1a360*/  @!P2 IMAD.MOV R18, RZ, RZ, -R18 ;  /* 0x000000ffff12a224 */ /* 0x000fe200078e0a12 */
[----:B------:R-:W-:Y:S01]  /*1a370*/  ISETP.GT.U32.AND P2, PT, R3, R21, PT ;  /* 0x000000150300720c */ /* 0x000fe20003f44070 */
[--C-:B------:R-:W-:Y:S01]  /*1a380*/  @!P1 IMAD.IADD R20, R20, 0x1, -R3.reuse ;  /* 0x0000000114149824 */ /* 0x100fe200078e0a03 */
[----:B------:R-:W-:Y:S01]  /*1a390*/  IABS R25, R5 ;  /* 0x0000000500197213 */ /* 0x000fe20000000000 */
[----:B------:R-:W-:Y:S01]  /*1a3a0*/  @!P6 IMAD.IADD R23, R23, 0x1, -R3 ;  /* 0x000000011717e824 */ /* 0x000fe200078e0a03 */
[----:B------:R-:W-:Y:S01]  /*1a3b0*/  ISETP.GE.AND P1, PT, R10, RZ, PT ;  /* 0x000000ff0a00720c */ /* 0x000fe20003f26270 */
[----:B------:R-:W-:Y:S01]  /*1a3c0*/  VIADD R9, R0, 0x9 ;  /* 0x0000000900097836 */ /* 0x000fe20000000000 */
[C---:B------:R-:W-:Y:S01]  /*1a3d0*/  ISETP.GT.U32.AND P6, PT, R3.reuse, R22, PT ;  /* 0x000000160300720c */ /* 0x040fe20003fc4070 */
[----:B------:R-:W-:Y:S01]  /*1a3e0*/  IMAD.HI.U32 R10, R4, R25, RZ ;  /* 0x00000019040a7227 */ /* 0x000fe200078e00ff */
[----:B------:R2:W-:Y:S02]  /*1a3f0*/  STL [R1+0x1b44], R18 ;  /* 0x001b441201007387 */ /* 0x0005e40000100800 */
[----:B------:R-:W-:Y:S01]  /*1a400*/  IABS R11, R9 ;  /* 0x00000009000b7213 */ /* 0x000fe20000000000 */
[----:B------:R-:W-:Y:S01]  /*1a410*/  IMAD.MOV R10, RZ, RZ, -R10 ;  /* 0x000000ffff0a7224 */ /* 0x000fe200078e0a0a */
[----:B------:R-:W-:Y:S01]  /*1a420*/  STL [R1+0x1b4c], R19 ;  /* 0x001b4c1301007387 */ /* 0x000fe20000100800 */
[----:B------:R-:W-:Y:S01]  /*1a430*/  @!P0 IMAD.MOV R20, RZ, RZ, -R20 ;  /* 0x000000ffff148224 */ /* 0x000fe200078e0a14 */
[C---:B------:R-:W-:Y:S01]  /*1a440*/  ISETP.GT.U32.AND P0, PT, R3.reuse, R23, PT ;  /* 0x000000170300720c */ /* 0x040fe20003f04070 */
[----:B------:R-:W-:-:S02]  /*1a450*/  IMAD R25, R3, R10, R25 ;  /* 0x0000000a03197224 */ /* 0x000fc400078e0219 */
[--C-:B------:R-:W-:Y:S01]  /*1a460*/  @!P2 IMAD.IADD R21, R21, 0x1, -R3.reuse ;  /* 0x000000011515a824 */ /* 0x100fe200078e0a03 */
[C---:B------:R-:W-:Y:S01]  /*1a470*/  ISETP.GT.U32.AND P2, PT, R3.reuse, R24, PT ;  /* 0x000000180300720c */ /* 0x040fe20003f44070 */
[----:B------:R-:W-:Y:S01]  /*1a480*/  @!P6 IMAD.IADD R22, R22, 0x1, -R3 ;  /* 0x000000011616e824 */ /* 0x000fe200078e0a03 */
[----:B------:R-:W-:Y:S01]  /*1a490*/  ISETP.GT.U32.AND P6, PT, R3, R25, PT ;  /* 0x000000190300720c */ /* 0x000fe20003fc4070 */
[----:B------:R-:W-:Y:S01]  /*1a4a0*/  IMAD.HI.U32 R6, R4, R11, RZ ;  /* 0x0000000b04067227 */ /* 0x000fe200078e00ff */
[----:B------:R-:W-:Y:S03]  /*1a4b0*/  STL [R1+0x1b50], R20 ;  /* 0x001b501401007387 */ /* 0x000fe60000100800 */
[----:B------:R-:W-:Y:S01]  /*1a4c0*/  @!P3 IMAD.MOV R21, RZ, RZ, -R21 ;  /* 0x000000ffff15b224 */ /* 0x000fe200078e0a15 */
[----:B------:R-:W-:Y:S01]  /*1a4d0*/  ISETP.GE.AND P3, PT, R8, RZ, PT ;  /* 0x000000ff0800720c */ /* 0x000fe20003f66270 */
[----:B------:R-:W-:Y:S01]  /*1a4e0*/  IMAD.MOV R6, RZ, RZ, -R6 ;  /* 0x000000ffff067224 */ /* 0x000fe200078e0a06 */
[----:B------:R-:W-:Y:S01]  /*1a4f0*/  IABS R8, R26 ;  /* 0x0000001a00087213 */ /* 0x000fe20000000000 */
[----:B------:R-:W-:Y:S01]  /*1a500*/  @!P0 IMAD.IADD R23, R23, 0x1, -R3 ;  /* 0x0000000117178824 */ /* 0x000fe200078e0a03 */
[----:B------:R-:W-:Y:S01]  /*1a510*/  ISETP.GE.AND P0, PT, R5, RZ, PT ;  /* 0x000000ff0500720c */ /* 0x000fe20003f06270 */
[----:B------:R-:W-:Y:S01]  /*1a520*/  IMAD R11, R3, R6, R11 ;  /* 0x00000006030b7224 */ /* 0x000fe200078e020b */
[----:B------:R-:W-:Y:S01]  /*1a530*/  STL [R1+0x1b54], R21 ;  /* 0x001b541501007387 */ /* 0x000fe20000100800 */
[----:B------:R-:W-:-:S02]  /*1a540*/  VIADD R6, R0, 0x7 ;  /* 0x0000000700067836 */ /* 0x000fc40000000000 */
[----:B------:R-:W-:-:S03]  /*1a550*/  IMAD.HI.U32 R27, R4, R8, RZ ;  /* 0x00000008041b7227 */ /* 0x000fc600078e00ff */
[----:B------:R-:W-:Y:S01]  /*1a560*/  IABS R5, R6 ;  /* 0x0000000600057213 */ /* 0x000fe20000000000 */
[----:B------:R-:W-:Y:S01]  /*1a570*/  @!P6 IMAD.IADD R25, R25, 0x1, -R3 ;  /* 0x000000011919e824 */ /* 0x000fe200078e0a03 */
[----:B------:R-:W-:Y:S01]  /*1a580*/  ISETP.GE.AND P6, PT, R9, RZ, PT ;  /* 0x000000ff0900720c */ /* 0x000fe20003fc6270 */
[----:B------:R-:W-:Y:S02]  /*1a590*/  IMAD.MOV R27, RZ, RZ, -R27 ;  /* 0x000000ffff1b7224 */ /* 0x000fe400078e0a1b */
[----:B------:R-:W-:Y:S01]  /*1a5a0*/  @!P1 IMAD.MOV R22, RZ, RZ, -R22 ;  /* 0x000000ffff169224 */ /* 0x000fe200078e0a16 */
[C---:B------:R-:W-:Y:S01]  /*1a5b0*/  ISETP.GT.U32.AND P1, PT, R3.reuse, R25, PT ;  /* 0x000000190300720c */ /* 0x040fe20003f24070 */
[----:B------:R-:W-:Y:S02]  /*1a5c0*/  @!P2 IMAD.IADD R24, R24, 0x1, -R3 ;  /* 0x000000011818a824 */ /* 0x000fe400078e0a03 */
[C---:B------:R-:W-:Y:S01]  /*1a5d0*/  IMAD R8, R3.reuse, R27, R8 ;  /* 0x0000001b03087224 */ /* 0x040fe200078e0208 */
[----:B------:R-:W-:Y:S01]  /*1a5e0*/  STL [R1+0x1b58], R22 ;  /* 0x001b581601007387 */ /* 0x000fe20000100800 */
[----:B------:R-:W-:Y:S01]  /*1a5f0*/  IMAD.HI.U32 R28, R4, R5, RZ ;  /* 0x00000005041c7227 */ /* 0x000fe200078e00ff */
[----:B------:R-:W-:-:S03]  /*1a600*/  ISETP.GT.U32.AND P2, PT, R3, R24, PT ;  /* 0x000000180300720c */ /* 0x000fc60003f44070 */
[----:B------:R-:W-:Y:S01]  /*1a610*/  @!P4 IMAD.MOV R23, RZ, RZ, -R23 ;  /* 0x000000ffff17c224 */ /* 0x000fe200078e0a17 */
[C---:B------:R-:W-:Y:S01]  /*1a620*/  ISETP.GT.U32.AND P4, PT, R3.reuse, R8, PT ;  /* 0x000000080300720c */ /* 0x040fe20003f84070 */
[----:B------:R-:W-:Y:S02]  /*1a630*/  IMAD.MOV R28, RZ, RZ, -R28 ;  /* 0x000000ffff1c7224 */ /* 0x000fe400078e0a1c */
[C---:B0-----:R-:W-:Y:S01]  /*1a640*/  VIADD R16, R0.reuse, 0x6 ;  /* 0x0000000600107836 */ /* 0x041fe20000000000 */
[----:B------:R-:W-:Y:S01]  /*1a650*/  STL [R1+0x1b5c], R23 ;  /* 0x001b5c1701007387 */ /* 0x000fe20000100800 */
[----:B------:R-:W-:Y:S02]  /*1a660*/  IMAD R5, R3, R28, R5 ;  /* 0x0000001c03057224 */ /* 0x000fe400078e0205 */
[--C-:B------:R-:W-:Y:S01]  /*1a670*/  @!P1 IMAD.IADD R25, R25, 0x1, -R3.reuse ;  /* 0x0000000119199824 */ /* 0x100fe200078e0a03 */
[----:B------:R-:W-:Y:S01]  /*1a680*/  IABS R10, R16 ;  /* 0x00000010000a7213 */ /* 0x000fe20000000000 */
[----:B------:R-:W-:Y:S01]  /*1a690*/  VIADD R14, R0, 0x4 ;  /* 0x00000004000e7836 */ /* 0x000fe20000000000 */
[C---:B------:R-:W-:Y:S01]  /*1a6a0*/  ISETP.GT.U32.AND P1, PT, R3.reuse, R5, PT ;  /* 0x000000050300720c */ /* 0x040fe20003f24070 */
[----:B------:R-:W-:Y:S01]  /*1a6b0*/  @!P2 IMAD.IADD R24, R24, 0x1, -R3 ;  /* 0x000000011818a824 */ /* 0x000fe200078e0a03 */
[----:B------:R-:W-:Y:S01]  /*1a6c0*/  ISETP.GT.U32.AND P2, PT, R3, R11, PT ;  /* 0x0000000b0300720c */ /* 0x000fe20003f44070 */
[----:B------:R-:W-:-:S04]  /*1a6d0*/  IMAD.HI.U32 R27, R4, R10, RZ ;  /* 0x0000000a041b7227 */ /* 0x000fc800078e00ff */
[----:B------:R-:W-:Y:S01]  /*1a6e0*/  @!P4 IMAD.IADD R8, R8, 0x1, -R3 ;  /* 0x000000010808c824 */ /* 0x000fe200078e0a03 */
[----:B------:R-:W-:Y:S01]  /*1a6f0*/  ISETP.GE.AND P4, PT, R6, RZ, PT ;  /* 0x000000ff0600720c */ /* 0x000fe20003f86270 */
[C---:B-1----:R-:W-:Y:S01]  /*1a700*/  VIADD R17, R0.reuse, 0x5 ;  /* 0x0000000500117836 */ /* 0x042fe20000000000 */
[----:B------:R-:W-:Y:S01]  /*1a710*/  IABS R6, R14 ;  /* 0x0000000e00067213 */ /* 0x000fe20000000000 */
[----:B------:R-:W-:Y:S02]  /*1a720*/  IMAD.MOV R27, RZ, RZ, -R27 ;  /* 0x000000ffff1b7224 */ /* 0x000fe400078e0a1b */
[----:B------:R-:W-:Y:S01]  /*1a730*/  VIADD R12, R0, 0x2 ;  /* 0x00000002000c7836 */ /* 0x000fe20000000000 */
[----:B------:R-:W-:Y:S01]  /*1a740*/  IABS R9, R17 ;  /* 0x0000001100097213 */ /* 0x000fe20000000000 */
[----:B------:R-:W-:Y:S02]  /*1a750*/  IMAD R10, R3, R27, R10 ;  /* 0x0000001b030a7224 */ /* 0x000fe400078e020a */
[----:B------:R-:W-:Y:S01]  /*1a760*/  IMAD.HI.U32 R27, R4, R6, RZ ;  /* 0x00000006041b7227 */ /* 0x000fe200078e00ff */
[----:B------:R-:W-:-:S03]  /*1a770*/  IABS R15, R12 ;  /* 0x0000000c000f7213 */ /* 0x000fc60000000000 */
[----:B------:R-:W-:Y:S01]  /*1a780*/  @!P3 IMAD.MOV R24, RZ, RZ, -R24 ;  /* 0x000000ffff18b224 */ /* 0x000fe200078e0a18 */
[----:B------:R-:W-:Y:S01]  /*1a790*/  ISETP.GE.AND P3, PT, R26, RZ, PT ;  /* 0x000000ff1a00720c */ /* 0x000fe20003f66270 */
[----:B------:R-:W-:Y:S01]  /*1a7a0*/  @!P1 IMAD.IADD R5, R5, 0x1, -R3 ;  /* 0x0000000105059824 */ /* 0x000fe200078e0a03 */
[----:B------:R-:W-:Y:S01]  /*1a7b0*/  ISETP.GT.U32.AND P1, PT, R3, R8, PT ;  /* 0x000000080300720c */ /* 0x000fe20003f24070 */
[----:B------:R-:W-:Y:S01]  /*1a7c0*/  IMAD.HI.U32 R26, R4, R9, RZ ;  /* 0x00000009041a7227 */ /* 0x000fe200078e00ff */
[----:B------:R-:W-:Y:S03]  /*1a7d0*/  STL [R1+0x1b60], R24 ;  /* 0x001b601801007387 */ /* 0x000fe60000100800 */
[----:B------:R-:W-:Y:S02]  /*1a7e0*/  IMAD.MOV R27, RZ, RZ, -R27 ;  /* 0x000000ffff1b7224 */ /* 0x000fe400078e0a1b */
[----:B------:R-:W-:-:S02]  /*1a7f0*/  @!P2 IMAD.IADD R11, R11, 0x1, -R3 ;  /* 0x000000010b0ba824 */ /* 0x000fc400078e0a03 */
[----:B------:R-:W-:Y:S02]  /*1a800*/  IMAD.MOV R26, RZ, RZ, -R26 ;  /* 0x000000ffff1a7224 */ /* 0x000fe400078e0a1a */
[----:B------:R-:W-:Y:S01]  /*1a810*/  VIADD R13, R0, 0x3 ;  /* 0x00000003000d7836 */ /* 0x000fe20000000000 */
[C---:B------:R-:W-:Y:S01]  /*1a820*/  ISETP.GT.U32.AND P2, PT, R3.reuse, R11, PT ;  /* 0x0000000b0300720c */ /* 0x040fe20003f44070 */
[C---:B------:R-:W-:Y:S02]  /*1a830*/  IMAD R6, R3.reuse, R27, R6 ;  /* 0x0000001b03067224 */ /* 0x040fe400078e0206 */
[----:B------:R-:W-:Y:S01]  /*1a840*/  IMAD.MOV.U32 R27, RZ, RZ, R15 ;  /* 0x000000ffff1b7224 */ /* 0x000fe200078e000f */
[----:B------:R-:W-:Y:S01]  /*1a850*/  IABS R29, R13 ;  /* 0x0000000d001d7213 */ /* 0x000fe20000000000 */
[----:B------:R-:W0:Y:S01]  /*1a860*/  S2R R15, SR_TID.X ;  /* 0x00000000000f7919 */ /* 0x000e220000002100 */
[----:B------:R-:W-:Y:S02]  /*1a870*/  IMAD R9, R3, R26, R9 ;  /* 0x0000001a03097224 */ /* 0x000fe400078e0209 */
[----:B------:R-:W-:-:S02]  /*1a880*/  @!P0 IMAD.MOV R25, RZ, RZ, -R25 ;  /* 0x000000ffff198224 */ /* 0x000fc400078e0a19 */
[--C-:B------:R-:W-:Y:S01]  /*1a890*/  @!P1 IMAD.IADD R8, R8, 0x1, -R3.reuse ;  /* 0x0000000108089824 */ /* 0x100fe200078e0a03 */
[----:B------:R-:W-:Y:S01]  /*1a8a0*/  ISETP.GT.U32.AND P1, PT, R3, R9, PT ;  /* 0x000000090300720c */ /* 0x000fe20003f24070 */
[----:B--2---:R-:W-:Y:S01]  /*1a8b0*/  IMAD.HI.U32 R18, R4, R29, RZ ;  /* 0x0000001d04127227 */ /* 0x004fe200078e00ff */
[----:B------:R-:W-:Y:S03]  /*1a8c0*/  STL [R1+0x1b64], R25 ;  /* 0x001b641901007387 */ /* 0x000fe60000100800 */
[----:B------:R-:W-:Y:S01]  /*1a8d0*/  VIADD R26, R0, 0x1 ;  /* 0x00000001001a7836 */ /* 0x000fe20000000000 */
[----:B------:R1:W-:Y:S01]  /*1a8e0*/  STL [R1+0x1ab4], R0 ;  /* 0x001ab40001007387 */ /* 0x0003e20000100800 */
[----:B------:R-:W-:Y:S01]  /*1a8f0*/  @!P2 IMAD.IADD R11, R11, 0x1, -R3 ;  /* 0x000000010b0ba824 */ /* 0x000fe200078e0a03 */
[----:B------:R-:W-:Y:S01]  /*1a900*/  ISETP.GT.U32.AND P2, PT, R3, R10, PT ;  /* 0x0000000a0300720c */ /* 0x000fe20003f44070 */
[----:B------:R-:W-:Y:S01]  /*1a910*/  @!P3 IMAD.MOV R8, RZ, RZ, -R8 ;  /* 0x000000ffff08b224 */ /* 0x000fe200078e0a08 */
[----:B------:R-:W-:Y:S01]  /*1a920*/  IABS R28, R26 ;  /* 0x0000001a001c7213 */ /* 0x000fe20000000000 */
[----:B------:R-:W-:-:S02]  /*1a930*/  @!P6 IMAD.MOV R11, RZ, RZ, -R11 ;  /* 0x000000ffff0be224 */ /* 0x000fc400078e0a0b */
[----:B------:R-:W-:Y:S02]  /*1a940*/  @!P1 IMAD.IADD R9, R9, 0x1, -R3 ;  /* 0x0000000109099824 */ /* 0x000fe400078e0a03 */
[----:B-1----:R-:W-:-:S04]  /*1a950*/  IMAD.MOV R0, RZ, RZ, -R18 ;  /* 0x000000ffff007224 */ /* 0x002fc800078e0a12 */
[C---:B------:R-:W-:Y:S02]  /*1a960*/  IMAD R29, R3.reuse, R0, R29 ;  /* 0x00000000031d7224 */ /* 0x040fe400078e021d */
[----:B------:R-:W-:Y:S01]  /*1a970*/  @!P2 IMAD.IADD R10, R10, 0x1, -R3 ;  /* 0x000000010a0aa824 */ /* 0x000fe200078e0a03 */
[C---:B------:R-:W-:Y:S01]  /*1a980*/  ISETP.GT.U32.AND P2, PT, R3.reuse, R5, PT ;  /* 0x000000050300720c */ /* 0x040fe20003f44070 */
[----:B------:R-:W-:Y:S01]  /*1a990*/  IMAD R0, RZ, RZ, -UR6 ;  /* 0x80000006ff007e24 */ /* 0x000fe2000f8e02ff */
[C---:B------:R-:W-:Y:S02]  /*1a9a0*/  ISETP.GT.U32.AND P1, PT, R3.reuse, R29, PT ;  /* 0x0000001d0300720c */ /* 0x040fe40003f24070 */
[----:B0-----:R-:W-:Y:S02]  /*1a9b0*/  SHF.R.U32.HI R15, RZ, 0x5, R15 ;  /* 0x00000005ff0f7819 */ /* 0x001fe4000001160f */
[----:B------:R-:W-:Y:S02]  /*1a9c0*/  ISETP.GT.U32.AND P0, PT, R3, R10, PT ;  /* 0x0000000a0300720c */ /* 0x000fe40003f04070 */
[----:B------:R-:W-:-:S04]  /*1a9d0*/  SGXT.U32 R15, R15, 0x1 ;  /* 0x000000010f0f781a */ /* 0x000fc80000000000 */
[----:B------:R-:W-:Y:S01]  /*1a9e0*/  LOP3.LUT R15, R15, 0x3e, RZ, 0xfc, !PT ;  /* 0x0000003e0f0f7812 */ /* 0x000fe200078efcff */
[--C-:B------:R-:W-:Y:S01]  /*1a9f0*/  @!P2 IMAD.IADD R5, R5, 0x1, -R3.reuse ;  /* 0x000000010505a824 */ /* 0x100fe200078e0a03 */
[----:B------:R-:W-:Y:S01]  /*1aa00*/  ISETP.GT.U32.AND P2, PT, R3, R6, PT ;  /* 0x000000060300720c */ /* 0x000fe20003f44070 */
[--C-:B------:R-:W-:Y:S01]  /*1aa10*/  @!P1 IMAD.IADD R29, R29, 0x1, -R3.reuse ;  /* 0x000000011d1d9824 */ /* 0x100fe200078e0a03 */
[----:B------:R-:W-:Y:S01]  /*1aa20*/  ISETP.GT.U32.AND P1, PT, R3, R9, PT ;  /* 0x000000090300720c */ /* 0x000fe20003f24070 */
[----:B------:R-:W-:Y:S02]  /*1aa30*/  IMAD R15, R15, UR6, RZ ;  /* 0x000000060f0f7c24 */ /* 0x000fe4000f8e02ff */
[----:B------:R-:W-:Y:S01]  /*1aa40*/  @!P0 IMAD.IADD R10, R10, 0x1, -R3 ;  /* 0x000000010a0a8824 */ /* 0x000fe200078e0a03 */
[----:B------:R-:W-:Y:S01]  /*1aa50*/  ISETP.GT.U32.AND P3, PT, R3, R29, PT ;  /* 0x0000001d0300720c */ /* 0x000fe20003f64070 */
[----:B------:R-:W-:Y:S01]  /*1aa60*/  IMAD R15, R0, 0x2, R15 ;  /* 0x00000002000f7824 */ /* 0x000fe200078e020f */
[----:B------:R-:W-:Y:S01]  /*1aa70*/  ISETP.GE.AND P0, PT, R16, RZ, PT ;  /* 0x000000ff1000720c */ /* 0x000fe20003f06270 */
[----:B------:R-:W-:-:S03]  /*1aa80*/  IMAD.HI.U32 R16, R4, R27, RZ ;  /* 0x0000001b04107227 */ /* 0x000fc600078e00ff */
[----:B------:R0:W-:Y:S01]  /*1aa90*/  STL [R1+0x844], R15 ;  /* 0x0008440f01007387 */ /* 0x0001e20000100800 */
[----:B------:R-:W-:-:S04]  /*1aaa0*/  IMAD.HI.U32 R4, R4, R28, RZ ;  /* 0x0000001c04047227 */ /* 0x000fc800078e00ff */
[----:B------:R-:W-:Y:S02]  /*1aab0*/  IMAD.MOV R4, RZ, RZ, -R4 ;  /* 0x000000ffff047224 */ /* 0x000fe400078e0a04 */
[----:B------:R-:W-:Y:S01]  /*1aac0*/  @!P3 IMAD.IADD R29, R29, 0x1, -R3 ;  /* 0x000000011d1db824 */ /* 0x000fe200078e0a03 */
[----:B------:R-:W-:Y:S01]  /*1aad0*/  ISETP.GE.AND P3, PT, R12, RZ, PT ;  /* 0x000000ff0c00720c */ /* 0x000fe20003f66270 */
[----:B------:R-:W-:Y:S01]  /*1aae0*/  IMAD R28, R3, R4, R28 ;  /* 0x00000004031c7224 */ /* 0x000fe200078e021c */
[----:B------:R-:W1:Y:S01]  /*1aaf0*/  S2R R12, SR_TID.X ;  /* 0x00000000000c7919 */ /* 0x000e620000002100 */
[C---:B0-----:R-:W-:Y:S02]  /*1ab00*/  IMAD R15, R0.reuse, 0x2, R15 ;  /* 0x00000002000f7824 */ /* 0x041fe400078e020f */
[----:B------:R-:W-:Y:S02]  /*1ab10*/  @!P4 IMAD.MOV R5, RZ, RZ, -R5 ;  /* 0x000000ffff05c224 */ /* 0x000fe400078e0a05 */
[----:B------:R-:W-:Y:S01]  /*1ab20*/  IMAD R4, R0, 0x2, R15 ;  /* 0x0000000200047824 */ /* 0x000fe200078e020f */
[----:B------:R-:W-:Y:S01]  /*1ab30*/  STL [R1+0x848], R15 ;  /* 0x0008480f01007387 */ /* 0x000fe20000100800 */
[----:B------:R-:W-:Y:S01]  /*1ab40*/  @!P0 IMAD.MOV R10, RZ, RZ, -R10 ;  /* 0x000000ffff0a8224 */ /* 0x000fe200078e0a0a */
[----:B------:R-:W-:Y:S01]  /*1ab50*/  ISETP.GE.AND P0, PT, R14, RZ, PT ;  /* 0x000000ff0e00720c */ /* 0x000fe20003f06270 */
[----:B------:R-:W-:Y:S01]  /*1ab60*/  IMAD.MOV R16, RZ, RZ, -R16 ;  /* 0x000000ffff107224 */ /* 0x000fe200078e0a10 */
[----:B------:R-:W-:Y:S01]  /*1ab70*/  STL [R1+0x1b68], R11 ;  /* 0x001b680b01007387 */ /* 0x000fe20000100800 */
[----:B------:R-:W-:Y:S01]  /*1ab80*/  @!P1 IMAD.IADD R9, R9, 0x1, -R3 ;  /* 0x0000000109099824 */ /* 0x000fe200078e0a03 */
[C---:B------:R-:W-:Y:S01]  /*1ab90*/  ISETP.GT.U32.AND P1, PT, R3.reuse, R28, PT ;  /* 0x0000001c0300720c */ /* 0x040fe20003f24070 */
[----:B------:R-:W-:Y:S01]  /*1aba0*/  IMAD R27, R3, R16, R27 ;  /* 0x00000010031b7224 */ /* 0x000fe200078e021b */
[----:B------:R-:W-:Y:S01]  /*1abb0*/  STL [R1+0x1b6c], R8 ;  /* 0x001b6c0801007387 */ /* 0x000fe20000100800 */
[----:B------:R-:W-:Y:S01]  /*1abc0*/  @!P2 IMAD.IADD R6, R6, 0x1, -R3 ;  /* 0x000000010606a824 */ /* 0x000fe200078e0a03 */
[----:B------:R-:W-:-:S02]  /*1abd0*/  ISETP.GE.AND P2, PT, R17, RZ, PT ;  /* 0x000000ff1100720c */ /* 0x000fc40003f46270 */
[----:B------:R0:W-:Y:S01]  /*1abe0*/  STL [R1+0x804], R4 ;  /* 0x0008040401007387 */ /* 0x0001e20000100800 */
[C---:B------:R-:W-:Y:S02]  /*1abf0*/  ISETP.GT.U32.AND P4, PT, R3.reuse, R27, PT ;  /* 0x0000001b0300720c */ /* 0x040fe40003f84070 */
[----:B------:R-:W-:Y:S01]  /*1ac00*/  ISETP.GT.U32.AND P6, PT, R3, R6, PT ;  /* 0x000000060300720c */ /* 0x000fe20003fc4070 */
[----:B------:R-:W-:Y:S03]  /*1ac10*/  STL [R1+0x1b70], R5 ;  /* 0x001b700501007387 */ /* 0x000fe60000100800 */
[----:B------:R-:W-:Y:S02]  /*1ac20*/  @!P1 IMAD.IADD R28, R28, 0x1, -R3 ;  /* 0x000000011c1c9824 */ /* 0x000fe400078e0a03 */
[----:B0-----:R-:W-:-:S03]  /*1ac30*/  IMAD R4, R0, 0x2, R4 ;  /* 0x0000000200047824 */ /* 0x001fc600078e0204 */
[----:B------:R-:W-:Y:S01]  /*1ac40*/  ISETP.GT.U32.AND P1, PT, R3, R28, PT ;  /* 0x0000001c0300720c */ /* 0x000fe20003f24070 */
[----:B------:R-:W-:Y:S01]  /*1ac50*/  @!P2 IMAD.MOV R9, RZ, RZ, -R9 ;  /* 0x000000ffff09a224 */ /* 0x000fe200078e0a09 */
[----:B------:R0:W-:Y:S01]  /*1ac60*/  STL [R1+0x800], R4 ;  /* 0x0008000401007387 */ /* 0x0001e20000100800 */
[--C-:B------:R-:W-:Y:S02]  /*1ac70*/  @!P4 IMAD.IADD R27, R27, 0x1, -R3.reuse ;  /* 0x000000011b1bc824 */ /* 0x100fe400078e0a03 */
[C---:B-1----:R-:W-:Y:S01]  /*1ac80*/  IMAD.SHL.U32 R11, R12.reuse, 0x2, RZ ;  /* 0x000000020c0b7824 */ /* 0x042fe200078e00ff */
[----:B------:R1:W-:Y:S01]  /*1ac90*/  STL [R1+0x1b74], R10 ;  /* 0x001b740a01007387 */ /* 0x0003e20000100800 */
[----:B------:R-:W-:Y:S01]  /*1aca0*/  IMAD.SHL.U32 R8, R12, 0x20, RZ ;  /* 0x000000200c087824 */ /* 0x000fe200078e00ff */
[----:B------:R-:W-:Y:S01]  /*1acb0*/  ISETP.GT.U32.AND P4, PT, R3, R27, PT ;  /* 0x0000001b0300720c */ /* 0x000fe20003f84070 */
[----:B------:R-:W-:Y:S01]  /*1acc0*/  @!P6 IMAD.IADD R6, R6, 0x1, -R3 ;  /* 0x000000010606e824 */ /* 0x000fe200078e0a03 */
[----:B------:R-:W-:Y:S01]  /*1acd0*/  ISETP.GE.AND P6, PT, R13, RZ, PT ;  /* 0x000000ff0d00720c */ /* 0x000fe20003fc6270 */
[----:B0-----:R-:W-:-:S02]  /*1ace0*/  IMAD R4, R0, 0x2, R4 ;  /* 0x0000000200047824 */ /* 0x001fc400078e0204 */
[----:B------:R-:W-:Y:S01]  /*1acf0*/  @!P1 IMAD.IADD R28, R28, 0x1, -R3 ;  /* 0x000000011c1c9824 */ /* 0x000fe200078e0a03 */
[----:B------:R-:W-:Y:S02]  /*1ad00*/  ISETP.NE.AND P1, PT, R7, RZ, PT ;  /* 0x000000ff0700720c */ /* 0x000fe40003f25270 */
[----:B------:R0:W-:Y:S01]  /*1ad10*/  STL [R1+0x808], R4 ;  /* 0x0008080401007387 */ /* 0x0001e20000100800 */
[----:B-1----:R-:W-:-:S04]  /*1ad20*/  LOP3.LUT R10, R12, 0x7, RZ, 0xc0, !PT ;  /* 0x000000070c0a7812 */ /* 0x002fc800078ec0ff */
[----:B------:R-:W-:Y:S01]  /*1ad30*/  @!P4 IMAD.IADD R27, R27, 0x1, -R3 ;  /* 0x000000011b1bc824 */ /* 0x000fe200078e0a03 */
[----:B------:R-:W-:Y:S01]  /*1ad40*/  ISETP.GE.AND P4, PT, R26, RZ, PT ;  /* 0x000000ff1a00720c */ /* 0x000fe20003f86270 */
[----:B------:R-:W-:Y:S01]  /*1ad50*/  @!P0 IMAD.MOV R6, RZ, RZ, -R6 ;  /* 0x000000ffff068224 */ /* 0x000fe200078e0a06 */
[----:B------:R-:W-:Y:S01]  /*1ad60*/  LOP3.LUT R7, RZ, R7, RZ, 0x33, !PT ;  /* 0x00000007ff077212 */ /* 0x000fe200078e33ff */
[----:B0-----:R-:W-:-:S04]  /*1ad70*/  IMAD R4, R0, 0x2, R4 ;  /* 0x0000000200047824 */ /* 0x001fc800078e0204 */
[----:B------:R-:W-:Y:S01]  /*1ad80*/  IMAD R5, R0, 0x2, R4 ;  /* 0x0000000200057824 */ /* 0x000fe200078e0204 */
[----:B------:R0:W-:Y:S04]  /*1ad90*/  STL [R1+0x80c], R4 ;  /* 0x00080c0401007387 */ /* 0x0001e80000100800 */
[----:B------:R1:W-:Y:S01]  /*1ada0*/  STL [R1+0x810], R5 ;  /* 0x0008100501007387 */ /* 0x0003e20000100800 */
[C---:B0-----:R-:W-:Y:S01]  /*1adb0*/  IMAD.SHL.U32 R4, R12.reuse, 0x8, RZ ;  /* 0x000000080c047824 */ /* 0x041fe200078e00ff */
[----:B------:R-:W-:Y:S01]  /*1adc0*/  LOP3.LUT R12, R12, 0x3f, RZ, 0xc0, !PT ;  /* 0x0000003f0c0c7812 */ /* 0x000fe200078ec0ff */
[----:B-1----:R-:W-:-:S03]  /*1add0*/  IMAD R5, R0, 0x2, R5 ;  /* 0x0000000200057824 */ /* 0x002fc600078e0205 */
[----:B------:R0:W-:Y:S01]  /*1ade0*/  STL [R1+0x1aac], R4 ;  /* 0x001aac0401007387 */ /* 0x0001e20000100800 */
[----:B------:R-:W-:-:S03]  /*1adf0*/  IMAD R3, R12, UR7, RZ ;  /* 0x000000070c037c24 */ /* 0x000fc6000f8e02ff */
[----:B------:R1:W-:Y:S02]  /*1ae00*/  STL [R1+0x814], R5 ;  /* 0x0008140501007387 */ /* 0x0003e40000100800 */
[----:B---3--:R-:W-:Y:S02]  /*1ae10*/  LEA R3, P2, R3, UR8, 0x1 ;  /* 0x0000000803037c11 */ /* 0x008fe4000f8408ff */
[----:B0-----:R-:W-:Y:S01]  /*1ae20*/  LOP3.LUT R4, R4, 0x30, RZ, 0xc0, !PT ;  /* 0x0000003004047812 */ /* 0x001fe200078ec0ff */
[----:B-1----:R-:W-:-:S04]  /*1ae30*/  IMAD R5, R0, 0x2, R5 ;  /* 0x0000000200057824 */ /* 0x002fc800078e0205 */
[C---:B------:R-:W-:Y:S02]  /*1ae40*/  IMAD R4, R10.reuse, 0x40, R4 ;  /* 0x000000400a047824 */ /* 0x040fe400078e0204 */
[----:B------:R-:W-:Y:S01]  /*1ae50*/  IMAD R10, R10, 0x90, RZ ;  /* 0x000000900a0a7824 */ /* 0x000fe200078e02ff */
[----:B------:R0:W-:Y:S02]  /*1ae60*/  STL [R1+0x818], R5 ;  /* 0x0008180501007387 */ /* 0x0001e40000100800 */
[--C-:B------:R-:W-:Y:S02]  /*1ae70*/  LOP3.LUT R4, R4, 0x10, R11.reuse, 0x78, !PT ;  /* 0x0000001004047812 */ /* 0x100fe400078e780b */
[----:B------:R-:W-:Y:S02]  /*1ae80*/  LOP3.LUT R10, R10, 0x30, R11, 0x78, !PT ;  /* 0x000000300a0a7812 */ /* 0x000fe400078e780b */
[----:B------:R-:W-:Y:S01]  /*1ae90*/  LOP3.LUT R4, R4, 0x200, R8, 0xf8, !PT ;  /* 0x0000020004047812 */ /* 0x000fe200078ef808 */
[----:B0-----:R-:W-:-:S05]  /*1aea0*/  IMAD R5, R0, 0x2, R5 ;  /* 0x0000000200057824 */ /* 0x001fca00078e0205 */
[----:B------:R0:W-:Y:S02]  /*1aeb0*/  STL [R1+0x81c], R5 ;  /* 0x00081c0501007387 */ /* 0x0001e40000100800 */
[----:B0-----:R-:W-:-:S05]  /*1aec0*/  IMAD R5, R0, 0x2, R5 ;  /* 0x0000000200057824 */ /* 0x001fca00078e0205 */
[----:B------:R0:W-:Y:S04]  /*1aed0*/  STL [R1+0x824], R5 ;  /* 0x0008240501007387 */ /* 0x0001e80000100800 */
[----:B------:R1:W-:Y:S01]  /*1aee0*/  STL [R1+0x90c], R4 ;  /* 0x00090c0401007387 */ /* 0x0003e20000100800 */
[----:B0-----:R-:W-:-:S04]  /*1aef0*/  IMAD R5, R0, 0x2, R5 ;  /* 0x0000000200057824 */ /* 0x001fc800078e0205 */
[C---:B-1----:R-:W-:Y:S01]  /*1af00*/  IMAD R4, R0.reuse, 0x2, R5 ;  /* 0x0000000200047824 */ /* 0x042fe200078e0205 */
[----:B------:R-:W-:Y:S04]  /*1af10*/  STL [R1+0x820], R5 ;  /* 0x0008200501007387 */ /* 0x000fe80000100800 */
[----:B------:R-:W-:Y:S04]  /*1af20*/  STL [R1+0x1b78], R9 ;  /* 0x001b780901007387 */ /* 0x000fe80000100800 */
[----:B------:R0:W-:Y:S02]  /*1af30*/  STL [R1+0x828], R4 ;  /* 0x0008280401007387 */ /* 0x0001e40000100800 */
[----:B0-----:R-:W-:-:S04]  /*1af40*/  IMAD R4, R0, 0x2, R4 ;  /* 0x0000000200047824 */ /* 0x001fc800078e0204 */
[----:B------:R-:W-:Y:S01]  /*1af50*/  IMAD R5, R0, 0x2, R4 ;  /* 0x0000000200057824 */ /* 0x000fe200078e0204 */
[----:B------:R0:W-:Y:S04]  /*1af60*/  STL [R1+0x830], R4 ;  /* 0x0008300401007387 */ /* 0x0001e80000100800 */
[----:B------:R1:W-:Y:S04]  /*1af70*/  STL [R1+0x1ac4], R3 ;  /* 0x001ac40301007387 */ /* 0x0003e80000100800 */
[----:B------:R-:W-:Y:S01]  /*1af80*/  STL [R1+0x838], R5 ;  /* 0x0008380501007387 */ /* 0x000fe20000100800 */
[----:B0-----:R-:W-:-:S03]  /*1af90*/  IMAD.MOV.U32 R4, RZ, RZ, R28 ;  /* 0x000000ffff047224 */ /* 0x001fc600078e001c */
[----:B------:R-:W2:Y:S01]  /*1afa0*/  LDL.LU R28, [R1+0x7b8] ;  /* 0x0007b800011c7983 */ /* 0x000ea20000300800 */
[----:B-1----:R-:W-:-:S03]  /*1afb0*/  IMAD R3, R0, 0x2, R5 ;  /* 0x0000000200037824 */ /* 0x002fc600078e0205 */
[----:B------:R-:W3:Y:S04]  /*1afc0*/  LDL.LU R26, [R1+0x7b4] ;  /* 0x0007b400011a7983 */ /* 0x000ee80000300800 */
[----:B------:R0:W-:Y:S04]  /*1afd0*/  STL [R1+0x82c], R3 ;  /* 0x00082c0301007387 */ /* 0x0001e80000100800 */
[----:B0-----:R-:W4:Y:S04]  /*1afe0*/  LDL.LU R3, [R1+0x7b0] ;  /* 0x0007b00001037983 */ /* 0x001f280000300800 */
[----:B------:R-:W4:Y:S04]  /*1aff0*/  LDL.LU R9, [R1+0x7ac] ;  /* 0x0007ac0001097983 */ /* 0x000f280000300800 */
        /* <DEDUP_REMOVED lines=18> */
[----:B------:R0:W-:Y:S04]  /*1b120*/  STL [R1+0x1b7c], R6 ;  /* 0x001b7c0601007387 */ /* 0x0001e80000100800 */
[----:B0-----:R-:W4:Y:S01]  /*1b130*/  LDL R6, [R1+0x82c] ;  /* 0x00082c0001067983 */ /* 0x001f220000100800 */
[----:B------:R-:W-:-:S02]  /*1b140*/  @!P6 IMAD.MOV R29, RZ, RZ, -R29 ;  /* 0x000000ffff1de224 */ /* 0x000fc400078e0a1d */
[----:B------:R-:W-:Y:S02]  /*1b150*/  @!P3 IMAD.MOV R27, RZ, RZ, -R27 ;  /* 0x000000ffff1bb224 */ /* 0x000fe400078e0a1b */
[----:B------:R-:W-:Y:S02]  /*1b160*/  @!P4 IMAD.MOV R4, RZ, RZ, -R4 ;  /* 0x000000ffff04c224 */ /* 0x000fe400078e0a04 */
[----:B------:R-:W-:Y:S01]  /*1b170*/  @!P5 IMAD.MOV R2, RZ, RZ, -R2 ;  /* 0x000000ffff02d224 */ /* 0x000fe200078e0a02 */
[----:B------:R-:W-:Y:S04]  /*1b180*/  STL [R1+0x1b80], R29 ;  /* 0x001b801d01007387 */ /* 0x000fe80000100800 */
[----:B------:R-:W-:Y:S04]  /*1b190*/  STL [R1+0x1b84], R27 ;  /* 0x001b841b01007387 */ /* 0x000fe80000100800 */
[----:B------:R-:W-:Y:S04]  /*1b1a0*/  STL [R1+0x1b88], R4 ;  /* 0x001b880401007387 */ /* 0x000fe80000100800 */
[----:B------:R4:W-:Y:S04]  /*1b1b0*/  STL [R1+0x1b8c], R2 ;  /* 0x001b8c0201007387 */ /* 0x0009e80000100800 */
[----:B------:R0:W-:Y:S01]  /*1b1c0*/  STL [R1+0x1b90], R0 ;  /* 0x001b900001007387 */ /* 0x0001e20000100800 */
[----:B--2---:R-:W-:-:S02]  /*1b1d0*/  SEL R28, R7, R28, !P1 ;  /* 0x0000001c071c7207 */ /* 0x004fc40004800000 */
[C---:B---3--:R-:W-:Y:S01]  /*1b1e0*/  SEL R26, R7.reuse, R26, !P1 ;  /* 0x0000001a071a7207 */ /* 0x048fe20004800000 */
[----:B----4-:R-:W-:Y:S01]  /*1b1f0*/  IMAD R2, R0, 0x2, R6 ;  /* 0x0000000200027824 */ /* 0x010fe200078e0206 */
[----:B0-----:R-:W-:-:S04]  /*1b200*/  SEL R0, R7, R9, !P1 ;  /* 0x0000000907007207 */ /* 0x001fc80004800000 */
[----:B------:R0:W-:Y:S04]  /*1b210*/  STL [R1+0x834], R2 ;  /* 0x0008340201007387 */ /* 0x0001e80000100800 */
[----:B------:R-:W-:Y:S01]  /*1b220*/  STL [R1+0x1b94], R28 ;  /* 0x001b941c01007387 */ /* 0x000fe20000100800 */
[C---:B0-----:R-:W-:Y:S02]  /*1b230*/  SEL R2, R7.reuse, R3, !P1 ;  /* 0x0000000307027207 */ /* 0x041fe40004800000 */
[C---:B------:R-:W-:Y:S01]  /*1b240*/  SEL R3, R7.reuse, R10, !P1 ;  /* 0x0000000a07037207 */ /* 0x040fe20004800000 */
[----:B------:R-:W-:Y:S04]  /*1b250*/  STL [R1+0x1b98], R26 ;  /* 0x001b981a01007387 */ /* 0x000fe80000100800 */
[----:B------:R0:W-:Y:S04]  /*1b260*/  STL [R1+0x4], R2 ;  /* 0x0000040201007387 */ /* 0x0001e80000100800 */
[----:B------:R1:W-:Y:S04]  /*1b270*/  STL [R1+0xc], R0 ;  /* 0x00000c0001007387 */ /* 0x0003e80000100800 */
[----:B------:R2:W-:Y:S01]  /*1b280*/  STL [R1+0x1c], R3 ;  /* 0x00001c0301007387 */ /* 0x0005e20000100800 */
[----:B0-----:R-:W-:-:S02]  /*1b290*/  SEL R2, R7, R5, !P1 ;  /* 0x0000000507027207 */ /* 0x001fc40004800000 */
[----:B-1----:R-:W-:-:S03]  /*1b2a0*/  SEL R0, R7, R8, !P1 ;  /* 0x0000000807007207 */ /* 0x002fc60004800000 */
[----:B------:R0:W-:Y:S01]  /*1b2b0*/  STL [R1+0x28], R2 ;  /* 0x0000280201007387 */ /* 0x0001e20000100800 */
[----:B--2---:R-:W-:-:S03]  /*1b2c0*/  SEL R3, R7, R11, !P1 ;  /* 0x0000000b07037207 */ /* 0x004fc60004800000 */
[----:B------:R1:W-:Y:S04]  /*1b2d0*/  STL [R1+0x38], R0 ;  /* 0x0000380001007387 */ /* 0x0003e80000100800 */
[----:B------:R2:W-:Y:S01]  /*1b2e0*/  STL [R1+0x40], R3 ;  /* 0x0000400301007387 */ /* 0x0005e20000100800 */
[C---:B0-----:R-:W-:Y:S02]  /*1b2f0*/  SEL R2, R7.reuse, R25, !P1 ;  /* 0x0000001907027207 */ /* 0x041fe40004800000 */
        /* <DEDUP_REMOVED lines=22> */
[----:B------:R-:W-:Y:S04]  /*1b460*/  STL [R1+0x160], R3 ;  /* 0x0001600301007387 */ /* 0x000fe80000100800 */
[----:B------:R-:W2:Y:S01]  /*1b470*/  LDL.LU R26, [R1+0x1c0] ;  /* 0x0001c000011a7983 */ /* 0x000ea20000300800 */
[C---:B0-----:R-:W-:Y:S02]  /*1b480*/  SEL R2, R7.reuse, R13, !P1 ;  /* 0x0000000d07027207 */ /* 0x041fe40004800000 */
[----:B-1----:R-:W-:-:S03]  /*1b490*/  SEL R0, R7, R12, !P1 ;  /* 0x0000000c07007207 */ /* 0x002fc60004800000 */
[----:B------:R-:W-:Y:S04]  /*1b4a0*/  STL [R1+0x188], R2 ;  /* 0x0001880201007387 */ /* 0x000fe80000100800 */
[----:B--2---:R0:W-:Y:S04]  /*1b4b0*/  STL [R1+0x1c10], R26 ;  /* 0x001c101a01007387 */ /* 0x0041e80000100800 */
[----:B------:R-:W-:Y:S04]  /*1b4c0*/  STL [R1+0x18c], R0 ;  /* 0x00018c0001007387 */ /* 0x000fe80000100800 */
[----:B0-----:R-:W2:Y:S04]  /*1b4d0*/  LDL.LU R26, [R1+0x1b8] ;  /* 0x0001b800011a7983 */ /* 0x001ea80000300800 */
[----:B--2---:R0:W-:Y:S04]  /*1b4e0*/  STL [R1+0x1c14], R26 ;  /* 0x001c141a01007387 */ /* 0x0041e80000100800 */
[----:B0-----:R-:W2:Y:S04]  /*1b4f0*/  LDL.LU R26, [R1+0x1b0] ;  /* 0x0001b000011a7983 */ /* 0x001ea80000300800 */
[----:B--2---:R0:W-:Y:S04]  /*1b500*/  STL [R1+0x1c18], R26 ;  /* 0x001c181a01007387 */ /* 0x0041e80000100800 */
[----:B0-----:R-:W2:Y:S04]  /*1b510*/  LDL.LU R26, [R1+0x190] ;  /* 0x00019000011a7983 */ /* 0x001ea80000300800 */
[----:B------:R-:W3:Y:S04]  /*1b520*/  LDL.LU R28, [R1+0x1c4] ;  /* 0x0001c400011c7983 */ /* 0x000ee80000300800 */
[----:B------:R-:W4:Y:S04]  /*1b530*/  LDL.LU R0, [R1+0x1d0] ;  /* 0x0001d00001007983 */ /* 0x000f280000300800 */
[----:B------:R-:W3:Y:S04]  /*1b540*/  LDL.LU R2, [R1+0x1d4] ;  /* 0x0001d40001027983 */ /* 0x000ee80000300800 */
        /* <DEDUP_REMOVED lines=23> */
[----:B------:R-:W3:Y:S01]  /*1b6c0*/  LDL.LU R12, [R1+0x30c] ;  /* 0x00030c00010c7983 */ /* 0x000ee20000300800 */
[----:B--2---:R-:W-:-:S05]  /*1b6d0*/  SEL R26, R7, R26, !P1 ;  /* 0x0000001a071a7207 */ /* 0x004fca0004800000 */
[----:B------:R0:W-:Y:S04]  /*1b6e0*/  STL [R1+0x190], R26 ;  /* 0x0001901a01007387 */ /* 0x0001e80000100800 */
[----:B0-----:R-:W2:Y:S02]  /*1b6f0*/  LDL.LU R26, [R1+0x1c18] ;  /* 0x001c1800011a7983 */ /* 0x001ea40000300800 */
[----:B--2---:R-:W-:-:S05]  /*1b700*/  SEL R26, R7, R26, !P1 ;  /* 0x0000001a071a7207 */ /* 0x004fca0004800000 */
[----:B------:R0:W-:Y:S04]  /*1b710*/  STL [R1+0x1b0], R26 ;  /* 0x0001b01a01007387 */ /* 0x0001e80000100800 */
[----:B0-----:R-:W2:Y:S02]  /*1b720*/  LDL.LU R26, [R1+0x1c14] ;  /* 0x001c1400011a7983 */ /* 0x001ea40000300800 */
[----:B--2---:R-:W-:-:S05]  /*1b730*/  SEL R26, R7, R26, !P1 ;  /* 0x0000001a071a7207 */ /* 0x004fca0004800000 */
[----:B------:R0:W-:Y:S04]  /*1b740*/  STL [R1+0x1b8], R26 ;  /* 0x0001b81a01007387 */ /* 0x0001e80000100800 */
[----:B0-----:R-:W2:Y:S01]  /*1b750*/  LDL.LU R26, [R1+0x1c10] ;  /* 0x001c1000011a7983 */ /* 0x001ea20000300800 */
[C---:B---3--:R-:W-:Y:S02]  /*1b760*/  SEL R28, R7.reuse, R28, !P1 ;  /* 0x0000001c071c7207 */ /* 0x048fe40004800000 */
[C---:B------:R-:W-:Y:S02]  /*1b770*/  SEL R4, R7.reuse, R4, !P1 ;  /* 0x0000000407047207 */ /* 0x040fe40004800000 */
[----:B--2---:R-:W-:-:S05]  /*1b780*/  SEL R26, R7, R26, !P1 ;  /* 0x0000001a071a7207 */ /* 0x004fca0004800000 */
[----:B------:R4:W-:Y:S04]  /*1b790*/  STL [R1+0x1c0], R26 ;  /* 0x0001c01a01007387 */ /* 0x0009e80000100800 */
[----:B------:R-:W-:Y:S01]  /*1b7a0*/  STL [R1+0x1c4], R28 ;  /* 0x0001c41c01007387 */ /* 0x000fe20000100800 */
[C---:B----4-:R-:W-:Y:S02]  /*1b7b0*/  SEL R26, R7.reuse, R0, !P1 ;  /* 0x00000000071a7207 */ /* 0x050fe40004800000 */
[C---:B------:R-:W-:Y:S02]  /*1b7c0*/  SEL R0, R7.reuse, R2, !P1 ;  /* 0x0000000207007207 */ /* 0x040fe40004800000 */
[C---:B------:R-:W-:Y:S01]  /*1b7d0*/  SEL R2, R7.reuse, R27, !P1 ;  /* 0x0000001b07027207 */ /* 0x040fe20004800000 */
[----:B------:R-:W-:Y:S04]  /*1b7e0*/  STL [R1+0x1d0], R26 ;  /* 0x0001d01a01007387 */ /* 0x000fe80000100800 */
[----:B------:R0:W-:Y:S04]  /*1b7f0*/  STL [R1+0x1d4], R0 ;  /* 0x0001d40001007387 */ /* 0x0001e80000100800 */
[----:B------:R1:W-:Y:S01]  /*1b800*/  STL [R1+0x1d8], R4 ;  /* 0x0001d80401007387 */ /* 0x0003e20000100800 */
[----:B0-----:R-:W-:-:S03]  /*1b810*/  SEL R0, R7, R29, !P1 ;  /* 0x0000001d07007207 */ /* 0x001fc60004800000 */
[----:B------:R0:W-:Y:S01]  /*1b820*/  STL [R1+0x1dc], R2 ;  /* 0x0001dc0201007387 */ /* 0x0001e20000100800 */
[----:B-1----:R-:W-:-:S03]  /*1b830*/  SEL R4, R7, R6, !P1 ;  /* 0x0000000607047207 */ /* 0x002fc60004800000 */
[----:B------:R1:W-:Y:S01]  /*1b840*/  STL [R1+0x1e8], R0 ;  /* 0x0001e80001007387 */ /* 0x0003e20000100800 */
[C---:B0-----:R-:W-:Y:S02]  /*1b850*/  SEL R2, R7.reuse, R3, !P1 ;  /* 0x0000000307027207 */ /* 0x041fe40004800000 */
[C---:B------:R-:W-:Y:S02]  /*1b860*/  SEL R3, R7.reuse, R10, !P1 ;  /* 0x0000000a07037207 */ /* 0x040fe40004800000 */
[C---:B-1----:R-:W-:Y:S01]  /*1b870*/  SEL R0, R7.reuse, R9, !P1 ;  /* 0x0000000907007207 */ /* 0x042fe20004800000 */
        /* <DEDUP_REMOVED lines=726> */
[----:B------:R-:W-:Y:S01]  /*1e5e0*/  STL [R1+0x644], R3 ;  /* 0x0006440301007387 */ /* 0x000fe20000100800 */
[----:B0-----:R-:W-:-:S03]  /*1e5f0*/  SEL R2, R7, R13, !P1 ;  /* 0x0000000d07027207 */ /* 0x001fc60004800000 */
[----:B------:R-:W2:Y:S01]  /*1e600*/  LDL.LU R13, [R1+0x5b4] ;  /* 0x0005b400010d7983 */ /* 0x000ea20000300800 */
[----:B-1----:R-:W-:-:S03]  /*1e610*/  SEL R0, R7, R12, !P1 ;  /* 0x0000000c07007207 */ /* 0x002fc60004800000 */
[----:B------:R-:W-:Y:S04]  /*1e620*/  STL [R1+0x640], R2 ;  /* 0x0006400201007387 */ /* 0x000fe80000100800 */
[----:B--2---:R0:W-:Y:S04]  /*1e630*/  STL [R1+0x1bb8], R13 ;  /* 0x001bb80d01007387 */ /* 0x0041e80000100800 */
[----:B------:R-:W-:Y:S04]  /*1e640*/  STL [R1+0x63c], R0 ;  /* 0x00063c0001007387 */ /* 0x000fe80000100800 */
[----:B0-----:R-:W2:Y:S04]  /*1e650*/  LDL.LU R13, [R1+0x5b8] ;  /* 0x0005b800010d7983 */ /* 0x001ea80000300800 */
[----:B------:R-:W3:Y:S04]  /*1e660*/  LDL.LU R26, [R1+0x5ac] ;  /* 0x0005ac00011a7983 */ /* 0x000ee80000300800 */
[----:B---3--:R0:W-:Y:S04]  /*1e670*/  STL [R1+0x1bb4], R26 ;  /* 0x001bb41a01007387 */ /* 0x0081e80000100800 */
[----:B0-----:R-:W3:Y:S04]  /*1e680*/  LDL.LU R26, [R1+0x5b0] ;  /* 0x0005b000011a7983 */ /* 0x001ee80000300800 */
        /* <DEDUP_REMOVED lines=17> */
[----:B------:R-:W4:Y:S01]  /*1e7a0*/  LDL.LU R21, [R1+0x558] ;  /* 0x0005580001157983 */ /* 0x000f220000300800 */
[----:B--2---:R-:W-:-:S03]  /*1e7b0*/  SEL R13, R7, R13, !P1 ;  /* 0x0000000d070d7207 */ /* 0x004fc60004800000 */
[----:B------:R-:W2:Y:S04]  /*1e7c0*/  LDL.LU R20, [R1+0x554] ;  /* 0x0005540001147983 */ /* 0x000ea80000300800 */
[----:B------:R-:W2:Y:S04]  /*1e7d0*/  LDL.LU R19, [R1+0x550] ;  /* 0x0005500001137983 */ /* 0x000ea80000300800 */
[----:B------:R-:W2:Y:S04]  /*1e7e0*/  LDL.LU R18, [R1+0x54c] ;  /* 0x00054c0001127983 */ /* 0x000ea80000300800 */
[----:B------:R-:W2:Y:S04]  /*1e7f0*/  LDL.LU R17, [R1+0x548] ;  /* 0x0005480001117983 */ /* 0x000ea80000300800 */
[----:B------:R-:W2:Y:S04]  /*1e800*/  LDL.LU R16, [R1+0x544] ;  /* 0x0005440001107983 */ /* 0x000ea80000300800 */
[----:B------:R-:W2:Y:S04]  /*1e810*/  LDL.LU R15, [R1+0x540] ;  /* 0x00054000010f7983 */ /* 0x000ea80000300800 */
[----:B------:R-:W2:Y:S04]  /*1e820*/  LDL.LU R14, [R1+0x53c] ;  /* 0x00053c00010e7983 */ /* 0x000ea80000300800 */
[----:B------:R-:W2:Y:S04]  /*1e830*/  LDL.LU R12, [R1+0x538] ;  /* 0x00053800010c7983 */ /* 0x000ea80000300800 */
[----:B------:R0:W-:Y:S04]  /*1e840*/  STL [R1+0x638], R13 ;  /* 0x0006380d01007387 */ /* 0x0001e80000100800 */
[----:B0-----:R-:W2:Y:S01]  /*1e850*/  LDL.LU R13, [R1+0x1bb8] ;  /* 0x001bb800010d7983 */ /* 0x001ea20000300800 */
[----:B---3--:R-:W-:-:S02]  /*1e860*/  SEL R26, R7, R26, !P1 ;  /* 0x0000001a071a7207 */ /* 0x008fc40004800000 */
[----:B--2---:R-:W-:-:S05]  /*1e870*/  SEL R13, R7, R13, !P1 ;  /* 0x0000000d070d7207 */ /* 0x004fca0004800000 */
[----:B------:R0:W-:Y:S04]  /*1e880*/  STL [R1+0x634], R13 ;  /* 0x0006340d01007387 */ /* 0x0001e80000100800 */
[----:B0-----:R-:W2:Y:S04]  /*1e890*/  LDL.LU R13, [R1+0x534] ;  /* 0x00053400010d7983 */ /* 0x001ea80000300800 */
[----:B------:R0:W-:Y:S04]  /*1e8a0*/  STL [R1+0x630], R26 ;  /* 0x0006301a01007387 */ /* 0x0001e80000100800 */
[----:B0-----:R-:W3:Y:S01]  /*1e8b0*/  LDL.LU R26, [R1+0x1bb4] ;  /* 0x001bb400011a7983 */ /* 0x001ee20000300800 */
[----:B----4-:R-:W-:-:S02]  /*1e8c0*/  SEL R28, R7, R28, !P1 ;  /* 0x0000001c071c7207 */ /* 0x010fc40004800000 */
[C---:B------:R-:W-:Y:S02]  /*1e8d0*/  SEL R0, R7.reuse, R0, !P1 ;  /* 0x0000000007007207 */ /* 0x040fe40004800000 */
[----:B---3--:R-:W-:-:S05]  /*1e8e0*/  SEL R26, R7, R26, !P1 ;  /* 0x0000001a071a7207 */ /* 0x008fca0004800000 */
[----:B------:R0:W-:Y:S04]  /*1e8f0*/  STL [R1+0x62c], R26 ;  /* 0x00062c1a01007387 */ /* 0x0001e80000100800 */
[----:B------:R-:W-:Y:S04]  /*1e900*/  STL [R1+0x628], R28 ;  /* 0x0006281c01007387 */ /* 0x000fe80000100800 */
[----:B------:R1:W-:Y:S01]  /*1e910*/  STL [R1+0x624], R0 ;  /* 0x0006240001007387 */ /* 0x0003e20000100800 */
[C---:B0-----:R-:W-:Y:S02]  /*1e920*/  SEL R26, R7.reuse, R2, !P1 ;  /* 0x00000002071a7207 */ /* 0x041fe40004800000 */
[----:B------:R-:W-:-:S02]  /*1e930*/  SEL R2, R7, R4, !P1 ;  /* 0x0000000407027207 */ /* 0x000fc40004800000 */
[C---:B------:R-:W-:Y:S01]  /*1e940*/  SEL R4, R7.reuse, R29, !P1 ;  /* 0x0000001d07047207 */ /* 0x040fe20004800000 */
[----:B------:R-:W-:Y:S01]  /*1e950*/  STL [R1+0x620], R26 ;  /* 0x0006201a01007387 */ /* 0x000fe20000100800 */
[----:B-1----:R-:W-:-:S03]  /*1e960*/  SEL R0, R7, R27, !P1 ;  /* 0x0000001b07007207 */ /* 0x002fc60004800000 */
[----:B------:R0:W-:Y:S04]  /*1e970*/  STL [R1+0x61c], R2 ;  /* 0x00061c0201007387 */ /* 0x0001e80000100800 */
[----:B------:R1:W-:Y:S01]  /*1e980*/  STL [R1+0x618], R0 ;  /* 0x0006180001007387 */ /* 0x0003e20000100800 */
[----:B0-----:R-:W-:-:S03]  /*1e990*/  SEL R2, R7, R6, !P1 ;  /* 0x0000000607027207 */ /* 0x001fc60004800000 */
[----:B------:R-:W-:Y:S01]  /*1e9a0*/  STL [R1+0x614], R4 ;  /* 0x0006140401007387 */ /* 0x000fe20000100800 */
[----:B-1----:R-:W-:-:S03]  /*1e9b0*/  SEL R0, R7, R3, !P1 ;  /* 0x0000000307007207 */ /* 0x002fc60004800000 */
[----:B------:R0:W-:Y:S01]  /*1e9c0*/  STL [R1+0x610], R2 ;  /* 0x0006100201007387 */ /* 0x0001e20000100800 */
[----:B------:R-:W-:-:S03]  /*1e9d0*/  SEL R3, R7, R9, !P1 ;  /* 0x0000000907037207 */ /* 0x000fc60004800000 */
[----:B------:R1:W-:Y:S01]  /*1e9e0*/  STL [R1+0x60c], R0 ;  /* 0x00060c0001007387 */ /* 0x0003e20000100800 */
[----:B0-----:R-:W-:-:S03]  /*1e9f0*/  SEL R2, R7, R10, !P1 ;  /* 0x0000000a07027207 */ /* 0x001fc60004800000 */
[----:B------:R0:W-:Y:S01]  /*1ea00*/  STL [R1+0x608], R3 ;  /* 0x0006080301007387 */ /* 0x0001e20000100800 */
[----:B-1----:R-:W-:-:S03]  /*1ea10*/  SEL R0, R7, R5, !P1 ;  /* 0x0000000507007207 */ /* 0x002fc60004800000 */
        /* <DEDUP_REMOVED lines=28> */
[----:B------:R-:W-:Y:S04]  /*1ebe0*/  STL [R1+0x5a0], R3 ;  /* 0x0005a00301007387 */ /* 0x000fe80000100800 */
[----:B------:R-:W3:Y:S01]  /*1ebf0*/  LDL.LU R15, [R1+0x530] ;  /* 0x00053000010f7983 */ /* 0x000ee20000300800 */
[----:B0-----:R-:W-:-:S03]  /*1ec00*/  SEL R0, R7, R12, !P1 ;  /* 0x0000000c07007207 */ /* 0x001fc60004800000 */
[----:B------:R-:W-:Y:S04]  /*1ec10*/  STL [R1+0x59c], R2 ;  /* 0x00059c0201007387 */ /* 0x000fe80000100800 */
[----:B------:R-:W4:Y:S04]  /*1ec20*/  LDL.LU R12, [R1+0x52c] ;  /* 0x00052c00010c7983 */ /* 0x000f280000300800 */
[----:B------:R2:W-:Y:S04]  /*1ec30*/  STL [R1+0x598], R0 ;  /* 0x0005980001007387 */ /* 0x0005e80000100800 */
[----:B------:R-:W3:Y:S01]  /*1ec40*/  LDL.LU R26, [R1+0x518] ;  /* 0x00051800011a7983 */ /* 0x000ee20000300800 */
[----:B--2---:R-:W-:-:S03]  /*1ec50*/  SEL R0, R7, R13, !P1 ;  /* 0x0000000d07007207 */ /* 0x004fc60004800000 */
[----:B---3--:R0:W-:Y:S04]  /*1ec60*/  STL [R1+0x1bb0], R26 ;  /* 0x001bb01a01007387 */ /* 0x0081e80000100800 */
[----:B------:R1:W-:Y:S04]  /*1ec70*/  STL [R1+0x594], R0 ;  /* 0x0005940001007387 */ /* 0x0003e80000100800 */
[----:B0-----:R-:W2:Y:S04]  /*1ec80*/  LDL.LU R26, [R1+0x528] ;  /* 0x00052800011a7983 */ /* 0x001ea80000300800 */
[----:B------:R-:W3:Y:S04]  /*1ec90*/  LDL.LU R28, [R1+0x520] ;  /* 0x00052000011c7983 */ /* 0x000ee80000300800 */
[----:B-1----:R-:W3:Y:S04]  /*1eca0*/  LDL.LU R0, [R1+0x524] ;  /* 0x0005240001007983 */ /* 0x002ee80000300800 */
        /* <DEDUP_REMOVED lines=15> */
[----:B------:R-:W-:-:S03]  /*1eda0*/  SEL R15, R7, R15, !P1 ;  /* 0x0000000f070f7207 */ /* 0x000fc60004800000 */
[----:B------:R-:W3:Y:S04]  /*1edb0*/  LDL.LU R21, [R1+0x3fc] ;  /* 0x0003fc0001157983 */ /* 0x000ee80000300800 */
[----:B------:R-:W3:Y:S01]  /*1edc0*/  LDL.LU R20, [R1+0x400] ;  /* 0x0004000001147983 */ /* 0x000ee20000300800 */
[----:B----4-:R-:W-:-:S03]  /*1edd0*/  SEL R12, R7, R12, !P1 ;  /* 0x0000000c070c7207 */ /* 0x010fc60004800000 */
[----:B------:R-:W4:Y:S04]  /*1ede0*/  LDL.LU R19, [R1+0x404] ;  /* 0x0004040001137983 */ /* 0x000f280000300800 */
[----:B------:R-:W4:Y:S04]  /*1edf0*/  LDL.LU R18, [R1+0x408] ;  /* 0x0004080001127983 */ /* 0x000f280000300800 */
[----:B------:R-:W4:Y:S04]  /*1ee00*/  LDL.LU R17, [R1+0x40c] ;  /* 0x00040c0001117983 */ /* 0x000f280000300800 */
[----:B------:R-:W4:Y:S04]  /*1ee10*/  LDL.LU R16, [R1+0x478] ;  /* 0x0004780001107983 */ /* 0x000f280000300800 */
[----:B------:R-:W4:Y:S04]  /*1ee20*/  LDL.LU R14, [R1+0x430] ;  /* 0x00043000010e7983 */ /* 0x000f280000300800 */
[----:B------:R-:W4:Y:S04]  /*1ee30*/  LDL.LU R13, [R1+0x454] ;  /* 0x00045400010d7983 */ /* 0x000f280000300800 */
[----:B------:R0:W-:Y:S04]  /*1ee40*/  STL [R1+0x590], R15 ;  /* 0x0005900f01007387 */ /* 0x0001e80000100800 */
[----:B0-----:R-:W4:Y:S04]  /*1ee50*/  LDL.LU R15, [R1+0x3e0] ;  /* 0x0003e000010f7983 */ /* 0x001f280000300800 */
[----:B------:R0:W-:Y:S04]  /*1ee60*/  STL [R1+0x58c], R12 ;  /* 0x00058c0c01007387 */ /* 0x0001e80000100800 */
[----:B0-----:R-:W4:Y:S01]  /*1ee70*/  LDL.LU R12, [R1+0x3d8] ;  /* 0x0003d800010c7983 */ /* 0x001f220000300800 */
[----:B--2---:R-:W-:-:S05]  /*1ee80*/  SEL R26, R7, R26, !P1 ;  /* 0x0000001a071a7207 */ /* 0x004fca0004800000 */
[----:B------:R0:W-:Y:S04]  /*1ee90*/  STL [R1+0x588], R26 ;  /* 0x0005881a01007387 */ /* 0x0001e80000100800 */
[----:B0-----:R-:W2:Y:S01]  /*1eea0*/  LDL.LU R26, [R1+0x1bb0] ;  /* 0x001bb000011a7983 */ /* 0x001ea20000300800 */
[C---:B---3--:R-:W-:Y:S02]  /*1eeb0*/  SEL R28, R7.reuse, R28, !P1 ;  /* 0x0000001c071c7207 */ /* 0x048fe40004800000 */
[C---:B------:R-:W-:Y:S02]  /*1eec0*/  SEL R2, R7.reuse, R2, !P1 ;  /* 0x0000000207027207 */ /* 0x040fe40004800000 */
[C---:B------:R-:W-:Y:S02]  /*1eed0*/  SEL R3, R7.reuse, R3, !P1 ;  /* 0x0000000307037207 */ /* 0x040fe40004800000 */
[----:B--2---:R-:W-:-:S05]  /*1eee0*/  SEL R26, R7, R26, !P1 ;  /* 0x0000001a071a7207 */ /* 0x004fca0004800000 */
[----:B------:R0:W-:Y:S04]  /*1eef0*/  STL [R1+0x584], R26 ;  /* 0x0005841a01007387 */ /* 0x0001e80000100800 */
[----:B------:R-:W-:Y:S01]  /*1ef00*/  STL [R1+0x574], R28 ;  /* 0x0005741c01007387 */ /* 0x000fe20000100800 */
[C---:B0-----:R-:W-:Y:S02]  /*1ef10*/  SEL R26, R7.reuse, R0, !P1 ;  /* 0x00000000071a7207 */ /* 0x041fe40004800000 */
[C---:B------:R-:W-:Y:S02]  /*1ef20*/  SEL R0, R7.reuse, R4, !P1 ;  /* 0x0000000407007207 */ /* 0x040fe40004800000 */
[C---:B------:R-:W-:Y:S01]  /*1ef30*/  SEL R4, R7.reuse, R27, !P1 ;  /* 0x0000001b07047207 */ /* 0x040fe20004800000 */
[----:B------:R-:W-:Y:S04]  /*1ef40*/  STL [R1+0x570], R26 ;  /* 0x0005701a01007387 */ /* 0x000fe80000100800 */
[----:B------:R0:W-:Y:S04]  /*1ef50*/  STL [R1+0x56c], R2 ;  /* 0x00056c0201007387 */ /* 0x0001e80000100800 */
[----:B------:R1:W-:Y:S01]  /*1ef60*/  STL [R1+0x568], R0 ;  /* 0x0005680001007387 */ /* 0x0003e20000100800 */
[----:B0-----:R-:W-:-:S03]  /*1ef70*/  SEL R2, R7, R29, !P1 ;  /* 0x0000001d07027207 */ /* 0x001fc60004800000 */
[----:B------:R-:W-:Y:S01]  /*1ef80*/  STL [R1+0x564], R4 ;  /* 0x0005640401007387 */ /* 0x000fe20000100800 */
[----:B-1----:R-:W-:-:S03]  /*1ef90*/  SEL R0, R7, R6, !P1 ;  /* 0x0000000607007207 */ /* 0x002fc60004800000 */
[----:B------:R0:W-:Y:S04]  /*1efa0*/  STL [R1+0x560], R2 ;  /* 0x0005600201007387 */ /* 0x0001e80000100800 */
        /* <DEDUP_REMOVED lines=23> */
[----:B----4-:R-:W-:-:S03]  /*1f120*/  SEL R3, R7, R19, !P1 ;  /* 0x0000001307037207 */ /* 0x010fc60004800000 */
        /* <DEDUP_REMOVED lines=9> */
[----:B------:R-:W2:Y:S01]  /*1f1c0*/  LDL.LU R14, [R1+0x164] ;  /* 0x00016400010e7983 */ /* 0x000ea20000300800 */
[----:B0-----:R-:W-:-:S03]  /*1f1d0*/  SEL R0, R7, R13, !P1 ;  /* 0x0000000d07007207 */ /* 0x001fc60004800000 */
[----:B------:R0:W-:Y:S04]  /*1f1e0*/  STL [R1+0x518], R2 ;  /* 0x0005180201007387 */ /* 0x0001e80000100800 */
[----:B------:R-:W3:Y:S04]  /*1f1f0*/  LDL.LU R13, [R1+0x13c] ;  /* 0x00013c00010d7983 */ /* 0x000ee80000300800 */
[----:B------:R1:W-:Y:S04]  /*1f200*/  STL [R1+0x514], R0 ;  /* 0x0005140001007387 */ /* 0x0003e80000100800 */
[----:B------:R-:W4:Y:S01]  /*1f210*/  LDL.LU R26, [R1+0xc4] ;  /* 0x0000c400011a7983 */ /* 0x000f220000300800 */
[----:B0-----:R-:W-:-:S02]  /*1f220*/  SEL R2, R7, R15, !P1 ;  /* 0x0000000f07027207 */ /* 0x001fc40004800000 */
[----:B-1----:R-:W-:-:S03]  /*1f230*/  SEL R0, R7, R12, !P1 ;  /* 0x0000000c07007207 */ /* 0x002fc60004800000 */
[----:B------:R-:W-:Y:S04]  /*1f240*/  STL [R1+0x510], R2 ;  /* 0x0005100201007387 */ /* 0x000fe80000100800 */
[----:B----4-:R0:W-:Y:S04]  /*1f250*/  STL [R1+0x1bac], R26 ;  /* 0x001bac1a01007387 */ /* 0x0101e80000100800 */
[----:B------:R1:W-:Y:S04]  /*1f260*/  STL [R1+0x50c], R0 ;  /* 0x00050c0001007387 */ /* 0x0003e80000100800 */
[----:B0-----:R-:W4:Y:S04]  /*1f270*/  LDL.LU R26, [R1+0x3cc] ;  /* 0x0003cc00011a7983 */ /* 0x001f280000300800 */
[----:B------:R-:W4:Y:S04]  /*1f280*/  LDL.LU R28, [R1+0x3c8] ;  /* 0x0003c800011c7983 */ /* 0x000f280000300800 */
[----:B-1----:R-:W4:Y:S04]  /*1f290*/  LDL.LU R0, [R1+0x3a8] ;  /* 0x0003a80001007983 */ /* 0x002f280000300800 */
        /* <DEDUP_REMOVED lines=17> */
[----:B------:R-:W2:Y:S01]  /*1f3b0*/  LDL.LU R20, [R1+0x39c] ;  /* 0x00039c0001147983 */ /* 0x000ea20000300800 */
[----:B---3--:R-:W-:-:S03]  /*1f3c0*/  SEL R13, R7, R13, !P1 ;  /* 0x0000000d070d7207 */ /* 0x008fc60004800000 */
[----:B------:R-:W3:Y:S04]  /*1f3d0*/  LDL.LU R19, [R1+0x3a0] ;  /* 0x0003a00001137983 */ /* 0x000ee80000300800 */
[----:B------:R-:W2:Y:S04]  /*1f3e0*/  LDL.LU R18, [R1+0x388] ;  /* 0x0003880001127983 */ /* 0x000ea80000300800 */
[----:B------:R-:W2:Y:S04]  /*1f3f0*/  LDL.LU R17, [R1+0x38c] ;  /* 0x00038c0001117983 */ /* 0x000ea80000300800 */
[----:B------:R-:W2:Y:S04]  /*1f400*/  LDL.LU R15, [R1+0x324] ;  /* 0x00032400010f7983 */ /* 0x000ea80000300800 */
[----:B------:R-:W2:Y:S04]  /*1f410*/  LDL.LU R12, [R1+0x358] ;  /* 0x00035800010c7983 */ /* 0x000ea80000300800 */
[----:B------:R-:W2:Y:S04]  /*1f420*/  LDL.LU R16, [R1+0x308] ;  /* 0x0003080001107983 */ /* 0x000ea80000300800 */
[----:B------:R0:W-:Y:S04]  /*1f430*/  STL [R1+0x4fc], R14 ;  /* 0x0004fc0e01007387 */ /* 0x0001e80000100800 */
[----:B0-----:R-:W2:Y:S04]  /*1f440*/  LDL.LU R14, [R1+0x2e8] ;  /* 0x0002e800010e7983 */ /* 0x001ea80000300800 */
[----:B------:R0:W-:Y:S04]  /*1f450*/  STL [R1+0x4ec], R13 ;  /* 0x0004ec0d01007387 */ /* 0x0001e80000100800 */
[----:B0-----:R-:W2:Y:S01]  /*1f460*/  LDL.LU R13, [R1+0x2e0] ;  /* 0x0002e000010d7983 */ /* 0x001ea20000300800 */
[----:B----4-:R-:W-:-:S05]  /*1f470*/  SEL R26, R7, R26, !P1 ;  /* 0x0000001a071a7207 */ /* 0x010fca0004800000 */
[----:B------:R0:W-:Y:S04]  /*1f480*/  STL [R1+0x4dc], R26 ;  /* 0x0004dc1a01007387 */ /* 0x0001e80000100800 */
[----:B0-----:R-:W4:Y:S01]  /*1f490*/  LDL.LU R26, [R1+0x1bac] ;  /* 0x001bac00011a7983 */ /* 0x001f220000300800 */
[C---:B------:R-:W-:Y:S02]  /*1f4a0*/  SEL R28, R7.reuse, R28, !P1 ;  /* 0x0000001c071c7207 */ /* 0x040fe40004800000 */
[C---:B------:R-:W-:Y:S02]  /*1f4b0*/  SEL R4, R7.reuse, R4, !P1 ;  /* 0x0000000407047207 */ /* 0x040fe40004800000 */
[----:B----4-:R-:W-:-:S05]  /*1f4c0*/  SEL R26, R7, R26, !P1 ;  /* 0x0000001a071a7207 */ /* 0x010fca0004800000 */
        /* <DEDUP_REMOVED lines=12> */
[----:B0-----:R-:W-:-:S03]  /*1f590*/  SEL R2, R7, R3, !P1 ;  /* 0x0000000307027207 */ /* 0x001fc60004800000 */
[----:B------:R-:W-:Y:S01]  /*1f5a0*/  STL [R1+0x478], R4 ;  /* 0x0004780401007387 */ /* 0x000fe20000100800 */
[C---:B------:R-:W-:Y:S02]  /*1f5b0*/  SEL R3, R7.reuse, R10, !P1 ;  /* 0x0000000a07037207 */ /* 0x040fe40004800000 */
[C---:B-1----:R-:W-:Y:S01]  /*1f5c0*/  SEL R0, R7.reuse, R9, !P1 ;  /* 0x0000000907007207 */ /* 0x042fe20004800000 */
[----:B------:R0:W-:Y:S04]  /*1f5d0*/  STL [R1+0x454], R2 ;  /* 0x0004540201007387 */ /* 0x0001e80000100800 */
[----:B------:R1:W-:Y:S04]  /*1f5e0*/  STL [R1+0x430], R0 ;  /* 0x0004300001007387 */ /* 0x0003e80000100800 */
[----:B------:R4:W-:Y:S01]  /*1f5f0*/  STL [R1+0x40c], R3 ;  /* 0x00040c0301007387 */ /* 0x0009e20000100800 */
[----:B0-----:R-:W-:-:S02]  /*1f600*/  SEL R2, R7, R5, !P1 ;  /* 0x0000000507027207 */ /* 0x001fc40004800000 */
[----:B-1----:R-:W-:-:S03]  /*1f610*/  SEL R0, R7, R8, !P1 ;  /* 0x0000000807007207 */ /* 0x002fc60004800000 */
[----:B------:R0:W-:Y:S01]  /*1f620*/  STL [R1+0x408], R2 ;  /* 0x0004080201007387 */ /* 0x0001e20000100800 */
[----:B----4-:R-:W-:-:S03]  /*1f630*/  SEL R3, R7, R11, !P1 ;  /* 0x0000000b07037207 */ /* 0x010fc60004800000 */
[----:B------:R1:W-:Y:S04]  /*1f640*/  STL [R1+0x404], R0 ;  /* 0x0004040001007387 */ /* 0x0003e80000100800 */
[----:B------:R4:W-:Y:S01]  /*1f650*/  STL [R1+0x400], R3 ;  /* 0x0004000301007387 */ /* 0x0009e20000100800 */
[C---:B0-----:R-:W-:Y:S02]  /*1f660*/  SEL R2, R7.reuse, R25, !P1 ;  /* 0x0000001907027207 */ /* 0x041fe40004800000 */
[----:B-1----:R-:W-:-:S03]  /*1f670*/  SEL R0, R7, R24, !P1 ;  /* 0x0000001807007207 */ /* 0x002fc60004800000 */
[----:B------:R0:W-:Y:S01]  /*1f680*/  STL [R1+0x3fc], R2 ;  /* 0x0003fc0201007387 */ /* 0x0001e20000100800 */
[----:B----4-:R-:W-:-:S03]  /*1f690*/  SEL R3, R7, R23, !P1 ;  /* 0x0000001707037207 */ /* 0x010fc60004800000 */
[----:B------:R2:W-:Y:S04]  /*1f6a0*/  STL [R1+0x3e0], R0 ;  /* 0x0003e00001007387 */ /* 0x0005e80000100800 */
[----:B------:R1:W-:Y:S01]  /*1f6b0*/  STL [R1+0x3d8], R3 ;  /* 0x0003d80301007387 */ /* 0x0003e20000100800 */
[C---:B0-----:R-:W-:Y:S02]  /*1f6c0*/  SEL R2, R7.reuse, R22, !P1 ;  /* 0x0000001607027207 */ /* 0x041fe40004800000 */
[----:B--2---:R-:W-:-:S03]  /*1f6d0*/  SEL R0, R7, R21, !P1 ;  /* 0x0000001507007207 */ /* 0x004fc60004800000 */
[----:B------:R3:W-:Y:S01]  /*1f6e0*/  STL [R1+0x3d0], R2 ;  /* 0x0003d00201007387 */ /* 0x0007e20000100800 */
[----:B-1----:R-:W-:-:S03]  /*1f6f0*/  SEL R3, R7, R20, !P1 ;  /* 0x0000001407037207 */ /* 0x002fc60004800000 */
[----:B------:R0:W-:Y:S04]  /*1f700*/  STL [R1+0x3cc], R0 ;  /* 0x0003cc0001007387 */ /* 0x0001e80000100800 */
[----:B------:R1:W-:Y:S01]  /*1f710*/  STL [R1+0x3c8], R3 ;  /* 0x0003c80301007387 */ /* 0x0003e20000100800 */
[C---:B---3--:R-:W-:Y:S02]  /*1f720*/  SEL R2, R7.reuse, R19, !P1 ;  /* 0x0000001307027207 */ /* 0x048fe40004800000 */
[----:B0-----:R-:W-:-:S03]  /*1f730*/  SEL R0, R7, R18, !P1 ;  /* 0x0000001207007207 */ /* 0x001fc60004800000 */
[----:B------:R0:W-:Y:S01]  /*1f740*/  STL [R1+0x3c4], R2 ;  /* 0x0003c40201007387 */ /* 0x0001e20000100800 */
[----:B-1----:R-:W-:-:S03]  /*1f750*/  SEL R3, R7, R17, !P1 ;  /* 0x0000001107037207 */ /* 0x002fc60004800000 */
[----:B------:R1:W-:Y:S04]  /*1f760*/  STL [R1+0x3bc], R0 ;  /* 0x0003bc0001007387 */ /* 0x0003e80000100800 */
[----:B------:R2:W-:Y:S01]  /*1f770*/  STL [R1+0x3b4], R3 ;  /* 0x0003b40301007387 */ /* 0x0005e20000100800 */
[----:B0-----:R-:W-:-:S03]  /*1f780*/  SEL R2, R7, R15, !P1 ;  /* 0x0000000f07027207 */ /* 0x001fc60004800000 */
[----:B------:R-:W3:Y:S01]  /*1f790*/  LDL.LU R15, [R1+0x2d4] ;  /* 0x0002d400010f7983 */ /* 0x000ee20000300800 */
[----:B-1----:R-:W-:-:S03]  /*1f7a0*/  SEL R0, R7, R12, !P1 ;  /* 0x0000000c07007207 */ /* 0x002fc60004800000 */
[----:B------:R0:W-:Y:S01]  /*1f7b0*/  STL [R1+0x3b0], R2 ;  /* 0x0003b00201007387 */ /* 0x0001e20000100800 */
[----:B--2---:R-:W-:-:S03]  /*1f7c0*/  SEL R3, R7, R16, !P1 ;  /* 0x0000001007037207 */ /* 0x004fc60004800000 */
[----:B------:R-:W2:Y:S04]  /*1f7d0*/  LDL.LU R12, [R1+0x2d0] ;  /* 0x0002d000010c7983 */ /* 0x000ea80000300800 */
[----:B------:R1:W-:Y:S04]  /*1f7e0*/  STL [R1+0x3ac], R0 ;  /* 0x0003ac0001007387 */ /* 0x0003e80000100800 */
[----:B------:R-:W-:Y:S04]  /*1f7f0*/  STL [R1+0x3a8], R3 ;  /* 0x0003a80301007387 */ /* 0x000fe80000100800 */
        /* <DEDUP_REMOVED lines=23> */
[----:B---3--:R-:W-:-:S03]  /*1f970*/  SEL R15, R7, R15, !P1 ;  /* 0x0000000f070f7207 */ /* 0x008fc60004800000 */
[----:B------:R-:W3:Y:S04]  /*1f980*/  LDL.LU R22, [R1+0x218] ;  /* 0x0002180001167983 */ /* 0x000ee80000300800 */
[----:B------:R-:W3:Y:S01]  /*1f990*/  LDL.LU R21, [R1+0x284] ;  /* 0x0002840001157983 */ /* 0x000ee20000300800 */
[----:B--2---:R-:W-:-:S03]  /*1f9a0*/  SEL R12, R7, R12, !P1 ;  /* 0x0000000c070c7207 */ /* 0x004fc60004800000 */
[----:B------:R-:W2:Y:S04]  /*1f9b0*/  LDL.LU R20, [R1+0x288] ;  /* 0x0002880001147983 */ /* 0x000ea80000300800 */
[----:B------:R-:W2:Y:S04]  /*1f9c0*/  LDL.LU R19, [R1+0x290] ;  /* 0x0002900001137983 */ /* 0x000ea80000300800 */
[----:B------:R-:W2:Y:S04]  /*1f9d0*/  LDL.LU R18, [R1+0x28c] ;  /* 0x00028c0001127983 */ /* 0x000ea80000300800 */
[----:B------:R-:W2:Y:S04]  /*1f9e0*/  LDL.LU R14, [R1+0x254] ;  /* 0x00025400010e7983 */ /* 0x000ea80000300800 */
[----:B------:R-:W2:Y:S04]  /*1f9f0*/  LDL.LU R13, [R1+0x258] ;  /* 0x00025800010d7983 */ /* 0x000ea80000300800 */
[----:B------:R-:W2:Y:S04]  /*1fa00*/  LDL.LU R17, [R1+0x278] ;  /* 0x0002780001117983 */ /* 0x000ea80000300800 */
[----:B------:R0:W-:Y:S04]  /*1fa10*/  STL [R1+0x39c], R15 ;  /* 0x00039c0f01007387 */ /* 0x0001e80000100800 */
[----:B------:R-:W2:Y:S04]  /*1fa20*/  LDL.LU R16, [R1+0x274] ;  /* 0x0002740001107983 */ /* 0x000ea80000300800 */
[----:B------:R1:W-:Y:S04]  /*1fa30*/  STL [R1+0x38c], R12 ;  /* 0x00038c0c01007387 */ /* 0x0003e80000100800 */
[----:B0-----:R-:W2:Y:S04]  /*1fa40*/  LDL.LU R15, [R1+0x26c] ;  /* 0x00026c00010f7983 */ /* 0x001ea80000300800 */
[----:B-1----:R-:W2:Y:S01]  /*1fa50*/  LDL.LU R12, [R1+0x270] ;  /* 0x00027000010c7983 */ /* 0x002ea20000300800 */
[----:B----4-:R-:W-:-:S05]  /*1fa60*/  SEL R26, R7, R26, !P1 ;  /* 0x0000001a071a7207 */ /* 0x010fca0004800000 */
[----:B------:R0:W-:Y:S04]  /*1fa70*/  STL [R1+0x388], R26 ;  /* 0x0003881a01007387 */ /* 0x0001e80000100800 */
[----:B0-----:R-:W4:Y:S01]  /*1fa80*/  LDL.LU R26, [R1+0x1ba8] ;  /* 0x001ba800011a7983 */ /* 0x001f220000300800 */
[C---:B------:R-:W-:Y:S02]  /*1fa90*/  SEL R28, R7.reuse, R28, !P1 ;  /* 0x0000001c071c7207 */ /* 0x040fe40004800000 */
[C---:B------:R-:W-:Y:S02]  /*1faa0*/  SEL R0, R7.reuse, R0, !P1 ;  /* 0x0000000007007207 */ /* 0x040fe40004800000 */
[----:B----4-:R-:W-:-:S05]  /*1fab0*/  SEL R26, R7, R26, !P1 ;  /* 0x0000001a071a7207 */ /* 0x010fca0004800000 */
        /* <DEDUP_REMOVED lines=30> */
[----:B---3--:R-:W-:-:S03]  /*1fca0*/  SEL R0, R7, R22, !P1 ;  /* 0x0000001607007207 */ /* 0x008fc60004800000 */
[----:B------:R2:W-:Y:S01]  /*1fcb0*/  STL [R1+0x2bc], R2 ;  /* 0x0002bc0201007387 */ /* 0x0005e20000100800 */
[----:B0-----:R-:W-:-:S03]  /*1fcc0*/  SEL R3, R7, R21, !P1 ;  /* 0x0000001507037207 */ /* 0x001fc60004800000 */
[----:B------:R0:W-:Y:S01]  /*1fcd0*/  STL [R1+0x2b8], R0 ;  /* 0x0002b80001007387 */ /* 0x0001e20000100800 */
[----:B--2---:R-:W-:-:S03]  /*1fce0*/  SEL R2, R7, R20, !P1 ;  /* 0x0000001407027207 */ /* 0x004fc60004800000 */
        /* <DEDUP_REMOVED lines=8> */
[----:B------:R-:W2:Y:S04]  /*1fd70*/  LDL.LU R14, [R1+0x25c] ;  /* 0x00025c00010e7983 */ /* 0x000ea80000300800 */
[----:B------:R-:W-:Y:S04]  /*1fd80*/  STL [R1+0x2a4], R2 ;  /* 0x0002a40201007387 */ /* 0x000fe80000100800 */
[----:B------:R-:W3:Y:S01]  /*1fd90*/  LDL.LU R13, [R1+0x250] ;  /* 0x00025000010d7983 */ /* 0x000ee20000300800 */
[----:B0-----:R-:W-:-:S03]  /*1fda0*/  SEL R3, R7, R16, !P1 ;  /* 0x0000001007037207 */ /* 0x001fc60004800000 */
[----:B------:R0:W-:Y:S02]  /*1fdb0*/  STL [R1+0x2a0], R0 ;  /* 0x0002a00001007387 */ /* 0x0001e40000100800 */
[----:B0-----:R-:W-:-:S05]  /*1fdc0*/  SEL R0, R7, R17, !P1 ;  /* 0x0000001107007207 */ /* 0x001fca0004800000 */
[----:B------:R0:W-:Y:S04]  /*1fdd0*/  STL [R1+0x29c], R0 ;  /* 0x00029c0001007387 */ /* 0x0001e80000100800 */
[----:B------:R-:W-:Y:S04]  /*1fde0*/  STL [R1+0x298], R3 ;  /* 0x0002980301007387 */ /* 0x000fe80000100800 */
[----:B------:R-:W4:Y:S01]  /*1fdf0*/  LDL.LU R26, [R1+0x248] ;  /* 0x00024800011a7983 */ /* 0x000f220000300800 */
[C---:B------:R-:W-:Y:S02]  /*1fe00*/  SEL R2, R7.reuse, R15, !P1 ;  /* 0x0000000f07027207 */ /* 0x040fe40004800000 */
[----:B0-----:R-:W-:-:S03]  /*1fe10*/  SEL R0, R7, R12, !P1 ;  /* 0x0000000c07007207 */ /* 0x001fc60004800000 */
        /* <DEDUP_REMOVED lines=32> */
[----:B------:R-:W2:Y:S04]  /*20020*/  LDL.LU R16, [R1+0x198] ;  /* 0x0001980001107983 */ /* 0x000ea80000300800 */
[----:B0-----:R-:W2:Y:S04]  /*20030*/  LDL.LU R14, [R1+0x17c] ;  /* 0x00017c00010e7983 */ /* 0x001ea80000300800 */
[----:B-1----:R-:W2:Y:S01]  /*20040*/  LDL.LU R13, [R1+0x180] ;  /* 0x00018000010d7983 */ /* 0x002ea20000300800 */
[----:B----4-:R-:W-:-:S05]  /*20050*/  SEL R26, R7, R26, !P1 ;  /* 0x0000001a071a7207 */ /* 0x010fca0004800000 */
[----:B------:R0:W-:Y:S04]  /*20060*/  STL [R1+0x284], R26 ;  /* 0x0002841a01007387 */ /* 0x0001e80000100800 */
[----:B0-----:R-:W4:Y:S01]  /*20070*/  LDL.LU R26, [R1+0x1ba4] ;  /* 0x001ba400011a7983 */ /* 0x001f220000300800 */
[C---:B------:R-:W-:Y:S02]  /*20080*/  SEL R28, R7.reuse, R28, !P1 ;  /* 0x0000001c071c7207 */ /* 0x040fe40004800000 */
        /* <DEDUP_REMOVED lines=30> */
[----:B--2---:R-:W-:-:S03]  /*20270*/  SEL R0, R7, R23, !P1 ;  /* 0x0000001707007207 */ /* 0x004fc60004800000 */
[----:B------:R3:W-:Y:S01]  /*20280*/  STL [R1+0x21c], R2 ;  /* 0x00021c0201007387 */ /* 0x0007e20000100800 */
[----:B0-----:R-:W-:-:S03]  /*20290*/  SEL R3, R7, R22, !P1 ;  /* 0x0000001607037207 */ /* 0x001fc60004800000 */
[----:B------:R0:W-:Y:S01]  /*202a0*/  STL [R1+0x218], R0 ;  /* 0x0002180001007387 */ /* 0x0001e20000100800 */
[----:B---3--:R-:W-:-:S03]  /*202b0*/  SEL R2, R7, R21, !P1 ;  /* 0x0000001507027207 */ /* 0x008fc60004800000 */
        /* <DEDUP_REMOVED lines=9> */
[----:B------:R1:W-:Y:S04]  /*20350*/  STL [R1+0x1f4], R2 ;  /* 0x0001f40201007387 */ /* 0x0003e80000100800 */
[----:B------:R-:W3:Y:S01]  /*20360*/  LDL.LU R12, [R1+0x178] ;  /* 0x00017800010c7983 */ /* 0x000ee20000300800 */
[----:B0-----:R-:W-:-:S03]  /*20370*/  SEL R3, R7, R16, !P1 ;  /* 0x0000001007037207 */ /* 0x001fc60004800000 */
[----:B------:R0:W-:Y:S01]  /*20380*/  STL [R1+0x1f0], R0 ;  /* 0x0001f00001007387 */ /* 0x0001e20000100800 */
[C---:B-1----:R-:W-:Y:S02]  /*20390*/  SEL R2, R7.reuse, R18, !P1 ;  /* 0x0000001207027207 */ /* 0x042fe40004800000 */
[----:B0-----:R-:W-:-:S03]  /*203a0*/  SEL R0, R7, R17, !P1 ;  /* 0x0000001107007207 */ /* 0x001fc60004800000 */
[----:B------:R0:W-:Y:S04]  /*203b0*/  STL [R1+0x1e4], R2 ;  /* 0x0001e40201007387 */ /* 0x0001e80000100800 */
        /* <DEDUP_REMOVED lines=89> */
[----:B------:R1:W-:Y:S01]  /*20950*/  STL [R1+0x140], R0 ;  /* 0x0001400001007387 */ /* 0x0003e20000100800 */
[----:B0-----:R-:W-:-:S03]  /*20960*/  SEL R2, R7, R18, !P1 ;  /* 0x0000001207027207 */ /* 0x001fc60004800000 */
[----:B------:R0:W-:Y:S01]  /*20970*/  STL [R1+0x13c], R3 ;  /* 0x00013c0301007387 */ /* 0x0001e20000100800 */
[----:B-1----:R-:W-:-:S03]  /*20980*/  SEL R0, R7, R17, !P1 ;  /* 0x0000001107007207 */ /* 0x002fc60004800000 */
[----:B------:R1:W-:Y:S01]  /*20990*/  STL [R1+0x138], R2 ;  /* 0x0001380201007387 */ /* 0x0003e20000100800 */
[----:B0-----:R-:W-:-:S03]  /*209a0*/  SEL R3, R7, R16, !P1 ;  /* 0x0000001007037207 */ /* 0x001fc60004800000 */
[----:B------:R0:W-:Y:S04]  /*209b0*/  STL [R1+0x134], R0 ;  /* 0x0001340001007387 */ /* 0x0001e80000100800 */
[----:B------:R-:W-:Y:S04]  /*209c0*/  STL [R1+0x130], R3 ;  /* 0x0001300301007387 */ /* 0x000fe80000100800 */
[----:B------:R-:W4:Y:S01]  /*209d0*/  LDL.LU R26, [R1+0xe4] ;  /* 0x0000e400011a7983 */ /* 0x000f220000300800 */
[C---:B-1----:R-:W-:Y:S02]  /*209e0*/  SEL R2, R7.reuse, R15, !P1 ;  /* 0x0000000f07027207 */ /* 0x042fe40004800000 */
        /* <DEDUP_REMOVED lines=34> */
[----:B------:R-:W2:Y:S04]  /*20c10*/  LDL.LU R13, [R1+0x24] ;  /* 0x00002400010d7983 */ /* 0x000ea80000300800 */
[----:B-1----:R-:W2:Y:S01]  /*20c20*/  LDL.LU R3, [R1+0x18] ;  /* 0x0000180001037983 */ /* 0x002ea20000300800 */
[----:B----4-:R-:W-:-:S05]  /*20c30*/  SEL R26, R7, R26, !P1 ;  /* 0x0000001a071a7207 */ /* 0x010fca0004800000 */
[----:B------:R0:W-:Y:S04]  /*20c40*/  STL [R1+0x11c], R26 ;  /* 0x00011c1a01007387 */ /* 0x0001e80000100800 */
[----:B0-----:R-:W4:Y:S01]  /*20c50*/  LDL.LU R26, [R1+0x1b9c] ;  /* 0x001b9c00011a7983 */ /* 0x001f220000300800 */
[C---:B------:R-:W-:Y:S02]  /*20c60*/  SEL R28, R7.reuse, R28, !P1 ;  /* 0x0000001c071c7207 */ /* 0x040fe40004800000 */
[C---:B------:R-:W-:Y:S02]  /*20c70*/  SEL R0, R7.reuse, R0, !P1 ;  /* 0x0000000007007207 */ /* 0x040fe40004800000 */
[C---:B------:R-:W-:Y:S02]  /*20c80*/  SEL R2, R7.reuse, R2, !P1 ;  /* 0x0000000207027207 */ /* 0x040fe40004800000 */
[----:B------:R-:W-:-:S02]  /*20c90*/  SEL R4, R7, R4, !P1 ;  /* 0x0000000407047207 */ /* 0x000fc40004800000 */
[C---:B------:R-:W-:Y:S02]  /*20ca0*/  SEL R27, R7.reuse, R27, !P1 ;  /* 0x0000001b071b7207 */ /* 0x040fe40004800000 */
[C---:B------:R-:W-:Y:S02]  /*20cb0*/  SEL R29, R7.reuse, R29, !P1 ;  /* 0x0000001d071d7207 */ /* 0x040fe40004800000 */
[C---:B------:R-:W-:Y:S02]  /*20cc0*/  SEL R6, R7.reuse, R6, !P1 ;  /* 0x0000000607067207 */ /* 0x040fe40004800000 */
[C---:B------:R-:W-:Y:S02]  /*20cd0*/  SEL R9, R7.reuse, R9, !P1 ;  /* 0x0000000907097207 */ /* 0x040fe40004800000 */
[C---:B------:R-:W-:Y:S02]  /*20ce0*/  SEL R10, R7.reuse, R10, !P1 ;  /* 0x0000000a070a7207 */ /* 0x040fe40004800000 */
[----:B------:R-:W-:-:S02]  /*20cf0*/  SEL R5, R7, R5, !P1 ;  /* 0x0000000507057207 */ /* 0x000fc40004800000 */
[C---:B------:R-:W-:Y:S02]  /*20d00*/  SEL R8, R7.reuse, R8, !P1 ;  /* 0x0000000807087207 */ /* 0x040fe40004800000 */
[C---:B------:R-:W-:Y:S02]  /*20d10*/  SEL R11, R7.reuse, R11, !P1 ;  /* 0x0000000b070b7207 */ /* 0x040fe40004800000 */
[C---:B------:R-:W-:Y:S02]  /*20d20*/  SEL R25, R7.reuse, R25, !P1 ;  /* 0x0000001907197207 */ /* 0x040fe40004800000 */
[C---:B---3--:R-:W-:Y:S02]  /*20d30*/  SEL R24, R7.reuse, R24, !P1 ;  /* 0x0000001807187207 */ /* 0x048fe40004800000 */
[C---:B------:R-:W-:Y:S02]  /*20d40*/  SEL R23, R7.reuse, R23, !P1 ;  /* 0x0000001707177207 */ /* 0x040fe40004800000 */
[----:B--2---:R-:W-:-:S02]  /*20d50*/  SEL R22, R7, R22, !P1 ;  /* 0x0000001607167207 */ /* 0x004fc40004800000 */
[C---:B------:R-:W-:Y:S02]  /*20d60*/  SEL R21, R7.reuse, R21, !P1 ;  /* 0x0000001507157207 */ /* 0x040fe40004800000 */
[C---:B------:R-:W-:Y:S02]  /*20d70*/  SEL R20, R7.reuse, R20, !P1 ;  /* 0x0000001407147207 */ /* 0x040fe40004800000 */
[C---:B------:R-:W-:Y:S02]  /*20d80*/  SEL R19, R7.reuse, R19, !P1 ;  /* 0x0000001307137207 */ /* 0x040fe40004800000 */
[C---:B------:R-:W-:Y:S02]  /*20d90*/  SEL R12, R7.reuse, R12, !P1 ;  /* 0x0000000c070c7207 */ /* 0x040fe40004800000 */
[----:B----4-:R-:W-:-:S05]  /*20da0*/  SEL R26, R7, R26, !P1 ;  /* 0x0000001a071a7207 */ /* 0x010fca0004800000 */
[----:B------:R0:W-:Y:S04]  /*20db0*/  STL [R1+0x118], R26 ;  /* 0x0001181a01007387 */ /* 0x0001e80000100800 */
[----:B0-----:R-:W2:Y:S04]  /*20dc0*/  LDL.LU R26, [R1+0x1b98] ;  /* 0x001b9800011a7983 */ /* 0x001ea80000300800 */
[----:B------:R0:W-:Y:S04]  /*20dd0*/  STL [R1+0x114], R28 ;  /* 0x0001141c01007387 */ /* 0x0001e80000100800 */
[----:B0-----:R-:W3:Y:S04]  /*20de0*/  LDL.LU R28, [R1+0x1b94] ;  /* 0x001b9400011c7983 */ /* 0x001ee80000300800 */
[----:B------:R0:W-:Y:S04]  /*20df0*/  STL [R1+0x110], R0 ;  /* 0x0001100001007387 */ /* 0x0001e80000100800 */
[----:B0-----:R-:W4:Y:S04]  /*20e00*/  LDL.LU R0, [R1+0x1b90] ;  /* 0x001b900001007983 */ /* 0x001f280000300800 */
[----:B------:R0:W-:Y:S04]  /*20e10*/  STL [R1+0x10c], R2 ;  /* 0x00010c0201007387 */ /* 0x0001e80000100800 */
[----:B0-----:R-:W2:Y:S04]  /*20e20*/  LDL.LU R2, [R1+0x1b8c] ;  /* 0x001b8c0001027983 */ /* 0x001ea80000300800 */
        /* <DEDUP_REMOVED lines=33> */
[----:B0-----:R-:W2:Y:S01]  /*21040*/  LDL.LU R12, [R1+0x1b48] ;  /* 0x001b4800010c7983 */ /* 0x001ea20000300800 */
[----:B------:R-:W-:-:S02]  /*21050*/  SEL R18, R7, R18, !P1 ;  /* 0x0000001207127207 */ /* 0x000fc40004800000 */
[C---:B------:R-:W-:Y:S02]  /*21060*/  SEL R17, R7.reuse, R17, !P1 ;  /* 0x0000001107117207 */ /* 0x040fe40004800000 */
[C---:B------:R-:W-:Y:S02]  /*21070*/  SEL R16, R7.reuse, R16, !P1 ;  /* 0x0000001007107207 */ /* 0x040fe40004800000 */
[C---:B------:R-:W-:Y:S02]  /*21080*/  SEL R15, R7.reuse, R15, !P1 ;  /* 0x0000000f070f7207 */ /* 0x040fe40004800000 */
[C---:B------:R-:W-:Y:S02]  /*21090*/  SEL R14, R7.reuse, R14, !P1 ;  /* 0x0000000e070e7207 */ /* 0x040fe40004800000 */
[C---:B------:R-:W-:Y:S02]  /*210a0*/  SEL R13, R7.reuse, R13, !P1 ;  /* 0x0000000d070d7207 */ /* 0x040fe40004800000 */
[----:B--2---:R-:W-:-:S05]  /*210b0*/  SEL R12, R7, R12, !P1 ;  /* 0x0000000c070c7207 */ /* 0x004fca0004800000 */
[----:B------:R0:W-:Y:S04]  /*210c0*/  STL [R1+0xb8], R12 ;  /* 0x0000b80c01007387 */ /* 0x0001e80000100800 */
[----:B0-----:R-:W2:Y:S04]  /*210d0*/  LDL.LU R12, [R1+0x20] ;  /* 0x00002000010c7983 */ /* 0x001ea80000300800 */
[----:B------:R0:W-:Y:S04]  /*210e0*/  STL [R1+0xb4], R18 ;  /* 0x0000b41201007387 */ /* 0x0001e80000100800 */
[----:B0-----:R-:W3:Y:S04]  /*210f0*/  LDL.LU R18, [R1+0x1b44] ;  /* 0x001b440001127983 */ /* 0x001ee80000300800 */
[----:B------:R0:W-:Y:S04]  /*21100*/  STL [R1+0xb0], R17 ;  /* 0x0000b01101007387 */ /* 0x0001e80000100800 */
[----:B0-----:R-:W3:Y:S04]  /*21110*/  LDL.LU R17, [R1+0x1b40] ;  /* 0x001b400001117983 */ /* 0x001ee80000300800 */
[----:B------:R0:W-:Y:S04]  /*21120*/  STL [R1+0xa8], R16 ;  /* 0x0000a81001007387 */ /* 0x0001e80000100800 */
[----:B0-----:R-:W3:Y:S04]  /*21130*/  LDL.LU R16, [R1+0x1b3c] ;  /* 0x001b3c0001107983 */ /* 0x001ee80000300800 */
[----:B------:R0:W-:Y:S04]  /*21140*/  STL [R1+0xa0], R15 ;  /* 0x0000a00f01007387 */ /* 0x0001e80000100800 */
[----:B0-----:R-:W3:Y:S04]  /*21150*/  LDL.LU R15, [R1+0x1b38] ;  /* 0x001b3800010f7983 */ /* 0x001ee80000300800 */
[----:B------:R0:W-:Y:S04]  /*21160*/  STL [R1+0x98], R14 ;  /* 0x0000980e01007387 */ /* 0x0001e80000100800 */
[----:B0-----:R-:W4:Y:S04]  /*21170*/  LDL.LU R14, [R1+0x1b34] ;  /* 0x001b3400010e7983 */ /* 0x001f280000300800 */
[----:B------:R0:W-:Y:S04]  /*21180*/  STL [R1+0x90], R13 ;  /* 0x0000900d01007387 */ /* 0x0001e80000100800 */
[----:B0-----:R-:W4:Y:S01]  /*21190*/  LDL.LU R13, [R1+0x1b30] ;  /* 0x001b3000010d7983 */ /* 0x001f220000300800 */
[----:B------:R-:W-:-:S02]  /*211a0*/  SEL R3, R7, R3, !P1 ;  /* 0x0000000307037207 */ /* 0x000fc40004800000 */
[C---:B------:R-:W-:Y:S02]  /*211b0*/  SEL R11, R7.reuse, R11, !P1 ;  /* 0x0000000b070b7207 */ /* 0x040fe40004800000 */
[C---:B------:R-:W-:Y:S02]  /*211c0*/  SEL R6, R7.reuse, R6, !P1 ;  /* 0x0000000607067207 */ /* 0x040fe40004800000 */
[----:B--2---:R-:W-:-:S05]  /*211d0*/  SEL R12, R7, R12, !P1 ;  /* 0x0000000c070c7207 */ /* 0x004fca0004800000 */
[----:B------:R-:W-:Y:S04]  /*211e0*/  STL [R1+0x88], R12 ;  /* 0x0000880c01007387 */ /* 0x000fe80000100800 */
[----:B------:R3:W-:Y:S02]  /*211f0*/  STL [R1+0x84], R3 ;  /* 0x0000840301007387 */ /* 0x0007e40000100800 */
[C---:B---3--:R-:W-:Y:S02]  /*21200*/  SEL R3, R7.reuse, R15, !P1 ;  /* 0x0000000f07037207 */ /* 0x048fe40004800000 */
[C---:B----4-:R-:W-:Y:S02]  /*21210*/  SEL R12, R7.reuse, R14, !P1 ;  /* 0x0000000e070c7207 */ /* 0x050fe40004800000 */
[----:B------:R-:W-:-:S05]  /*21220*/  SEL R13, R7, R13, !P1 ;  /* 0x0000000d070d7207 */ /* 0x000fca0004800000 */
[----:B------:R0:W-:Y:S04]  /*21230*/  STL [R1+0x80], R13 ;  /* 0x0000800d01007387 */ /* 0x0001e80000100800 */
[----:B------:R1:W-:Y:S01]  /*21240*/  STL [R1+0x7c], R12 ;  /* 0x00007c0c01007387 */ /* 0x0003e20000100800 */
[----:B0-----:R-:W-:-:S03]  /*21250*/  SEL R13, R7, R16, !P1 ;  /* 0x00000010070d7207 */ /* 0x001fc60004800000 */
[----:B------:R0:W-:Y:S01]  /*21260*/  STL [R1+0x78], R3 ;  /* 0x0000780301007387 */ /* 0x0001e20000100800 */
[----:B-1----:R-:W-:-:S03]  /*21270*/  SEL R12, R7, R17, !P1 ;  /* 0x00000011070c7207 */ /* 0x002fc60004800000 */
[----:B------:R1:W-:Y:S04]  /*21280*/  STL [R1+0x74], R13 ;  /* 0x0000740d01007387 */ /* 0x0003e80000100800 */
[----:B------:R-:W2:Y:S01]  /*21290*/  LDL R14, [R1+0x834] ;  /* 0x00083400010e7983 */ /* 0x000ea20000100800 */
[----:B0-----:R-:W-:-:S03]  /*212a0*/  SEL R3, R7, R18, !P1 ;  /* 0x0000001207037207 */ /* 0x001fc60004800000 */
[----:B------:R0:W-:Y:S01]  /*212b0*/  STL [R1+0x6c], R12 ;  /* 0x00006c0c01007387 */ /* 0x0001e20000100800 */
[----:B-1----:R-:W-:-:S03]  /*212c0*/  SEL R13, R7, R20, !P1 ;  /* 0x00000014070d7207 */ /* 0x002fc60004800000 */
[----:B------:R1:W-:Y:S01]  /*212d0*/  STL [R1+0x64], R3 ;  /* 0x0000640301007387 */ /* 0x0003e20000100800 */
[C---:B0-----:R-:W-:Y:S02]  /*212e0*/  SEL R12, R7.reuse, R19, !P1 ;  /* 0x00000013070c7207 */ /* 0x041fe40004800000 */
[----:B-1----:R-:W-:-:S03]  /*212f0*/  SEL R3, R7, R21, !P1 ;  /* 0x0000001507037207 */ /* 0x002fc60004800000 */
[----:B------:R0:W-:Y:S04]  /*21300*/  STL [R1+0x5c], R12 ;  /* 0x00005c0c01007387 */ /* 0x0001e80000100800 */
[----:B------:R1:W-:Y:S04]  /*21310*/  STL [R1+0x54], R13 ;  /* 0x0000540d01007387 */ /* 0x0003e80000100800 */
[----:B------:R3:W-:Y:S01]  /*21320*/  STL [R1+0x50], R3 ;  /* 0x0000500301007387 */ /* 0x0007e20000100800 */
[C---:B0-----:R-:W-:Y:S02]  /*21330*/  SEL R12, R7.reuse, R22, !P1 ;  /* 0x00000016070c7207 */ /* 0x041fe40004800000 */
[----:B-1----:R-:W-:-:S03]  /*21340*/  SEL R13, R7, R23, !P1 ;  /* 0x00000017070d7207 */ /* 0x002fc60004800000 */
[----:B------:R0:W-:Y:S01]  /*21350*/  STL [R1+0x4c], R12 ;  /* 0x00004c0c01007387 */ /* 0x0001e20000100800 */
[----:B---3--:R-:W-:-:S03]  /*21360*/  SEL R3, R7, R24, !P1 ;  /* 0x0000001807037207 */ /* 0x008fc60004800000 */
[----:B------:R-:W-:Y:S04]  /*21370*/  STL [R1+0x48], R13 ;  /* 0x0000480d01007387 */ /* 0x000fe80000100800 */
[----:B------:R1:W-:Y:S01]  /*21380*/  STL [R1+0x44], R3 ;  /* 0x0000440301007387 */ /* 0x0003e20000100800 */
[----:B0-----:R-:W-:-:S05]  /*21390*/  SEL R12, R7, R25, !P1 ;  /* 0x00000019070c7207 */ /* 0x001fca0004800000 */
[----:B------:R-:W-:Y:S01]  /*213a0*/  STL [R1+0x3c], R12 ;  /* 0x00003c0c01007387 */ /* 0x000fe20000100800 */
[----:B-1----:R-:W-:-:S03]  /*213b0*/  SEL R3, R7, R8, !P1 ;  /* 0x0000000807037207 */ /* 0x002fc60004800000 */
[----:B------:R-:W3:Y:S01]  /*213c0*/  LDL.LU R19, [R1+0x4] ;  /* 0x0000040001137983 */ /* 0x000ee20000300800 */
[C---:B------:R-:W-:Y:S02]  /*213d0*/  SEL R8, R7.reuse, R5, !P1 ;  /* 0x0000000507087207 */ /* 0x040fe40004800000 */
[C---:B------:R-:W-:Y:S01]  /*213e0*/  SEL R5, R7.reuse, R10, !P1 ;  /* 0x0000000a07057207 */ /* 0x040fe20004800000 */
[----:B------:R-:W-:Y:S04]  /*213f0*/  STL [R1+0x34], R11 ;  /* 0x0000340b01007387 */ /* 0x000fe80000100800 */
[----:B------:R0:W-:Y:S04]  /*21400*/  STL [R1+0x30], R3 ;  /* 0x0000300301007387 */ /* 0x0001e80000100800 */
[----:B------:R-:W-:Y:S04]  /*21410*/  STL [R1+0x2c], R8 ;  /* 0x00002c0801007387 */ /* 0x000fe80000100800 */
[----:B------:R-:W4:Y:S01]  /*21420*/  LDL.LU R21, [R1+0xc] ;  /* 0x00000c0001157983 */ /* 0x000f220000300800 */
[----:B0-----:R-:W-:-:S03]  /*21430*/  SEL R3, R7, R9, !P1 ;  /* 0x0000000907037207 */ /* 0x001fc60004800000 */
[----:B------:R-:W-:Y:S04]  /*21440*/  STL [R1+0x24], R5 ;  /* 0x0000240501007387 */ /* 0x000fe80000100800 */
[----:B------:R0:W-:Y:S04]  /*21450*/  STL [R1+0x20], R3 ;  /* 0x0000200301007387 */ /* 0x0001e80000100800 */
[----:B------:R-:W-:Y:S04]  /*21460*/  STL [R1+0x18], R6 ;  /* 0x0000180601007387 */ /* 0x000fe80000100800 */
[----:B------:R-:W4:Y:S04]  /*21470*/  LDL.LU R22, [R1+0x1c] ;  /* 0x00001c0001167983 */ /* 0x000f280000300800 */
[----:B------:R-:W4:Y:S01]  /*21480*/  LDL.LU R23, [R1+0x28] ;  /* 0x0000280001177983 */ /* 0x000f220000300800 */
[----:B0-----:R-:W0:Y:S01]  /*21490*/  S2R R3, SR_TID.X ;  /* 0x0000000000037919 */ /* 0x001e220000002100 */
[----:B------:R-:W-:-:S02]  /*214a0*/  SEL R5, R7, R29, !P1 ;  /* 0x0000001d07057207 */ /* 0x000fc40004800000 */
[----:B------:R-:W-:-:S03]  /*214b0*/  SEL R2, R7, R2, !P1 ;  /* 0x0000000207027207 */ /* 0x000fc60004800000 */
[----:B------:R-:W-:Y:S01]  /*214c0*/  STL [R1+0x14], R5 ;  /* 0x0000140501007387 */ /* 0x000fe20000100800 */
[----:B0-----:R-:W-:Y:S02]  /*214d0*/  LOP3.LUT R12, R3, 0x3f, RZ, 0xc0, !PT ;  /* 0x0000003f030c7812 */ /* 0x001fe400078ec0ff */
[----:B------:R-:W-:-:S03]  /*214e0*/  SEL R3, R7, R27, !P1 ;  /* 0x0000001b07037207 */ /* 0x000fc60004800000 */
[----:B------:R-:W-:Y:S02]  /*214f0*/  IMAD R12, R12, UR7, RZ ;  /* 0x000000070c0c7c24 */ /* 0x000fe4000f8e02ff */
[----:B------:R0:W-:Y:S04]  /*21500*/  STL [R1+0x1ac8], R3 ;  /* 0x001ac80301007387 */ /* 0x0001e80000100800 */
[----:B------:R-:W4:Y:S01]  /*21510*/  LDL.LU R24, [R1+0x38] ;  /* 0x0000380001187983 */ /* 0x000f220000300800 */
[----:B0-----:R-:W-:Y:S02]  /*21520*/  SEL R3, R7, R4, !P1 ;  /* 0x0000000407037207 */ /* 0x001fe40004800000 */
[----:B------:R-:W-:Y:S01]  /*21530*/  LEA.HI.X.SX32 R4, R12, UR9, 0x1, P2 ;  /* 0x000000090c047c11 */ /* 0x000fe200090f0eff */
[----:B------:R-:W-:Y:S01]  /*21540*/  IMAD R5, R26, UR12, RZ ;  /* 0x0000000c1a057c24 */ /* 0x000fe2000f8e02ff */
[----:B------:R-:W0:Y:S01]  /*21550*/  LDCU.64 UR8, c[0x0][0x380] ;  /* 0x00007000ff0877ac */ /* 0x000e220008000a00 */
[----:B------:R-:W-:Y:S04]  /*21560*/  STL [R1+0x8], R3 ;  /* 0x0000080301007387 */ /* 0x000fe80000100800 */
[----:B------:R-:W-:Y:S04]  /*21570*/  STL [R1+0x1acc], R2 ;  /* 0x001acc0201007387 */ /* 0x000fe80000100800 */
[----:B------:R-:W4:Y:S04]  /*21580*/  LDL.LU R25, [R1+0x40] ;  /* 0x0000400001197983 */ /* 0x000f280000300800 */
[----:B------:R-:W4:Y:S04]  /*21590*/  LDL.LU R12, [R1+0x58] ;  /* 0x00005800010c7983 */ /* 0x000f280000300800 */
[----:B------:R-:W4:Y:S04]  /*215a0*/  LDL.LU R13, [R1+0x60] ;  /* 0x00006000010d7983 */ /* 0x000f280000300800 */
[----:B------:R-:W-:Y:S01]  /*215b0*/  STL [R1+0x1ac0], R4 ;  /* 0x001ac00401007387 */ /* 0x000fe20000100800 */
[----:B--2---:R-:W-:-:S03]  /*215c0*/  IMAD R0, R0, 0x2, R14 ;  /* 0x0000000200007824 */ /* 0x004fc600078e020e */
[----:B------:R-:W2:Y:S04]  /*215d0*/  LDL.LU R14, [R1+0x68] ;  /* 0x00006800010e7983 */ /* 0x000ea80000300800 */
[----:B------:R-:W2:Y:S04]  /*215e0*/  LDL.LU R15, [R1+0x70] ;  /* 0x00007000010f7983 */ /* 0x000ea80000300800 */
[----:B------:R1:W-:Y:S04]  /*215f0*/  STL [R1+0x1ab8], R0 ;  /* 0x001ab80001007387 */ /* 0x0003e80000100800 */
[----:B------:R-:W2:Y:S04]  /*21600*/  LDL.LU R16, [R1+0x8c] ;  /* 0x00008c0001107983 */ /* 0x000ea80000300800 */
[----:B------:R-:W2:Y:S01]  /*21610*/  LDL.LU R17, [R1+0x94] ;  /* 0x0000940001117983 */ /* 0x000ea20000300800 */
[----:B-1----:R-:W-:-:S05]  /*21620*/  IMAD R0, R28, UR12, RZ ;  /* 0x0000000c1c007c24 */ /* 0x002fca000f8e02ff */
[----:B------:R-:W-:Y:S04]  /*21630*/  STL [R1], R0 ;  /* 0x0000000001007387 */ /* 0x000fe80000100800 */
[----:B------:R-:W2:Y:S04]  /*21640*/  LDL.LU R18, [R1+0x9c] ;  /* 0x00009c0001127983 */ /* 0x000ea80000300800 */
[----:B------:R-:W-:Y:S01]  /*21650*/  STL [R1+0x1ad0], R5 ;  /* 0x001ad00501007387 */ /* 0x000fe20000100800 */
[----:B---3--:R-:W-:-:S03]  /*21660*/  IMAD R6, R19, UR12, RZ ;  /* 0x0000000c13067c24 */ /* 0x008fc6000f8e02ff */
[----:B------:R-:W3:Y:S04]  /*21670*/  LDL.LU R19, [R1+0xa4] ;  /* 0x0000a40001137983 */ /* 0x000ee80000300800 */
[----:B------:R-:W3:Y:S04]  /*21680*/  LDL.LU R20, [R1+0xac] ;  /* 0x0000ac0001147983 */ /* 0x000ee80000300800 */
[----:B------:R-:W-:Y:S01]  /*21690*/  STL [R1+0x1ad4], R6 ;  /* 0x001ad40601007387 */ /* 0x000fe20000100800 */
[----:B----4-:R-:W-:-:S03]  /*216a0*/  IMAD R7, R21, UR12, RZ ;  /* 0x0000000c15077c24 */ /* 0x010fc6000f8e02ff */
[----:B------:R-:W4:Y:S04]  /*216b0*/  LDL.LU R21, [R1+0xd0] ;  /* 0x0000d00001157983 */ /* 0x000f280000300800 */
[----:B------:R-:W-:Y:S01]  /*216c0*/  STL [R1+0x1ad8], R7 ;  /* 0x001ad80701007387 */ /* 0x000fe20000100800 */
[----:B------:R-:W-:-:S03]  /*216d0*/  IMAD R8, R22, UR12, RZ ;  /* 0x0000000c16087c24 */ /* 0x000fc6000f8e02ff */
[----:B------:R-:W4:Y:S01]  /*216e0*/  LDL.LU R22, [R1+0xd8] ;  /* 0x0000d80001167983 */ /* 0x000f220000300800 */
[----:B------:R-:W-:-:S03]  /*216f0*/  IMAD R9, R23, UR12, RZ ;  /* 0x0000000c17097c24 */ /* 0x000fc6000f8e02ff */
[----:B------:R-:W-:Y:S04]  /*21700*/  STL [R1+0x1adc], R8 ;  /* 0x001adc0801007387 */ /* 0x000fe80000100800 */
[----:B------:R-:W4:Y:S04]  /*21710*/  LDL.LU R23, [R1+0x160] ;  /* 0x0001600001177983 */ /* 0x000f280000300800 */
[----:B------:R-:W-:Y:S01]  /*21720*/  STL [R1+0x1ae0], R9 ;  /* 0x001ae00901007387 */ /* 0x000fe20000100800 */
[----:B------:R-:W-:-:S03]  /*21730*/  IMAD R10, R24, UR12, RZ ;  /* 0x0000000c180a7c24 */ /* 0x000fc6000f8e02ff */
[----:B------:R-:W4:Y:S04]  /*21740*/  LDL.LU R24, [R1+0x188] ;  /* 0x0001880001187983 */ /* 0x000f280000300800 */
[----:B------:R-:W-:Y:S01]  /*21750*/  STL [R1+0x1ae4], R10 ;  /* 0x001ae40a01007387 */ /* 0x000fe20000100800 */
[----:B------:R-:W-:Y:S02]  /*21760*/  IMAD R11, R25, UR12, RZ ;  /* 0x0000000c190b7c24 */ /* 0x000fe4000f8e02ff */
[----:B------:R-:W-:-:S03]  /*21770*/  IMAD R12, R12, UR12, RZ ;  /* 0x0000000c0c0c7c24 */ /* 0x000fc6000f8e02ff */
[----:B------:R-:W-:Y:S01]  /*21780*/  STL [R1+0x1ae8], R11 ;  /* 0x001ae80b01007387 */ /* 0x000fe20000100800 */
[----:B------:R-:W-:-:S03]  /*21790*/  IMAD R13, R13, UR12, RZ ;  /* 0x0000000c0d0d7c24 */ /* 0x000fc6000f8e02ff */
[----:B------:R-:W-:Y:S04]  /*217a0*/  STL [R1+0x1abc], R12 ;  /* 0x001abc0c01007387 */ /* 0x000fe80000100800 */
[----:B------:R-:W-:Y:S01]  /*217b0*/  STL [R1+0x1aec], R13 ;  /* 0x001aec0d01007387 */ /* 0x000fe20000100800 */
[----:B--2---:R-:W-:Y:S02]  /*217c0*/  IMAD R14, R14, UR12, RZ ;  /* 0x0000000c0e0e7c24 */ /* 0x004fe4000f8e02ff */
[----:B------:R-:W-:-:S03]  /*217d0*/  IMAD R15, R15, UR12, RZ ;  /* 0x0000000c0f0f7c24 */ /* 0x000fc6000f8e02ff */
[----:B------:R-:W-:Y:S01]  /*217e0*/  STL [R1+0x1af0], R14 ;  /* 0x001af00e01007387 */ /* 0x000fe20000100800 */
[----:B------:R-:W-:-:S03]  /*217f0*/  IMAD R16, R16, UR12, RZ ;  /* 0x0000000c10107c24 */ /* 0x000fc6000f8e02ff */
[----:B------:R-:W-:Y:S01]  /*21800*/  STL [R1+0x1af4], R15 ;  /* 0x001af40f01007387 */ /* 0x000fe20000100800 */
[----:B------:R-:W-:-:S03]  /*21810*/  IMAD R17, R17, UR12, RZ ;  /* 0x0000000c11117c24 */ /* 0x000fc6000f8e02ff */
[----:B------:R-:W-:Y:S04]  /*21820*/  STL [R1+0x1af8], R16 ;  /* 0x001af81001007387 */ /* 0x000fe80000100800 */
[----:B------:R-:W-:Y:S01]  /*21830*/  STL [R1+0x1afc], R17 ;  /* 0x001afc1101007387 */ /* 0x000fe20000100800 */
[----:B------:R-:W-:-:S05]  /*21840*/  IMAD R18, R18, UR12, RZ ;  /* 0x0000000c12127c24 */ /* 0x000fca000f8e02ff */
[----:B------:R-:W-:Y:S01]  /*21850*/  STL [R1+0x1b00], R18 ;  /* 0x001b001201007387 */ /* 0x000fe20000100800 */
[----:B---3--:R-:W-:Y:S02]  /*21860*/  IMAD R19, R19, UR12, RZ ;  /* 0x0000000c13137c24 */ /* 0x008fe4000f8e02ff */
[----:B------:R-:W-:-:S03]  /*21870*/  IMAD R20, R20, UR12, RZ ;  /* 0x0000000c14147c24 */ /* 0x000fc6000f8e02ff */
[----:B------:R-:W-:Y:S04]  /*21880*/  STL [R1+0x1b04], R19 ;  /* 0x001b041301007387 */ /* 0x000fe80000100800 */
[----:B------:R-:W-:Y:S04]  /*21890*/  STL [R1+0x1b08], R20 ;  /* 0x001b081401007387 */ /* 0x000fe80000100800 */
[----:B------:R-:W2:Y:S01]  /*218a0*/  LDL.LU R25, [R1+0x18c] ;  /* 0x00018c0001197983 */ /* 0x000ea20000300800 */
[----:B----4-:R-:W-:-:S05]  /*218b0*/  IMAD R21, R21, UR12, RZ ;  /* 0x0000000c15157c24 */ /* 0x010fca000f8e02ff */
[----:B------:R1:W-:Y:S04]  /*218c0*/  STL [R1+0x1b0c], R21 ;  /* 0x001b0c1501007387 */ /* 0x0003e80000100800 */
[----:B------:R-:W3:Y:S01]  /*218d0*/  LDL.LU R26, [R1+0x190] ;  /* 0x00019000011a7983 */ /* 0x000ee20000300800 */
[----:B------:R-:W-:-:S05]  /*218e0*/  IMAD R22, R22, UR12, RZ ;  /* 0x0000000c16167c24 */ /* 0x000fca000f8e02ff */
[----:B------:R4:W-:Y:S01]  /*218f0*/  STL [R1+0x1b10], R22 ;  /* 0x001b101601007387 */ /* 0x0009e20000100800 */
[----:B------:R-:W-:-:S03]  /*21900*/  IMAD R23, R23, UR12, RZ ;  /* 0x0000000c17177c24 */ /* 0x000fc6000f8e02ff */
[----:B------:R-:W4:Y:S04]  /*21910*/  LDL.LU R27, [R1+0x1b0] ;  /* 0x0001b000011b7983 */ /* 0x000f280000300800 */
[----:B------:R-:W4:Y:S04]  /*21920*/  LDL.LU R28, [R1+0x1b8] ;  /* 0x0001b800011c7983 */ /* 0x000f280000300800 */
[----:B------:R-:W-:Y:S04]  /*21930*/  STL [R1+0x1b14], R23 ;  /* 0x001b141701007387 */ /* 0x000fe80000100800 */
        /* <DEDUP_REMOVED lines=20> */
[----:B------:R-:W-:-:S05]  /*21a80*/  IMAD R24, R24, UR12, RZ ;  /* 0x0000000c18187c24 */ /* 0x000fca000f8e02ff */
[----:B------:R-:W-:Y:S04]  /*21a90*/  STL [R1+0x1b18], R24 ;  /* 0x001b181801007387 */ /* 0x000fe80000100800 */
[----:B------:R-:W4:Y:S04]  /*21aa0*/  LDL.LU R4, [R1+0x27c] ;  /* 0x00027c0001047983 */ /* 0x000f280000300800 */
[----:B------:R-:W4:Y:S01]  /*21ab0*/  LDL.LU R2, [R1+0x280] ;  /* 0x0002800001027983 */ /* 0x000f220000300800 */
[----:B--2---:R-:W-:-:S05]  /*21ac0*/  IMAD R25, R25, UR12, RZ ;  /* 0x0000000c19197c24 */ /* 0x004fca000f8e02ff */
[----:B------:R-:W-:Y:S01]  /*21ad0*/  STL [R1+0x1b1c], R25 ;  /* 0x001b1c1901007387 */ /* 0x000fe20000100800 */
[----:B---3--:R-:W-:-:S05]  /*21ae0*/  IMAD R26, R26, UR12, RZ ;  /* 0x0000000c1a1a7c24 */ /* 0x008fca000f8e02ff */
[----:B------:R-:W-:Y:S01]  /*21af0*/  STL [R1+0x1b20], R26 ;  /* 0x001b201a01007387 */ /* 0x000fe20000100800 */
[----:B----4-:R-:W-:Y:S02]  /*21b00*/  IMAD R27, R27, UR12, RZ ;  /* 0x0000000c1b1b7c24 */ /* 0x010fe4000f8e02ff */
[----:B------:R-:W-:-:S03]  /*21b10*/  IMAD R28, R28, UR12, RZ ;  /* 0x0000000c1c1c7c24 */ /* 0x000fc6000f8e02ff */
[----:B------:R-:W-:Y:S01]  /*21b20*/  STL [R1+0x1b24], R27 ;  /* 0x001b241b01007387 */ /* 0x000fe20000100800 */
        /* <DEDUP_REMOVED lines=39> */
[----:B------:R-:W2:Y:S04]  /*21da0*/  LDL.LU R3, [R1+0x2cc] ;  /* 0x0002cc0001037983 */ /* 0x000ea80000300800 */
[----:B------:R1:W-:Y:S04]  /*21db0*/  STL [R1+0x160], R5 ;  /* 0x0001600501007387 */ /* 0x0003e80000100800 */
[----:B------:R3:W-:Y:S01]  /*21dc0*/  STL [R1+0x188], R0 ;  /* 0x0001880001007387 */ /* 0x0007e20000100800 */
[----:B-1----:R-:W-:-:S03]  /*21dd0*/  IMAD R5, R4, UR12, RZ ;  /* 0x0000000c04057c24 */ /* 0x002fc6000f8e02ff */
[----:B------:R-:W4:Y:S01]  /*21de0*/  LDL.LU R4, [R1+0x2e4] ;  /* 0x0002e40001047983 */ /* 0x000f220000300800 */
[----:B---3--:R-:W-:-:S03]  /*21df0*/  IMAD R0, R2, UR12, RZ ;  /* 0x0000000c02007c24 */ /* 0x008fc6000f8e02ff */
[----:B------:R1:W-:Y:S04]  /*21e00*/  STL [R1+0x18c], R5 ;  /* 0x00018c0501007387 */ /* 0x0003e80000100800 */
[----:B------:R-:W3:Y:S04]  /*21e10*/  LDL.LU R29, [R1+0x2ec] ;  /* 0x0002ec00011d7983 */ /* 0x000ee80000300800 */
[----:B------:R-:W3:Y:S04]  /*21e20*/  LDL.LU R28, [R1+0x2f4] ;  /* 0x0002f400011c7983 */ /* 0x000ee80000300800 */
[----:B------:R0:W-:Y:S04]  /*21e30*/  STL [R1+0x190], R0 ;  /* 0x0001900001007387 */ /* 0x0001e80000100800 */
        /* <DEDUP_REMOVED lines=22> */
[----:B-1----:R-:W3:Y:S04]  /*21fa0*/  LDL.LU R5, [R1+0x368] ;  /* 0x0003680001057983 */ /* 0x002ee80000300800 */
[----:B0-----:R-:W3:Y:S04]  /*21fb0*/  LDL.LU R0, [R1+0x36c] ;  /* 0x00036c0001007983 */ /* 0x001ee80000300800 */
[----:B------:R-:W3:Y:S01]  /*21fc0*/  LDL.LU R2, [R1+0x370] ;  /* 0x0003700001027983 */ /* 0x000ee20000300800 */
[----:B--2---:R-:W-:-:S05]  /*21fd0*/  IMAD R3, R3, UR12, RZ ;  /* 0x0000000c03037c24 */ /* 0x004fca000f8e02ff */
[----:B------:R0:W-:Y:S04]  /*21fe0*/  STL [R1+0x1b0], R3 ;  /* 0x0001b00301007387 */ /* 0x0001e80000100800 */
[----:B0-----:R-:W2:Y:S01]  /*21ff0*/  LDL.LU R3, [R1+0x374] ;  /* 0x0003740001037983 */ /* 0x001ea20000300800 */
[----:B----4-:R-:W-:-:S05]  /*22000*/  IMAD R4, R4, UR12, RZ ;  /* 0x0000000c04047c24 */ /* 0x010fca000f8e02ff */
[----:B------:R0:W-:Y:S01]  /*22010*/  STL [R1+0x1b8], R4 ;  /* 0x0001b80401007387 */ /* 0x0001e20000100800 */
[----:B---3--:R-:W-:-:S03]  /*22020*/  IMAD R29, R29, UR12, RZ ;  /* 0x0000000c1d1d7c24 */ /* 0x008fc6000f8e02ff */
[----:B0-----:R-:W3:Y:S04]  /*22030*/  LDL.LU R4, [R1+0x378] ;  /* 0x0003780001047983 */ /* 0x001ee80000300800 */
[----:B------:R0:W-:Y:S02]  /*22040*/  STL [R1+0x1c0], R29 ;  /* 0x0001c01d01007387 */ /* 0x0001e40000100800 */
[----:B0-----:R-:W-:Y:S02]  /*22050*/  IMAD R29, R28, UR12, RZ ;  /* 0x0000000c1c1d7c24 */ /* 0x001fe4000f8e02ff */
[----:B------:R-:W-:Y:S02]  /*22060*/  IMAD R28, R27, UR12, RZ ;  /* 0x0000000c1b1c7c24 */ /* 0x000fe4000f8e02ff */
[----:B------:R-:W-:-:S02]  /*22070*/  IMAD R27, R26, UR12, RZ ;  /* 0x0000000c1a1b7c24 */ /* 0x000fc4000f8e02ff */
[----:B------:R-:W-:Y:S01]  /*22080*/  IMAD R26, R25, UR12, RZ ;  /* 0x0000000c191a7c24 */ /* 0x000fe2000f8e02ff */
[----:B------:R-:W-:Y:S01]  /*22090*/  STL [R1+0x1c4], R29 ;  /* 0x0001c41d01007387 */ /* 0x000fe20000100800 */
[----:B------:R-:W-:Y:S02]  /*220a0*/  IMAD R25, R24, UR12, RZ ;  /* 0x0000000c18197c24 */ /* 0x000fe4000f8e02ff */
[----:B------:R-:W-:Y:S01]  /*220b0*/  IMAD R24, R23, UR12, RZ ;  /* 0x0000000c17187c24 */ /* 0x000fe2000f8e02ff */
        /* <DEDUP_REMOVED lines=40> */
[----:B------:R-:W-:Y:S04]  /*22340*/  STL [R1+0x2cc], R8 ;  /* 0x0002cc0801007387 */ /* 0x000fe80000100800 */
[----:B------:R-:W-:Y:S04]  /*22350*/  STL [R1+0x2e4], R7 ;  /* 0x0002e40701007387 */ /* 0x000fe80000100800 */
[----:B------:R-:W-:Y:S04]  /*22360*/  STL [R1+0x2ec], R6 ;  /* 0x0002ec0601007387 */ /* 0x000fe80000100800 */
[----:B------:R-:W4:Y:S04]  /*22370*/  LDL.LU R2, [R1+0x37c] ;  /* 0x00037c0001027983 */ /* 0x000f280000300800 */
[----:B------:R2:W-:Y:S04]  /*22380*/  STL [R1+0x2f4], R5 ;  /* 0x0002f40501007387 */ /* 0x0005e80000100800 */
[----:B------:R3:W-:Y:S01]  /*22390*/  STL [R1+0x2f8], R0 ;  /* 0x0002f80001007387 */ /* 0x0007e20000100800 */
[----:B--2---:R-:W-:-:S03]  /*223a0*/  IMAD R5, R3, UR12, RZ ;  /* 0x0000000c03057c24 */ /* 0x004fc6000f8e02ff */
[----:B------:R-:W2:Y:S04]  /*223b0*/  LDL.LU R3, [R1+0x380] ;  /* 0x0003800001037983 */ /* 0x000ea80000300800 */
[----:B------:R0:W-:Y:S04]  /*223c0*/  STL [R1+0x30c], R5 ;  /* 0x00030c0501007387 */ /* 0x0001e80000100800 */
[----:B------:R-:W2:Y:S04]  /*223d0*/  LDL.LU R29, [R1+0x384] ;  /* 0x00038400011d7983 */ /* 0x000ea80000300800 */
[----:B------:R-:W2:Y:S01]  /*223e0*/  LDL.LU R28, [R1+0x390] ;  /* 0x00039000011c7983 */ /* 0x000ea20000300800 */
[----:B---3--:R-:W-:-:S05]  /*223f0*/  IMAD R0, R4, UR12, RZ ;  /* 0x0000000c04007c24 */ /* 0x008fca000f8e02ff */
        /* <DEDUP_REMOVED lines=23> */
[----:B0-----:R-:W3:Y:S04]  /*22570*/  LDL.LU R5, [R1+0x43c] ;  /* 0x00043c0001057983 */ /* 0x001ee80000300800 */
[----:B-1----:R-:W3:Y:S04]  /*22580*/  LDL.LU R0, [R1+0x440] ;  /* 0x0004400001007983 */ /* 0x002ee80000300800 */
[----:B------:R-:W3:Y:S01]  /*22590*/  LDL.LU R4, [R1+0x444] ;  /* 0x0004440001047983 */ /* 0x000ee20000300800 */
[----:B----4-:R-:W-:-:S05]  /*225a0*/  IMAD R2, R2, UR12, RZ ;  /* 0x0000000c02027c24 */ /* 0x010fca000f8e02ff */
[----:B------:R0:W-:Y:S04]  /*225b0*/  STL [R1+0x314], R2 ;  /* 0x0003140201007387 */ /* 0x0001e80000100800 */
[----:B0-----:R-:W4:Y:S01]  /*225c0*/  LDL.LU R2, [R1+0x448] ;  /* 0x0004480001027983 */ /* 0x001f220000300800 */
[----:B--2---:R-:W-:-:S05]  /*225d0*/  IMAD R3, R3, UR12, RZ ;  /* 0x0000000c03037c24 */ /* 0x004fca000f8e02ff */
[----:B------:R0:W-:Y:S04]  /*225e0*/  STL [R1+0x318], R3 ;  /* 0x0003180301007387 */ /* 0x0001e80000100800 */
[----:B0-----:R-:W2:Y:S01]  /*225f0*/  LDL.LU R3, [R1+0x44c] ;  /* 0x00044c0001037983 */ /* 0x001ea20000300800 */
[----:B------:R-:W-:-:S05]  /*22600*/  IMAD R29, R29, UR12, RZ ;  /* 0x0000000c1d1d7c24 */ /* 0x000fca000f8e02ff */
[----:B------:R0:W-:Y:S02]  /*22610*/  STL [R1+0x31c], R29 ;  /* 0x00031c1d01007387 */ /* 0x0001e40000100800 */
[----:B0-----:R-:W-:Y:S02]  /*22620*/  IMAD R29, R28, UR12, RZ ;  /* 0x0000000c1c1d7c24 */ /* 0x001fe4000f8e02ff */
[----:B---3--:R-:W-:Y:S02]  /*22630*/  IMAD R28, R27, UR12, RZ ;  /* 0x0000000c1b1c7c24 */ /* 0x008fe4000f8e02ff */
[----:B------:R-:W-:Y:S02]  /*22640*/  IMAD R27, R26, UR12, RZ ;  /* 0x0000000c1a1b7c24 */ /* 0x000fe4000f8e02ff */
[----:B------:R-:W-:Y:S01]  /*22650*/  IMAD R26, R25, UR12, RZ ;  /* 0x0000000c191a7c24 */ /* 0x000fe2000f8e02ff */
[----:B------:R-:W-:Y:S01]  /*22660*/  STL [R1+0x320], R29 ;  /* 0x0003201d01007387 */ /* 0x000fe20000100800 */
[----:B------:R-:W-:-:S02]  /*22670*/  IMAD R25, R24, UR12, RZ ;  /* 0x0000000c18197c24 */ /* 0x000fc4000f8e02ff */
        /* <DEDUP_REMOVED lines=44> */
[----:B------:R-:W3:Y:S04]  /*22940*/  LDL.LU R4, [R1+0x450] ;  /* 0x0004500001047983 */ /* 0x000ee80000300800 */
[----:B------:R4:W-:Y:S04]  /*22950*/  STL [R1+0x390], R5 ;  /* 0x0003900501007387 */ /* 0x0009e80000100800 */
[----:B------:R2:W-:Y:S01]  /*22960*/  STL [R1+0x394], R0 ;  /* 0x0003940001007387 */ /* 0x0005e20000100800 */
[----:B----4-:R-:W-:-:S03]  /*22970*/  IMAD R5, R2, UR12, RZ ;  /* 0x0000000c02057c24 */ /* 0x010fc6000f8e02ff */
[----:B------:R-:W4:Y:S04]  /*22980*/  LDL.LU R2, [R1+0x458] ;  /* 0x0004580001027983 */ /* 0x000f280000300800 */
[----:B------:R0:W-:Y:S04]  /*22990*/  STL [R1+0x398], R5 ;  /* 0x0003980501007387 */ /* 0x0001e80000100800 */
[----:B------:R-:W4:Y:S04]  /*229a0*/  LDL.LU R29, [R1+0x45c] ;  /* 0x00045c00011d7983 */ /* 0x000f280000300800 */
[----:B------:R-:W4:Y:S01]  /*229b0*/  LDL.LU R28, [R1+0x460] ;  /* 0x00046000011c7983 */ /* 0x000f220000300800 */
[----:B--2---:R-:W-:-:S05]  /*229c0*/  IMAD R0, R3, UR12, RZ ;  /* 0x0000000c03007c24 */ /* 0x004fca000f8e02ff */
[----:B------:R1:W-:Y:S04]  /*229d0*/  STL [R1+0x3b8], R0 ;  /* 0x0003b80001007387 */ /* 0x0003e80000100800 */
        /* <DEDUP_REMOVED lines=22> */
[----:B0-----:R-:W2:Y:S04]  /*22b40*/  LDL.LU R5, [R1+0x4e0] ;  /* 0x0004e00001057983 */ /* 0x001ea80000300800 */
[----:B-1----:R-:W2:Y:S04]  /*22b50*/  LDL.LU R0, [R1+0x4e4] ;  /* 0x0004e40001007983 */ /* 0x002ea80000300800 */
[----:B------:R-:W2:Y:S01]  /*22b60*/  LDL.LU R3, [R1+0x4e8] ;  /* 0x0004e80001037983 */ /* 0x000ea20000300800 */
[----:B---3--:R-:W-:-:S05]  /*22b70*/  IMAD R4, R4, UR12, RZ ;  /* 0x0000000c04047c24 */ /* 0x008fca000f8e02ff */
[----:B------:R0:W-:Y:S04]  /*22b80*/  STL [R1+0x3c0], R4 ;  /* 0x0003c00401007387 */ /* 0x0001e80000100800 */
[----:B0-----:R-:W3:Y:S01]  /*22b90*/  LDL.LU R4, [R1+0x4f0] ;  /* 0x0004f00001047983 */ /* 0x001ee20000300800 */
[----:B----4-:R-:W-:-:S05]  /*22ba0*/  IMAD R2, R2, UR12, RZ ;  /* 0x0000000c02027c24 */ /* 0x010fca000f8e02ff */
[----:B------:R0:W-:Y:S01]  /*22bb0*/  STL [R1+0x3d4], R2 ;  /* 0x0003d40201007387 */ /* 0x0001e20000100800 */
[----:B------:R-:W-:-:S03]  /*22bc0*/  IMAD R29, R29, UR12, RZ ;  /* 0x0000000c1d1d7c24 */ /* 0x000fc6000f8e02ff */
[----:B0-----:R-:W4:Y:S04]  /*22bd0*/  LDL.LU R2, [R1+0x4f4] ;  /* 0x0004f40001027983 */ /* 0x001f280000300800 */
[----:B------:R0:W-:Y:S02]  /*22be0*/  STL [R1+0x3dc], R29 ;  /* 0x0003dc1d01007387 */ /* 0x0001e40000100800 */
[----:B0-----:R-:W-:-:S05]  /*22bf0*/  IMAD R29, R28, UR12, RZ ;  /* 0x0000000c1c1d7c24 */ /* 0x001fca000f8e02ff */
[----:B------:R-:W-:Y:S01]  /*22c00*/  STL [R1+0x3e4], R29 ;  /* 0x0003e41d01007387 */ /* 0x000fe20000100800 */
[----:B--2---:R-:W-:Y:S02]  /*22c10*/  IMAD R28, R27, UR12, RZ ;  /* 0x0000000c1b1c7c24 */ /* 0x004fe4000f8e02ff */
        /* <DEDUP_REMOVED lines=50> */
[----:B---3--:R-:W-:-:S03]  /*22f40*/  IMAD R5, R4, UR12, RZ ;  /* 0x0000000c04057c24 */ /* 0x008fc6000f8e02ff */
[----:B------:R-:W3:Y:S04]  /*22f50*/  LDL.LU R4, [R1+0x500] ;  /* 0x0005000001047983 */ /* 0x000ee80000300800 */
[----:B------:R0:W-:Y:S04]  /*22f60*/  STL [R1+0x468], R5 ;  /* 0x0004680501007387 */ /* 0x0001e80000100800 */
[----:B------:R-:W3:Y:S04]  /*22f70*/  LDL.LU R29, [R1+0x504] ;  /* 0x00050400011d7983 */ /* 0x000ee80000300800 */
[----:B------:R-:W3:Y:S01]  /*22f80*/  LDL.LU R28, [R1+0x508] ;  /* 0x00050800011c7983 */ /* 0x000ee20000300800 */
[----:B----4-:R-:W-:-:S05]  /*22f90*/  IMAD R0, R2, UR12, RZ ;  /* 0x0000000c02007c24 */ /* 0x010fca000f8e02ff */
[----:B------:R1:W-:Y:S04]  /*22fa0*/  STL [R1+0x46c], R0 ;  /* 0x00046c0001007387 */ /* 0x0003e80000100800 */
        /* <DEDUP_REMOVED lines=22> */
[----:B0-----:R-:W4:Y:S04]  /*23110*/  LDL.LU R5, [R1+0x698] ;  /* 0x0006980001057983 */ /* 0x001f280000300800 */
[----:B-1----:R-:W4:Y:S04]  /*23120*/  LDL.LU R0, [R1+0x6b8] ;  /* 0x0006b80001007983 */ /* 0x002f280000300800 */
[----:B------:R-:W4:Y:S01]  /*23130*/  LDL.LU R2, [R1+0x6c4] ;  /* 0x0006c40001027983 */ /* 0x000f220000300800 */
[----:B--2---:R-:W-:-:S05]  /*23140*/  IMAD R3, R3, UR12, RZ ;  /* 0x0000000c03037c24 */ /* 0x004fca000f8e02ff */
[----:B------:R0:W-:Y:S04]  /*23150*/  STL [R1+0x470], R3 ;  /* 0x0004700301007387 */ /* 0x0001e80000100800 */
[----:B0-----:R-:W2:Y:S01]  /*23160*/  LDL.LU R3, [R1+0x6f0] ;  /* 0x0006f00001037983 */ /* 0x001ea20000300800 */
[----:B---3--:R-:W-:-:S05]  /*23170*/  IMAD R4, R4, UR12, RZ ;  /* 0x0000000c04047c24 */ /* 0x008fca000f8e02ff */
[----:B------:R0:W-:Y:S01]  /*23180*/  STL [R1+0x474], R4 ;  /* 0x0004740401007387 */ /* 0x0001e20000100800 */
[----:B------:R-:W-:-:S03]  /*23190*/  IMAD R29, R29, UR12, RZ ;  /* 0x0000000c1d1d7c24 */ /* 0x000fc6000f8e02ff */
[----:B0-----:R-:W3:Y:S04]  /*231a0*/  LDL.LU R4, [R1+0x6fc] ;  /* 0x0006fc0001047983 */ /* 0x001ee80000300800 */
[----:B------:R0:W-:Y:S02]  /*231b0*/  STL [R1+0x47c], R29 ;  /* 0x00047c1d01007387 */ /* 0x0001e40000100800 */
[----:B0-----:R-:W-:Y:S02]  /*231c0*/  IMAD R29, R28, UR12, RZ ;  /* 0x0000000c1c1d7c24 */ /* 0x001fe4000f8e02ff */
[----:B----4-:R-:W-:Y:S02]  /*231d0*/  IMAD R28, R27, UR12, RZ ;  /* 0x0000000c1b1c7c24 */ /* 0x010fe4000f8e02ff */
        /* <DEDUP_REMOVED lines=42> */
[----:B------:R-:W-:Y:S01]  /*23480*/  STL [R1+0x4f4], R9 ;  /* 0x0004f40901007387 */ /* 0x000fe20000100800 */
[----:B------:R-:W-:-:S03]  /*23490*/  IMAD R5, R0, UR12, RZ ;  /* 0x0000000c00057c24 */ /* 0x000fc6000f8e02ff */
[----:B------:R-:W-:Y:S01]  /*234a0*/  STL [R1+0x4f8], R8 ;  /* 0x0004f80801007387 */ /* 0x000fe20000100800 */
[----:B------:R-:W-:-:S03]  /*234b0*/  IMAD R0, R2, UR12, RZ ;  /* 0x0000000c02007c24 */ /* 0x000fc6000f8e02ff */
        /* <DEDUP_REMOVED lines=46> */
[----:B---3--:R-:W-:-:S03]  /*237a0*/  IMAD R28, R27, UR12, RZ ;  /* 0x0000000c1b1c7c24 */ /* 0x008fc6000f8e02ff */
        /* <DEDUP_REMOVED lines=185> */
[----:B----4-:R-:W-:-:S03]  /*24340*/  IMAD R28, R27, UR12, RZ ;  /* 0x0000000c1b1c7c24 */ /* 0x010fc6000f8e02ff */
        /* <DEDUP_REMOVED lines=685> */
[----:B------:R0:W-:Y:S01]  /*26e20*/  STL [R1+0xec], R12 ;  /* 0x0000ec0c01007387 */ /* 0x0001e20000100800 */
        /* <DEDUP_REMOVED lines=14> */
[----:B------:R-:W-:Y:S04]  /*26f10*/  STL [R1+0xc4], R5 ;  /* 0x0000c40501007387 */ /* 0x000fe80000100800 */
[----:B------:R2:W-:Y:S04]  /*26f20*/  STL [R1+0x7a0], R0 ;  /* 0x0007a00001007387 */ /* 0x0005e80000100800 */
[----:B0-----:R-:W3:Y:S01]  /*26f30*/  LDL.LU R12, [R1+0xb4] ;  /* 0x0000b400010c7983 */ /* 0x001ee20000300800 */
[----:B----4-:R-:W-:-:S05]  /*26f40*/  IMAD R2, R2, UR12, RZ ;  /* 0x0000000c02027c24 */ /* 0x010fca000f8e02ff */
        /* <DEDUP_REMOVED lines=28> */
[----:B------:R-:W2:Y:S04]  /*27110*/  LDL.LU R3, [R1+0x18] ;  /* 0x0000180001037983 */ /* 0x000ea80000300800 */
[----:B-1----:R-:W2:Y:S01]  /*27120*/  LDL.LU R0, [R1+0x14] ;  /* 0x0000140001007983 */ /* 0x002ea20000300800 */
[----:B---3--:R-:W-:-:S05]  /*27130*/  IMAD R4, R4, UR13, RZ ;  /* 0x0000000d04047c24 */ /* 0x008fca000f8e02ff */
[----:B------:R0:W-:Y:S01]  /*27140*/  STL [R1+0xb8], R4 ;  /* 0x0000b80401007387 */ /* 0x0001e20000100800 */
[----:B------:R-:W-:-:S03]  /*27150*/  IMAD R12, R12, UR12, RZ ;  /* 0x0000000c0c0c7c24 */ /* 0x000fc6000f8e02ff */
[----:B0-----:R-:W3:Y:S04]  /*27160*/  LDL.LU R4, [R1+0x8] ;  /* 0x0000080001047983 */ /* 0x001ee80000300800 */
[----:B------:R0:W-:Y:S04]  /*27170*/  STL [R1+0xb4], R12 ;  /* 0x0000b40c01007387 */ /* 0x0001e80000100800 */
[----:B0-----:R-:W3:Y:S01]  /*27180*/  LDL.LU R12, [R1] ;  /* 0x00000000010c7983 */ /* 0x001ee20000300800 */
[----:B----4-:R-:W-:Y:S02]  /*27190*/  IMAD R29, R29, UR12, RZ ;  /* 0x0000000c1d1d7c24 */ /* 0x010fe4000f8e02ff */
[----:B------:R-:W-:-:S03]  /*271a0*/  IMAD R28, R28, UR12, RZ ;  /* 0x0000000c1c1c7c24 */ /* 0x000fc6000f8e02ff */
[----:B------:R0:W-:Y:S04]  /*271b0*/  STL [R1+0xb0], R29 ;  /* 0x0000b01d01007387 */ /* 0x0001e80000100800 */
[----:B0-----:R-:W4:Y:S04]  /*271c0*/  LDL.LU R29, [R1+0x1b2c] ;  /* 0x001b2c00011d7983 */ /* 0x001f280000300800 */
[----:B------:R0:W-:Y:S04]  /*271d0*/  STL [R1+0xa8], R28 ;  /* 0x0000a81c01007387 */ /* 0x0001e80000100800 */
[----:B0-----:R-:W3:Y:S01]  /*271e0*/  LDL.LU R28, [R1+0x1b28] ;  /* 0x001b2800011c7983 */ /* 0x001ee20000300800 */
[----:B--2---:R-:W-:-:S02]  /*271f0*/  IMAD R27, R27, UR12, RZ ;  /* 0x0000000c1b1b7c24 */ /* 0x004fc4000f8e02ff */
[----:B------:R-:W-:-:S03]  /*27200*/  IMAD R26, R26, UR12, RZ ;  /* 0x0000000c1a1a7c24 */ /* 0x000fc6000f8e02ff */
[----:B------:R0:W-:Y:S01]  /*27210*/  STL [R1+0xa0], R27 ;  /* 0x0000a01b01007387 */ /* 0x0001e20000100800 */
[----:B------:R-:W-:Y:S02]  /*27220*/  IMAD R25, R25, UR12, RZ ;  /* 0x0000000c19197c24 */ /* 0x000fe4000f8e02ff */
[----:B------:R-:W-:Y:S01]  /*27230*/  IMAD R24, R24, UR12, RZ ;  /* 0x0000000c18187c24 */ /* 0x000fe2000f8e02ff */
[----:B0-----:R-:W2:Y:S01]  /*27240*/  LDL.LU R27, [R1+0x1b24] ;  /* 0x001b2400011b7983 */ /* 0x001ea20000300800 */
[----:B------:R-:W-:-:S03]  /*27250*/  IMAD R23, R23, UR12, RZ ;  /* 0x0000000c17177c24 */ /* 0x000fc6000f8e02ff */
[----:B------:R0:W-:Y:S01]  /*27260*/  STL [R1+0x98], R26 ;  /* 0x0000981a01007387 */ /* 0x0001e20000100800 */
[----:B------:R-:W-:Y:S02]  /*27270*/  IMAD R22, R22, UR12, RZ ;  /* 0x0000000c16167c24 */ /* 0x000fe4000f8e02ff */
[----:B------:R-:W-:Y:S01]  /*27280*/  IMAD R21, R21, UR12, RZ ;  /* 0x0000000c15157c24 */ /* 0x000fe2000f8e02ff */
[----:B0-----:R-:W2:Y:S04]  /*27290*/  LDL.LU R26, [R1+0x1b20] ;  /* 0x001b2000011a7983 */ /* 0x001ea80000300800 */
[----:B------:R0:W-:Y:S01]  /*272a0*/  STL [R1+0x90], R25 ;  /* 0x0000901901007387 */ /* 0x0001e20000100800 */
[----:B------:R-:W-:Y:S02]  /*272b0*/  IMAD R20, R20, UR12, RZ ;  /* 0x0000000c14147c24 */ /* 0x000fe4000f8e02ff */
[----:B------:R-:W-:Y:S01]  /*272c0*/  IMAD R19, R19, UR12, RZ ;  /* 0x0000000c13137c24 */ /* 0x000fe2000f8e02ff */
[----:B0-----:R-:W2:Y:S04]  /*272d0*/  LDL.LU R25, [R1+0x1b1c] ;  /* 0x001b1c0001197983 */ /* 0x001ea80000300800 */
[----:B------:R0:W-:Y:S01]  /*272e0*/  STL [R1+0x88], R24 ;  /* 0x0000881801007387 */ /* 0x0001e20000100800 */
[----:B------:R-:W-:-:S03]  /*272f0*/  IMAD R18, R18, UR12, RZ ;  /* 0x0000000c12127c24 */ /* 0x000fc6000f8e02ff */
        /* <DEDUP_REMOVED lines=54> */
[----:B0-----:R-:W2:Y:S02]  /*27660*/  LDL.LU R3, [R1+0x1ac8] ;  /* 0x001ac80001037983 */ /* 0x001ea40000300800 */
[----:B--2---:R-:W-:-:S05]  /*27670*/  IMAD R3, R3, UR12, RZ ;  /* 0x0000000c03037c24 */ /* 0x004fca000f8e02ff */
[----:B------:R0:W-:Y:S04]  /*27680*/  STL [R1+0x10], R3 ;  /* 0x0000100301007387 */ /* 0x0001e80000100800 */
[----:B0-----:R-:W2:Y:S01]  /*27690*/  LDL.LU R3, [R1+0x1ac4] ;  /* 0x001ac40001037983 */ /* 0x001ea20000300800 */
[----:B---3--:R-:W-:-:S05]  /*276a0*/  IMAD R4, R4, UR12, RZ ;  /* 0x0000000c04047c24 */ /* 0x008fca000f8e02ff */
[----:B------:R2:W-:Y:S02]  /*276b0*/  STL [R1+0x8], R4 ;  /* 0x0000080401007387 */ /* 0x0005e40000100800 */
[----:B--2---:R-:W-:-:S05]  /*276c0*/  LEA R4, P6, R12, R3, 0x1 ;  /* 0x000000030c047211 */ /* 0x004fca00078c08ff */
[----:B------:R0:W-:Y:S02]  /*276d0*/  STL [R1+0x19f4], R4 ;  /* 0x0019f40401007387 */ /* 0x0001e40000100800 */
[----:B0-----:R-:W-:-:S05]  /*276e0*/  LEA R4, P0, R5, R3, 0x1 ;  /* 0x0000000305047211 */ /* 0x001fca00078008ff */
        /* <DEDUP_REMOVED lines=10> */
[----:B------:R0:W-:Y:S04]  /*27790*/  STL [R1+0x1a0c], R4 ;  /* 0x001a0c0401007387 */ /* 0x0001e80000100800 */
[----:B0-----:R-:W2:Y:S02]  /*277a0*/  LDL.LU R4, [R1+0x1ac0] ;  /* 0x001ac00001047983 */ /* 0x001ea40000300800 */
[----:B--2---:R-:W-:-:S05]  /*277b0*/  LEA.HI.X.SX32 R12, R12, R4, 0x1, P6 ;  /* 0x000000040c0c7211 */ /* 0x004fca00030f0eff */
[----:B------:R0:W-:Y:S02]  /*277c0*/  STL [R1+0x19ec], R12 ;  /* 0x0019ec0c01007387 */ /* 0x0001e40000100800 */
[----:B0-----:R-:W-:-:S05]  /*277d0*/  LEA R12, P6, R11, R3, 0x1 ;  /* 0x000000030b0c7211 */ /* 0x001fca00078c08ff */
[----:B------:R0:W-:Y:S04]  /*277e0*/  STL [R1+0x19f0], R12 ;  /* 0x0019f00c01007387 */ /* 0x0001e80000100800 */
[----:B0-----:R-:W2:Y:S01]  /*277f0*/  LDL.LU R12, [R1+0x1abc] ;  /* 0x001abc00010c7983 */ /* 0x001ea20000300800 */
[----:B------:R-:W-:-:S05]  /*27800*/  LEA.HI.X.SX32 R5, R5, R4, 0x1, P0 ;  /* 0x0000000405057211 */ /* 0x000fca00000f0eff */
[----:B------:R2:W-:Y:S02]  /*27810*/  STL [R1+0x19e4], R5 ;  /* 0x0019e40501007387 */ /* 0x0005e40000100800 */
[----:B--2---:R-:W-:-:S05]  /*27820*/  LEA R5, P0, R12, R3, 0x1 ;  /* 0x000000030c057211 */ /* 0x004fca00078008ff */
[----:B------:R0:W-:Y:S02]  /*27830*/  STL [R1+0x19e8], R5 ;  /* 0x0019e80501007387 */ /* 0x0001e40000100800 */
[----:B0-----:R-:W-:Y:S02]  /*27840*/  LEA.HI.X.SX32 R5, R6, R4, 0x1, P1 ;  /* 0x0000000406057211 */ /* 0x001fe400008f0eff */
[----:B------:R-:W-:-:S03]  /*27850*/  LEA R6, P1, R13, R3, 0x1 ;  /* 0x000000030d067211 */ /* 0x000fc600078208ff */
[----:B------:R0:W-:Y:S04]  /*27860*/  STL [R1+0x19dc], R5 ;  /* 0x0019dc0501007387 */ /* 0x0001e80000100800 */
[----:B------:R1:W-:Y:S01]  /*27870*/  STL [R1+0x19e0], R6 ;  /* 0x0019e00601007387 */ /* 0x0003e20000100800 */
[-C--:B0-----:R-:W-:Y:S02]  /*27880*/  LEA.HI.X.SX32 R5, R7, R4.reuse, 0x1, P2 ;  /* 0x0000000407057211 */ /* 0x081fe400010f0eff */
[-C--:B------:R-:W-:Y:S02]  /*27890*/  LEA R7, P2, R14, R3.reuse, 0x1 ;  /* 0x000000030e077211 */ /* 0x080fe400078408ff */
[----:B-1----:R-:W-:Y:S01]  /*278a0*/  LEA.HI.X.SX32 R6, R8, R4, 0x1, P3 ;  /* 0x0000000408067211 */ /* 0x002fe200018f0eff */
[----:B------:R0:W-:Y:S04]  /*278b0*/  STL [R1+0x19d4], R5 ;  /* 0x0019d40501007387 */ /* 0x0001e80000100800 */
[----:B------:R1:W-:Y:S01]  /*278c0*/  STL [R1+0x19d8], R7 ;  /* 0x0019d80701007387 */ /* 0x0003e20000100800 */
[----:B0-----:R-:W-:-:S03]  /*278d0*/  LEA R5, P3, R15, R3, 0x1 ;  /* 0x000000030f057211 */ /* 0x001fc600078608ff */
[----:B------:R0:W-:Y:S01]  /*278e0*/  STL [R1+0x19cc], R6 ;  /* 0x0019cc0601007387 */ /* 0x0001e20000100800 */
[----:B-1----:R-:W-:-:S03]  /*278f0*/  LEA.HI.X.SX32 R7, R9, R4, 0x1, P4 ;  /* 0x0000000409077211 */ /* 0x002fc600020f0eff */
[----:B------:R1:W-:Y:S01]  /*27900*/  STL [R1+0x19d0], R5 ;  /* 0x0019d00501007387 */ /* 0x0003e20000100800 */
[----:B0-----:R-:W-:-:S03]  /*27910*/  LEA R6, P4, R16, R3, 0x1 ;  /* 0x0000000310067211 */ /* 0x001fc600078808ff */
[----:B------:R0:W-:Y:S01]  /*27920*/  STL [R1+0x19c4], R7 ;  /* 0x0019c40701007387 */ /* 0x0001e20000100800 */
[----:B-1----:R-:W-:-:S03]  /*27930*/  LEA.HI.X.SX32 R5, R10, R4, 0x1, P5 ;  /* 0x000000040a057211 */ /* 0x002fc600028f0eff */
[----:B------:R1:W-:Y:S04]  /*27940*/  STL [R1+0x19c8], R6 ;  /* 0x0019c80601007387 */ /* 0x0003e80000100800 */
[----:B------:R2:W-:Y:S01]  /*27950*/  STL [R1+0x19bc], R5 ;  /* 0x0019bc0501007387 */ /* 0x0005e20000100800 */
[----:B0-----:R-:W-:Y:S02]  /*27960*/  LEA R7, P5, R17, R3, 0x1 ;  /* 0x0000000311077211 */ /* 0x001fe400078a08ff */
[----:B-1----:R-:W-:-:S03]  /*27970*/  LEA.HI.X.SX32 R6, R11, R4, 0x1, P6 ;  /* 0x000000040b067211 */ /* 0x002fc600030f0eff */
[----:B------:R0:W-:Y:S01]  /*27980*/  STL [R1+0x19c0], R7 ;  /* 0x0019c00701007387 */ /* 0x0001e20000100800 */
[----:B--2---:R-:W-:-:S03]  /*27990*/  LEA R5, P6, R18, R3, 0x1 ;  /* 0x0000000312057211 */ /* 0x004fc600078c08ff */
[----:B------:R1:W-:Y:S04]  /*279a0*/  STL [R1+0x19b4], R6 ;  /* 0x0019b40601007387 */ /* 0x0003e80000100800 */
[----:B------:R2:W-:Y:S01]  /*279b0*/  STL [R1+0x19b8], R5 ;  /* 0x0019b80501007387 */ /* 0x0005e20000100800 */
[----:B0-----:R-:W-:Y:S02]  /*279c0*/  LEA.HI.X.SX32 R7, R12, R4, 0x1, P0 ;  /* 0x000000040c077211 */ /* 0x001fe400000f0eff */
[----:B-1----:R-:W-:-:S03]  /*279d0*/  LEA R6, P0, R19, R3, 0x1 ;  /* 0x0000000313067211 */ /* 0x002fc600078008ff */
[----:B------:R0:W-:Y:S01]  /*279e0*/  STL [R1+0x19ac], R7 ;  /* 0x0019ac0701007387 */ /* 0x0001e20000100800 */
[-C--:B--2---:R-:W-:Y:S02]  /*279f0*/  LEA.HI.X.SX32 R5, R13, R4.reuse, 0x1, P1 ;  /* 0x000000040d057211 */ /* 0x084fe400008f0eff */
[----:B------:R-:W-:Y:S01]  /*27a00*/  LEA R8, P1, R20, R3, 0x1 ;  /* 0x0000000314087211 */ /* 0x000fe200078208ff */
[----:B0-----:R-:W2:Y:S04]  /*27a10*/  LDL.LU R7, [R1+0x4] ;  /* 0x0000040001077983 */ /* 0x001ea80000300800 */
[----:B------:R0:W-:Y:S04]  /*27a20*/  STL [R1+0x19b0], R6 ;  /* 0x0019b00601007387 */ /* 0x0001e80000100800 */
[----:B------:R1:W-:Y:S04]  /*27a30*/  STL [R1+0x19a4], R5 ;  /* 0x0019a40501007387 */ /* 0x0003e80000100800 */
[----:B0-----:R-:W3:Y:S01]  /*27a40*/  LDL.LU R6, [R1+0xc] ;  /* 0x00000c0001067983 */ /* 0x001ee20000300800 */
[----:B-1----:R-:W-:-:S03]  /*27a50*/  LEA.HI.X.SX32 R5, R14, R4, 0x1, P2 ;  /* 0x000000040e057211 */ /* 0x002fc600010f0eff */
[----:B------:R0:W-:Y:S01]  /*27a60*/  STL [R1+0x19a8], R8 ;  /* 0x0019a80801007387 */ /* 0x0001e20000100800 */
[----:B------:R-:W-:-:S03]  /*27a70*/  LEA R9, P2, R21, R3, 0x1 ;  /* 0x0000000315097211 */ /* 0x000fc600078408ff */
[----:B------:R1:W-:Y:S01]  /*27a80*/  STL [R1+0x199c], R5 ;  /* 0x00199c0501007387 */ /* 0x0003e20000100800 */
[----:B0-----:R-:W-:-:S03]  /*27a90*/  LEA.HI.X.SX32 R8, R15, R4, 0x1, P3 ;  /* 0x000000040f087211 */ /* 0x001fc600018f0eff */
[----:B-1----:R-:W3:Y:S04]  /*27aa0*/  LDL.LU R5, [R1+0x1c] ;  /* 0x00001c0001057983 */ /* 0x002ee80000300800 */
[----:B------:R0:W-:Y:S04]  /*27ab0*/  STL [R1+0x19a0], R9 ;  /* 0x0019a00901007387 */ /* 0x0001e80000100800 */
[----:B------:R1:W-:Y:S01]  /*27ac0*/  STL [R1+0x1994], R8 ;  /* 0x0019940801007387 */ /* 0x0003e20000100800 */
[----:B0-----:R-:W-:Y:S02]  /*27ad0*/  LEA R9, P3, R22, R3, 0x1 ;  /* 0x0000000316097211 */ /* 0x001fe400078608ff */
[----:B-1----:R-:W-:-:S03]  /*27ae0*/  LEA.HI.X.SX32 R8, R16, R4, 0x1, P4 ;  /* 0x0000000410087211 */ /* 0x002fc600020f0eff */
[----:B------:R0:W-:Y:S01]  /*27af0*/  STL [R1+0x1998], R9 ;  /* 0x0019980901007387 */ /* 0x0001e20000100800 */
[----:B------:R-:W-:-:S03]  /*27b00*/  LEA R10, P4, R23, R3, 0x1 ;  /* 0x00000003170a7211 */ /* 0x000fc600078808ff */
[----:B------:R1:W-:Y:S01]  /*27b10*/  STL [R1+0x198c], R8 ;  /* 0x00198c0801007387 */ /* 0x0003e20000100800 */
[----:B0-----:R-:W-:-:S03]  /*27b20*/  LEA.HI.X.SX32 R9, R17, R4, 0x1, P5 ;  /* 0x0000000411097211 */ /* 0x001fc600028f0eff */
[----:B------:R0:W-:Y:S01]  /*27b30*/  STL [R1+0x1990], R10 ;  /* 0x0019900a01007387 */ /* 0x0001e20000100800 */
[----:B-1----:R-:W-:-:S03]  /*27b40*/  LEA R8, P5, R24, R3, 0x1 ;  /* 0x0000000318087211 */ /* 0x002fc600078a08ff */
[----:B------:R1:W-:Y:S01]  /*27b50*/  STL [R1+0x1984], R9 ;  /* 0x0019840901007387 */ /* 0x0003e20000100800 */
[----:B0-----:R-:W-:-:S03]  /*27b60*/  LEA.HI.X.SX32 R10, R18, R4, 0x1, P6 ;  /* 0x00000004120a7211 */ /* 0x001fc600030f0eff */
[----:B------:R0:W-:Y:S01]  /*27b70*/  STL [R1+0x1988], R8 ;  /* 0x0019880801007387 */ /* 0x0001e20000100800 */
[----:B-1----:R-:W-:-:S03]  /*27b80*/  LEA R9, P6, R25, R3, 0x1 ;  /* 0x0000000319097211 */ /* 0x002fc600078c08ff */
[----:B------:R-:W-:Y:S01]  /*27b90*/  STL [R1+0x197c], R10 ;  /* 0x00197c0a01007387 */ /* 0x000fe20000100800 */
[----:B0-----:R-:W-:-:S03]  /*27ba0*/  LEA.HI.X.SX32 R8, R19, R4, 0x1, P0 ;  /* 0x0000000413087211 */ /* 0x001fc600000f0eff */
[----:B------:R-:W3:Y:S04]  /*27bb0*/  LDL.LU R19, [R1+0x40] ;  /* 0x0000400001137983 */ /* 0x000ee80000300800 */
[----:B------:R0:W-:Y:S04]  /*27bc0*/  STL [R1+0x1980], R9 ;  /* 0x0019800901007387 */ /* 0x0001e80000100800 */
[----:B------:R-:W3:Y:S04]  /*27bd0*/  LDL.LU R18, [R1+0x58] ;  /* 0x0000580001127983 */ /* 0x000ee80000300800 */
[----:B------:R1:W-:Y:S01]  /*27be0*/  STL [R1+0x1974], R8 ;  /* 0x0019740801007387 */ /* 0x0003e20000100800 */
[----:B0-----:R-:W-:-:S02]  /*27bf0*/  LEA R9, P0, R26, R3, 0x1 ;  /* 0x000000031a097211 */ /* 0x001fc400078008ff */
[-C--:B-1----:R-:W-:Y:S02]  /*27c00*/  LEA.HI.X.SX32 R8, R20, R4.reuse, 0x1, P1 ;  /* 0x0000000414087211 */ /* 0x082fe400008f0eff */
[----:B------:R-:W3:Y:S04]  /*27c10*/  LDL.LU R20, [R1+0x38] ;  /* 0x0000380001147983 */ /* 0x000ee80000300800 */
[----:B------:R-:W-:Y:S04]  /*27c20*/  STL [R1+0x1978], R9 ;  /* 0x0019780901007387 */ /* 0x000fe80000100800 */
[----:B------:R-:W3:Y:S04]  /*27c30*/  LDL.LU R17, [R1+0x60] ;  /* 0x0000600001117983 */ /* 0x000ee80000300800 */
[----:B------:R0:W-:Y:S02]  /*27c40*/  STL [R1+0x196c], R8 ;  /* 0x00196c0801007387 */ /* 0x0001e40000100800 */
[----:B0-----:R-:W-:-:S02]  /*27c50*/  LEA.HI.X.SX32 R8, R21, R4, 0x1, P2 ;  /* 0x0000000415087211 */ /* 0x001fc400010f0eff */
[----:B------:R-:W3:Y:S01]  /*27c60*/  LDL.LU R21, [R1+0x28] ;  /* 0x0000280001157983 */ /* 0x000ee20000300800 */
[----:B------:R-:W-:-:S05]  /*27c70*/  LEA R9, P1, R27, R3, 0x1 ;  /* 0x000000031b097211 */ /* 0x000fca00078208ff */
[----:B------:R0:W-:Y:S04]  /*27c80*/  STL [R1+0x1970], R9 ;  /* 0x0019700901007387 */ /* 0x0001e80000100800 */
[----:B------:R-:W3:Y:S01]  /*27c90*/  LDL.LU R16, [R1+0x68] ;  /* 0x0000680001107983 */ /* 0x000ee20000300800 */
[----:B------:R-:W-:-:S03]  /*27ca0*/  LEA R10, P2, R28, R3, 0x1 ;  /* 0x000000031c0a7211 */ /* 0x000fc600078408ff */
[----:B------:R1:W-:Y:S04]  /*27cb0*/  STL [R1+0x1964], R8 ;  /* 0x0019640801007387 */ /* 0x0003e80000100800 */
[----:B0-----:R-:W3:Y:S01]  /*27cc0*/  LDL.LU R9, [R1+0x70] ;  /* 0x0000700001097983 */ /* 0x001ee20000300800 */
[----:B-1----:R-:W-:-:S03]  /*27cd0*/  LEA.HI.X.SX32 R8, R22, R4, 0x1, P3 ;  /* 0x0000000416087211 */ /* 0x002fc600018f0eff */
[----:B------:R4:W-:Y:S04]  /*27ce0*/  STL [R1+0x1968], R10 ;  /* 0x0019680a01007387 */ /* 0x0009e80000100800 */
[----:B------:R0:W-:Y:S04]  /*27cf0*/  STL [R1+0x195c], R8 ;  /* 0x00195c0801007387 */ /* 0x0001e80000100800 */
[----:B------:R-:W3:Y:S01]  /*27d00*/  LDL.LU R15, [R1+0x8c] ;  /* 0x00008c00010f7983 */ /* 0x000ee20000300800 */
[----:B----4-:R-:W-:Y:S02]  /*27d10*/  LEA R10, P3, R29, R3, 0x1 ;  /* 0x000000031d0a7211 */ /* 0x010fe400078608ff */
[----:B0-----:R-:W-:-:S03]  /*27d20*/  LEA.HI.X.SX32 R8, R23, R4, 0x1, P4 ;  /* 0x0000000417087211 */ /* 0x001fc600020f0eff */
[----:B------:R-:W-:Y:S04]  /*27d30*/  STL [R1+0x1960], R10 ;  /* 0x0019600a01007387 */ /* 0x000fe80000100800 */
[----:B------:R0:W-:Y:S04]  /*27d40*/  STL [R1+0x1954], R8 ;  /* 0x0019540801007387 */ /* 0x0001e80000100800 */
[----:B------:R-:W4:Y:S01]  /*27d50*/  LDL.LU R14, [R1+0x94] ;  /* 0x00009400010e7983 */ /* 0x000f220000300800 */
[----:B0-----:R-:W-:Y:S02]  /*27d60*/  LEA.HI.X.SX32 R8, R24, R4, 0x1, P5 ;  /* 0x0000000418087211 */ /* 0x001fe400028f0eff */
[----:B--2---:R-:W-:-:S05]  /*27d70*/  LEA R10, P4, R7, R3, 0x1 ;  /* 0x00000003070a7211 */ /* 0x004fca00078808ff */
[----:B------:R3:W-:Y:S04]  /*27d80*/  STL [R1+0x1958], R10 ;  /* 0x0019580a01007387 */ /* 0x0007e80000100800 */
[----:B------:R0:W-:Y:S04]  /*27d90*/  STL [R1+0x194c], R8 ;  /* 0x00194c0801007387 */ /* 0x0001e80000100800 */
[----:B------:R-:W2:Y:S01]  /*27da0*/  LDL.LU R13, [R1+0x9c] ;  /* 0x00009c00010d7983 */ /* 0x000ea20000300800 */
[----:B---3--:R-:W-:Y:S02]  /*27db0*/  LEA R10, P5, R6, R3, 0x1 ;  /* 0x00000003060a7211 */ /* 0x008fe400078a08ff */
[----:B0-----:R-:W-:-:S03]  /*27dc0*/  LEA.HI.X.SX32 R8, R25, R4, 0x1, P6 ;  /* 0x0000000419087211 */ /* 0x001fc600030f0eff */
[----:B------:R0:W-:Y:S04]  /*27dd0*/  STL [R1+0x1950], R10 ;  /* 0x0019500a01007387 */ /* 0x0001e80000100800 */
[----:B------:R1:W-:Y:S04]  /*27de0*/  STL [R1+0x1944], R8 ;  /* 0x0019440801007387 */ /* 0x0003e80000100800 */
[----:B------:R-:W3:Y:S01]  /*27df0*/  LDL.LU R12, [R1+0xa4] ;  /* 0x0000a400010c7983 */ /* 0x000ee20000300800 */
[----:B0-----:R-:W-:Y:S02]  /*27e00*/  LEA R10, P6, R5, R3, 0x1 ;  /* 0x00000003050a7211 */ /* 0x001fe400078c08ff */
[----:B-1----:R-:W-:-:S03]  /*27e10*/  LEA.HI.X.SX32 R8, R26, R4, 0x1, P0 ;  /* 0x000000041a087211 */ /* 0x002fc600000f0eff */
[----:B------:R-:W-:Y:S04]  /*27e20*/  STL [R1+0x1948], R10 ;  /* 0x0019480a01007387 */ /* 0x000fe80000100800 */
[----:B------:R0:W-:Y:S04]  /*27e30*/  STL [R1+0x193c], R8 ;  /* 0x00193c0801007387 */ /* 0x0001e80000100800 */
[----:B------:R-:W3:Y:S01]  /*27e40*/  LDL.LU R11, [R1+0xac] ;  /* 0x0000ac00010b7983 */ /* 0x000ee20000300800 */
[----:B0-----:R-:W-:Y:S02]  /*27e50*/  LEA.HI.X.SX32 R8, R27, R4, 0x1, P1 ;  /* 0x000000041b087211 */ /* 0x001fe400008f0eff */
[----:B------:R-:W-:-:S05]  /*27e60*/  LEA R10, P0, R21, R3, 0x1 ;  /* 0x00000003150a7211 */ /* 0x000fca00078008ff */
[----:B------:R0:W-:Y:S04]  /*27e70*/  STL [R1+0x1940], R10 ;  /* 0x0019400a01007387 */ /* 0x0001e80000100800 */
[----:B------:R1:W-:Y:S04]  /*27e80*/  STL [R1+0x1934], R8 ;  /* 0x0019340801007387 */ /* 0x0003e80000100800 */
[----:B0-----:R-:W3:Y:S01]  /*27e90*/  LDL.LU R10, [R1+0xd0] ;  /* 0x0000d000010a7983 */ /* 0x001ee20000300800 */
[----:B------:R-:W-:Y:S02]  /*27ea0*/  LEA R22, P1, R20, R3, 0x1 ;  /* 0x0000000314167211 */ /* 0x000fe400078208ff */
[----:B-1----:R-:W-:-:S03]  /*27eb0*/  LEA.HI.X.SX32 R8, R28, R4, 0x1, P2 ;  /* 0x000000041c087211 */ /* 0x002fc600010f0eff */
[----:B------:R0:W-:Y:S01]  /*27ec0*/  STL [R1+0x1938], R22 ;  /* 0x0019381601007387 */ /* 0x0001e20000100800 */
[----:B------:R-:W-:-:S03]  /*27ed0*/  LEA R23, P2, R19, R3, 0x1 ;  /* 0x0000000313177211 */ /* 0x000fc600078408ff */
[----:B------:R1:W-:Y:S01]  /*27ee0*/  STL [R1+0x192c], R8 ;  /* 0x00192c0801007387 */ /* 0x0003e20000100800 */
[----:B0-----:R-:W-:-:S03]  /*27ef0*/  LEA.HI.X.SX32 R22, R29, R4, 0x1, P3 ;  /* 0x000000041d167211 */ /* 0x001fc600018f0eff */
[----:B-1----:R-:W3:Y:S04]  /*27f00*/  LDL.LU R8, [R1+0xd8] ;  /* 0x0000d80001087983 */ /* 0x002ee80000300800 */
[----:B------:R-:W-:Y:S04]  /*27f10*/  STL [R1+0x1930], R23 ;  /* 0x0019301701007387 */ /* 0x000fe80000100800 */
[----:B------:R0:W-:Y:S02]  /*27f20*/  STL [R1+0xa30], R22 ;  /* 0x000a301601007387 */ /* 0x0001e40000100800 */
[----:B0-----:R-:W-:-:S02]  /*27f30*/  LEA.HI.X.SX32 R22, R7, R4, 0x1, P4 ;  /* 0x0000000407167211 */ /* 0x001fc400020f0eff */
[----:B------:R-:W3:Y:S01]  /*27f40*/  LDL.LU R7, [R1+0x160] ;  /* 0x0001600001077983 */ /* 0x000ee20000300800 */
[----:B------:R-:W-:-:S05]  /*27f50*/  LEA R23, P3, R18, R3, 0x1 ;  /* 0x0000000312177211 */ /* 0x000fca00078608ff */
[----:B------:R0:W-:Y:S04]  /*27f60*/  STL [R1+0xa50], R23 ;  /* 0x000a501701007387 */ /* 0x0001e80000100800 */
[----:B------:R1:W-:Y:S01]  /*27f70*/  STL [R1+0xa34], R22 ;  /* 0x000a341601007387 */ /* 0x0003e20000100800 */
[-C--:B0-----:R-:W-:Y:S02]  /*27f80*/  LEA R23, P4, R17, R3.reuse, 0x1 ;  /* 0x0000000311177211 */ /* 0x081fe400078808ff */
[----:B-1----:R-:W-:Y:S02]  /*27f90*/  LEA.HI.X.SX32 R22, R6, R4, 0x1, P5 ;  /* 0x0000000406167211 */ /* 0x002fe400028f0eff */
[----:B------:R-:W3:Y:S04]  /*27fa0*/  LDL.LU R6, [R1+0x188] ;  /* 0x0001880001067983 */ /* 0x000ee80000300800 */
[----:B------:R0:W-:Y:S04]  /*27fb0*/  STL [R1+0xa58], R23 ;  /* 0x000a581701007387 */ /* 0x0001e80000100800 */
[----:B------:R1:W-:Y:S01]  /*27fc0*/  STL [R1+0xa38], R22 ;  /* 0x000a381601007387 */ /* 0x0003e20000100800 */
[----:B0-----:R-:W-:-:S02]  /*27fd0*/  LEA R23, P5, R16, R3, 0x1 ;  /* 0x0000000310177211 */ /* 0x001fc400078a08ff */
        /* <DEDUP_REMOVED lines=14> */
[----:B----4-:R-:W-:-:S02]  /*280c0*/  LEA R23, P1, R14, R3, 0x1 ;  /* 0x000000030e177211 */ /* 0x010fc400078208ff */
[-C--:B0-----:R-:W-:Y:S02]  /*280d0*/  LEA.HI.X.SX32 R22, R19, R4.reuse, 0x1, P2 ;  /* 0x0000000413167211 */ /* 0x081fe400010f0eff */
[----:B------:R-:W4:Y:S04]  /*280e0*/  LDL.LU R19, [R1+0x1b8] ;  /* 0x0001b80001137983 */ /* 0x000f280000300800 */
[----:B------:R-:W-:Y:S04]  /*280f0*/  STL [R1+0xa78], R23 ;  /* 0x000a781701007387 */ /* 0x000fe80000100800 */
[----:B------:R0:W-:Y:S02]  /*28100*/  STL [R1+0xa48], R22 ;  /* 0x000a481601007387 */ /* 0x0001e40000100800 */
[----:B0-----:R-:W-:-:S02]  /*28110*/  LEA.HI.X.SX32 R22, R18, R4, 0x1, P3 ;  /* 0x0000000412167211 */ /* 0x001fc400018f0eff */
[----:B------:R-:W4:Y:S01]  /*28120*/  LDL.LU R18, [R1+0x1c0] ;  /* 0x0001c00001127983 */ /* 0x000f220000300800 */
[----:B--2---:R-:W-:-:S05]  /*28130*/  LEA R23, P2, R13, R3, 0x1 ;  /* 0x000000030d177211 */ /* 0x004fca00078408ff */
[----:B------:R3:W-:Y:S04]  /*28140*/  STL [R1+0xa80], R23 ;  /* 0x000a801701007387 */ /* 0x0007e80000100800 */
[----:B------:R0:W-:Y:S01]  /*28150*/  STL [R1+0xa4c], R22 ;  /* 0x000a4c1601007387 */ /* 0x0001e20000100800 */
[-C--:B---3--:R-:W-:Y:S02]  /*28160*/  LEA R23, P3, R12, R3.reuse, 0x1 ;  /* 0x000000030c177211 */ /* 0x088fe400078608ff */
[----:B0-----:R-:W-:Y:S02]  /*28170*/  LEA.HI.X.SX32 R22, R17, R4, 0x1, P4 ;  /* 0x0000000411167211 */ /* 0x001fe400020f0eff */
[----:B------:R-:W2:Y:S04]  /*28180*/  LDL.LU R17, [R1+0x1c4] ;  /* 0x0001c40001117983 */ /* 0x000ea80000300800 */
[----:B------:R0:W-:Y:S04]  /*28190*/  STL [R1+0xa88], R23 ;  /* 0x000a881701007387 */ /* 0x0001e80000100800 */
[----:B------:R1:W-:Y:S01]  /*281a0*/  STL [R1+0xa54], R22 ;  /* 0x000a541601007387 */ /* 0x0003e20000100800 */
[----:B0-----:R-:W-:-:S02]  /*281b0*/  LEA R23, P4, R11, R3, 0x1 ;  /* 0x000000030b177211 */ /* 0x001fc400078808ff */
[-C--:B-1----:R-:W-:Y:S02]  /*281c0*/  LEA.HI.X.SX32 R22, R16, R4.reuse, 0x1, P5 ;  /* 0x0000000410167211 */ /* 0x082fe400028f0eff */
[----:B------:R-:W3:Y:S04]  /*281d0*/  LDL.LU R16, [R1+0x1d0] ;  /* 0x0001d00001107983 */ /* 0x000ee80000300800 */
[----:B------:R-:W-:Y:S04]  /*281e0*/  STL [R1+0xa90], R23 ;  /* 0x000a901701007387 */ /* 0x000fe80000100800 */
[----:B------:R0:W-:Y:S02]  /*281f0*/  STL [R1+0xa5c], R22 ;  /* 0x000a5c1601007387 */ /* 0x0001e40000100800 */
[----:B0-----:R-:W-:-:S02]  /*28200*/  LEA.HI.X.SX32 R22, R9, R4, 0x1, P6 ;  /* 0x0000000409167211 */ /* 0x001fc400030f0eff */
[----:B------:R-:W3:Y:S01]  /*28210*/  LDL.LU R9, [R1+0x1d4] ;  /* 0x0001d40001097983 */ /* 0x000ee20000300800 */
[----:B------:R-:W-:-:S05]  /*28220*/  LEA R23, P5, R10, R3, 0x1 ;  /* 0x000000030a177211 */ /* 0x000fca00078a08ff */
[----:B------:R-:W-:Y:S04]  /*28230*/  STL [R1+0xa98], R23 ;  /* 0x000a981701007387 */ /* 0x000fe80000100800 */
[----:B------:R0:W-:Y:S02]  /*28240*/  STL [R1+0xa64], R22 ;  /* 0x000a641601007387 */ /* 0x0001e40000100800 */
[----:B0-----:R-:W-:Y:S02]  /*28250*/  LEA.HI.X.SX32 R22, R15, R4, 0x1, P0 ;  /* 0x000000040f167211 */ /* 0x001fe400000f0eff */
[----:B------:R-:W3:Y:S01]  /*28260*/  LDL.LU R15, [R1+0x1d8] ;  /* 0x0001d800010f7983 */ /* 0x000ee20000300800 */
[----:B------:R-:W-:-:S05]  /*28270*/  LEA R23, P6, R8, R3, 0x1 ;  /* 0x0000000308177211 */ /* 0x000fca00078c08ff */
[----:B------:R0:W-:Y:S04]  /*28280*/  STL [R1+0xaa0], R23 ;  /* 0x000aa01701007387 */ /* 0x0001e80000100800 */
[----:B------:R1:W-:Y:S01]  /*28290*/  STL [R1+0xa6c], R22 ;  /* 0x000a6c1601007387 */ /* 0x0003e20000100800 */
[----:B0-----:R-:W-:Y:S02]  /*282a0*/  LEA R23, P0, R7, R3, 0x1 ;  /* 0x0000000307177211 */ /* 0x001fe400078008ff */
[-C--:B-1----:R-:W-:Y:S02]  /*282b0*/  LEA.HI.X.SX32 R22, R14, R4.reuse, 0x1, P1 ;  /* 0x000000040e167211 */ /* 0x082fe400008f0eff */
[----:B------:R-:W3:Y:S04]  /*282c0*/  LDL.LU R14, [R1+0x1dc] ;  /* 0x0001dc00010e7983 */ /* 0x000ee80000300800 */
        /* <DEDUP_REMOVED lines=23> */
[----:B0-----:R-:W-:Y:S02]  /*28440*/  LEA.HI.X.SX32 R22, R8, R4, 0x1, P6 ;  /* 0x0000000408167211 */ /* 0x001fe400030f0eff */
[----:B------:R-:W4:Y:S04]  /*28450*/  LDL.LU R8, [R1+0x210] ;  /* 0x0002100001087983 */ /* 0x000f280000300800 */
[----:B------:R0:W-:Y:S04]  /*28460*/  STL [R1+0xad0], R23 ;  /* 0x000ad01701007387 */ /* 0x0001e80000100800 */
[----:B------:R1:W-:Y:S01]  /*28470*/  STL [R1+0xa9c], R22 ;  /* 0x000a9c1601007387 */ /* 0x0003e20000100800 */
[----:B0-----:R-:W-:-:S02]  /*28480*/  LEA R23, P6, R18, R3, 0x1 ;  /* 0x0000000312177211 */ /* 0x001fc400078c08ff */
[-C--:B-1----:R-:W-:Y:S02]  /*28490*/  LEA.HI.X.SX32 R22, R7, R4.reuse, 0x1, P0 ;  /* 0x0000000407167211 */ /* 0x082fe400000f0eff */
[----:B------:R-:W4:Y:S04]  /*284a0*/  LDL.LU R7, [R1+0x214] ;  /* 0x0002140001077983 */ /* 0x000f280000300800 */
[----:B------:R-:W-:Y:S04]  /*284b0*/  STL [R1+0xad8], R23 ;  /* 0x000ad81701007387 */ /* 0x000fe80000100800 */
[----:B------:R0:W-:Y:S02]  /*284c0*/  STL [R1+0xaa4], R22 ;  /* 0x000aa41601007387 */ /* 0x0001e40000100800 */
[----:B0-----:R-:W-:-:S02]  /*284d0*/  LEA.HI.X.SX32 R22, R6, R4, 0x1, P1 ;  /* 0x0000000406167211 */ /* 0x001fc400008f0eff */
[-C--:B--2---:R-:W-:Y:S01]  /*284e0*/  LEA R23, P0, R17, R3.reuse, 0x1 ;  /* 0x0000000311177211 */ /* 0x084fe200078008ff */
[----:B------:R-:W2:Y:S04]  /*284f0*/  LDL.LU R6, [R1+0x230] ;  /* 0x0002300001067983 */ /* 0x000ea80000300800 */
[----:B------:R3:W-:Y:S04]  /*28500*/  STL [R1+0xae0], R23 ;  /* 0x000ae01701007387 */ /* 0x0007e80000100800 */
[----:B------:R0:W-:Y:S01]  /*28510*/  STL [R1+0xaac], R22 ;  /* 0x000aac1601007387 */ /* 0x0001e20000100800 */
[----:B---3--:R-:W-:-:S02]  /*28520*/  LEA R23, P1, R16, R3, 0x1 ;  /* 0x0000000310177211 */ /* 0x008fc400078208ff */
[----:B0-----:R-:W-:Y:S02]  /*28530*/  LEA.HI.X.SX32 R22, R5, R4, 0x1, P2 ;  /* 0x0000000405167211 */ /* 0x001fe400010f0eff */
[----:B------:R-:W3:Y:S04]  /*28540*/  LDL.LU R5, [R1+0x234] ;  /* 0x0002340001057983 */ /* 0x000ee80000300800 */
        /* <DEDUP_REMOVED lines=15> */
[----:B------:R-:W-:Y:S04]  /*28640*/  STL [R1+0xb00], R23 ;  /* 0x000b001701007387 */ /* 0x000fe80000100800 */
[----:B------:R0:W-:Y:S02]  /*28650*/  STL [R1+0xacc], R22 ;  /* 0x000acc1601007387 */ /* 0x0001e40000100800 */
[-C--:B0-----:R-:W-:Y:S02]  /*28660*/  LEA.HI.X.SX32 R22, R18, R4.reuse, 0x1, P6 ;  /* 0x0000000412167211 */ /* 0x081fe400030f0eff */
[----:B------:R-:W-:Y:S01]  /*28670*/  LEA R23, P5, R13, R3, 0x1 ;  /* 0x000000030d177211 */ /* 0x000fe200078a08ff */
        /* <DEDUP_REMOVED lines=24> */
[----:B-1----:R-:W-:Y:S02]  /*28800*/  LEA.HI.X.SX32 R22, R14, R4, 0x1, P4 ;  /* 0x000000040e167211 */ /* 0x002fe400020f0eff */
[----:B------:R-:W4:Y:S04]  /*28810*/  LDL.LU R14, [R1+0x2cc] ;  /* 0x0002cc00010e7983 */ /* 0x000f280000300800 */
[----:B------:R2:W-:Y:S04]  /*28820*/  STL [R1+0xb30], R23 ;  /* 0x000b301701007387 */ /* 0x0005e80000100800 */
[----:B------:R0:W-:Y:S01]  /*28830*/  STL [R1+0xafc], R22 ;  /* 0x000afc1601007387 */ /* 0x0001e20000100800 */
[----:B--2---:R-:W-:-:S02]  /*28840*/  LEA R23, P4, R6, R3, 0x1 ;  /* 0x0000000306177211 */ /* 0x004fc400078808ff */
[----:B0-----:R-:W-:Y:S02]  /*28850*/  LEA.HI.X.SX32 R22, R13, R4, 0x1, P5 ;  /* 0x000000040d167211 */ /* 0x001fe400028f0eff */
        /* <DEDUP_REMOVED lines=39> */
[-C--:B------:R-:W-:Y:S01]  /*28ad0*/  LEA R23, P5, R9, R3.reuse, 0x1 ;  /* 0x0000000309177211 */ /* 0x080fe200078a08ff */
        /* <DEDUP_REMOVED lines=60> */
[----:B----4-:R-:W-:-:S05]  /*28ea0*/  LEA R23, P3, R20, R3, 0x1 ;  /* 0x0000000314177211 */ /* 0x010fca00078608ff */
[----:B------:R-:W-:Y:S04]  /*28eb0*/  STL [R1+0xbd8], R23 ;  /* 0x000bd81701007387 */ /* 0x000fe80000100800 */
[----:B------:R0:W-:Y:S02]  /*28ec0*/  STL [R1+0xba4], R22 ;  /* 0x000ba41601007387 */ /* 0x0001e40000100800 */
[-C--:B0-----:R-:W-:Y:S02]  /*28ed0*/  LEA.HI.X.SX32 R22, R8, R4.reuse, 0x1, P5 ;  /* 0x0000000408167211 */ /* 0x081fe400028f0eff */
[----:B------:R-:W-:Y:S01]  /*28ee0*/  LEA R23, P4, R19, R3, 0x1 ;  /* 0x0000000313177211 */ /* 0x000fe200078808ff */
[----:B------:R-:W4:Y:S04]  /*28ef0*/  LDL.LU R8, [R1+0x354] ;  /* 0x0003540001087983 */ /* 0x000f280000300800 */
[----:B------:R-:W-:Y:S04]  /*28f00*/  STL [R1+0xbe0], R23 ;  /* 0x000be01701007387 */ /* 0x000fe80000100800 */
[----:B------:R0:W-:Y:S02]  /*28f10*/  STL [R1+0xbac], R22 ;  /* 0x000bac1601007387 */ /* 0x0001e40000100800 */
[----:B0-----:R-:W-:-:S02]  /*28f20*/  LEA.HI.X.SX32 R22, R7, R4, 0x1, P6 ;  /* 0x0000000407167211 */ /* 0x001fc400030f0eff */
[----:B--2---:R-:W-:Y:S01]  /*28f30*/  LEA R23, P5, R18, R3, 0x1 ;  /* 0x0000000312177211 */ /* 0x004fe200078a08ff */
[----:B------:R-:W2:Y:S04]  /*28f40*/  LDL.LU R7, [R1+0x35c] ;  /* 0x00035c0001077983 */ /* 0x000ea80000300800 */
[----:B------:R-:W-:Y:S04]  /*28f50*/  STL [R1+0xbe8], R23 ;  /* 0x000be81701007387 */ /* 0x000fe80000100800 */
[----:B------:R0:W-:Y:S02]  /*28f60*/  STL [R1+0xbb4], R22 ;  /* 0x000bb41601007387 */ /* 0x0001e40000100800 */
[----:B0-----:R-:W-:-:S02]  /*28f70*/  LEA.HI.X.SX32 R22, R6, R4, 0x1, P0 ;  /* 0x0000000406167211 */ /* 0x001fc400000f0eff */
[----:B---3--:R-:W-:Y:S01]  /*28f80*/  LEA R23, P6, R17, R3, 0x1 ;  /* 0x0000000311177211 */ /* 0x008fe200078c08ff */
[----:B------:R-:W3:Y:S04]  /*28f90*/  LDL.LU R6, [R1+0x360] ;  /* 0x0003600001067983 */ /* 0x000ee80000300800 */
[----:B------:R-:W-:Y:S04]  /*28fa0*/  STL [R1+0xbf0], R23 ;  /* 0x000bf01701007387 */ /* 0x000fe80000100800 */
[----:B------:R0:W-:Y:S02]  /*28fb0*/  STL [R1+0xbbc], R22 ;  /* 0x000bbc1601007387 */ /* 0x0001e40000100800 */
[----:B0-----:R-:W-:-:S02]  /*28fc0*/  LEA.HI.X.SX32 R22, R5, R4, 0x1, P1 ;  /* 0x0000000405167211 */ /* 0x001fc400008f0eff */
[-C--:B------:R-:W-:Y:S01]  /*28fd0*/  LEA R23, P0, R16, R3.reuse, 0x1 ;  /* 0x0000000310177211 */ /* 0x080fe200078008ff */
        /* <DEDUP_REMOVED lines=54> */
[----:B------:R-:W-:Y:S01]  /*29340*/  LEA R23, P4, R5, R3, 0x1 ;  /* 0x0000000305177211 */ /* 0x000fe200078808ff */
[----:B------:R-:W4:Y:S04]  /*29350*/  LDL.LU R12, [R1+0x398] ;  /* 0x00039800010c7983 */ /* 0x000f280000300800 */
[----:B------:R-:W-:Y:S04]  /*29360*/  STL [R1+0xc50], R23 ;  /* 0x000c501701007387 */ /* 0x000fe80000100800 */
[----:B------:R0:W-:Y:S02]  /*29370*/  STL [R1+0xc1c], R22 ;  /* 0x000c1c1601007387 */ /* 0x0001e40000100800 */
[----:B0-----:R-:W-:-:S02]  /*29380*/  LEA.HI.X.SX32 R22, R11, R4, 0x1, P6 ;  /* 0x000000040b167211 */ /* 0x001fc400030f0eff */
[----:B------:R-:W4:Y:S01]  /*29390*/  LDL.LU R11, [R1+0x3b8] ;  /* 0x0003b800010b7983 */ /* 0x000f220000300800 */
[----:B------:R-:W-:-:S05]  /*293a0*/  LEA R23, P5, R21, R3, 0x1 ;  /* 0x0000000315177211 */ /* 0x000fca00078a08ff */
[----:B------:R-:W-:Y:S04]  /*293b0*/  STL [R1+0xc58], R23 ;  /* 0x000c581701007387 */ /* 0x000fe80000100800 */
[----:B------:R0:W-:Y:S02]  /*293c0*/  STL [R1+0xc24], R22 ;  /* 0x000c241601007387 */ /* 0x0001e40000100800 */
[----:B0-----:R-:W-:Y:S02]  /*293d0*/  LEA.HI.X.SX32 R22, R10, R4, 0x1, P0 ;  /* 0x000000040a167211 */ /* 0x001fe400000f0eff */
[-C--:B------:R-:W-:Y:S01]  /*293e0*/  LEA R23, P6, R20, R3.reuse, 0x1 ;  /* 0x0000000314177211 */ /* 0x080fe200078c08ff */
        /* <DEDUP_REMOVED lines=19> */
[----:B------:R-:W4:Y:S01]  /*29520*/  LDL.LU R5, [R1+0x3e8] ;  /* 0x0003e80001057983 */ /* 0x000f220000300800 */
[----:B------:R-:W-:-:S05]  /*29530*/  LEA R23, P3, R16, R3, 0x1 ;  /* 0x0000000310177211 */ /* 0x000fca00078608ff */
        /* <DEDUP_REMOVED lines=14> */
[----:B--2---:R-:W-:-:S05]  /*29620*/  LEA R23, P6, R14, R3, 0x1 ;  /* 0x000000030e177211 */ /* 0x004fca00078c08ff */
[----:B------:R-:W-:Y:S04]  /*29630*/  STL [R1+0xc98], R23 ;  /* 0x000c981701007387 */ /* 0x000fe80000100800 */
[----:B------:R0:W-:Y:S02]  /*29640*/  STL [R1+0xc64], R22 ;  /* 0x000c641601007387 */ /* 0x0001e40000100800 */
[-C--:B0-----:R-:W-:Y:S02]  /*29650*/  LEA.HI.X.SX32 R22, R18, R4.reuse, 0x1, P1 ;  /* 0x0000000412167211 */ /* 0x081fe400008f0eff */
[----:B---3--:R-:W-:Y:S01]  /*29660*/  LEA R23, P0, R13, R3, 0x1 ;  /* 0x000000030d177211 */ /* 0x008fe200078008ff */
[----:B------:R-:W2:Y:S04]  /*29670*/  LDL.LU R18, [R1+0x3f8] ;  /* 0x0003f80001127983 */ /* 0x000ea80000300800 */
[----:B------:R-:W-:Y:S04]  /*29680*/  STL [R1+0xca0], R23 ;  /* 0x000ca01701007387 */ /* 0x000fe80000100800 */
[----:B------:R0:W-:Y:S02]  /*29690*/  STL [R1+0xc6c], R22 ;  /* 0x000c6c1601007387 */ /* 0x0001e40000100800 */
[----:B0-----:R-:W-:-:S02]  /*296a0*/  LEA.HI.X.SX32 R22, R17, R4, 0x1, P2 ;  /* 0x0000000411167211 */ /* 0x001fc400010f0eff */
[----:B----4-:R-:W-:Y:S01]  /*296b0*/  LEA R23, P1, R12, R3, 0x1 ;  /* 0x000000030c177211 */ /* 0x010fe200078208ff */
        /* <DEDUP_REMOVED lines=1721> */
[----:B------:R-:W-:Y:S04]  /*30250*/  STL [R1+0x1768], R23 ;  /* 0x0017681701007387 */ /* 0x000fe80000100800 */
[----:B------:R0:W-:Y:S04]  /*30260*/  STL [R1+0x1734], R22 ;  /* 0x0017341601007387 */ /* 0x0001e80000100800 */
[----:B0-----:R-:W4:Y:S01]  /*30270*/  LDL.LU R22, [R1+0x10c] ;  /* 0x00010c0001167983 */ /* 0x001f220000300800 */
[----:B------:R-:W-:-:S02]  /*30280*/  LEA R23, P3, R6, R3, 0x1 ;  /* 0x0000000306177211 */ /* 0x000fc400078608ff */
[----:B------:R-:W-:-:S03]  /*30290*/  LEA.HI.X.SX32 R13, R13, R4, 0x1, P4 ;  /* 0x000000040d0d7211 */ /* 0x000fc600020f0eff */
[----:B------:R-:W-:Y:S01]  /*302a0*/  STL [R1+0x1770], R23 ;  /* 0x0017701701007387 */ /* 0x000fe20000100800 */
[----:B------:R-:W-:-:S03]  /*302b0*/  LEA.HI.X.SX32 R12, R12, R4, 0x1, P5 ;  /* 0x000000040c0c7211 */ /* 0x000fc600028f0eff */
[----:B------:R0:W-:Y:S01]  /*302c0*/  STL [R1+0x173c], R13 ;  /* 0x00173c0d01007387 */ /* 0x0001e20000100800 */
[----:B------:R-:W-:-:S03]  /*302d0*/  LEA.HI.X.SX32 R11, R11, R4, 0x1, P6 ;  /* 0x000000040b0b7211 */ /* 0x000fc600030f0eff */
[----:B0-----:R-:W4:Y:S01]  /*302e0*/  LDL.LU R13, [R1+0x108] ;  /* 0x00010800010d7983 */ /* 0x001f220000300800 */
[----:B--2---:R-:W-:-:S05]  /*302f0*/  LEA R23, P4, R5, R3, 0x1 ;  /* 0x0000000305177211 */ /* 0x004fca00078808ff */
[----:B------:R-:W-:Y:S04]  /*30300*/  STL [R1+0x1778], R23 ;  /* 0x0017781701007387 */ /* 0x000fe80000100800 */
[----:B------:R0:W-:Y:S01]  /*30310*/  STL [R1+0x1744], R12 ;  /* 0x0017440c01007387 */ /* 0x0001e20000100800 */
[----:B------:R-:W-:-:S03]  /*30320*/  LEA.HI.X.SX32 R10, R10, R4, 0x1, P0 ;  /* 0x000000040a0a7211 */ /* 0x000fc600000f0eff */
[----:B0-----:R-:W2:Y:S01]  /*30330*/  LDL.LU R12, [R1+0x104] ;  /* 0x00010400010c7983 */ /* 0x001ea20000300800 */
[----:B---3--:R-:W-:-:S05]  /*30340*/  LEA R23, P5, R21, R3, 0x1 ;  /* 0x0000000315177211 */ /* 0x008fca00078a08ff */
[----:B------:R-:W-:Y:S04]  /*30350*/  STL [R1+0x1780], R23 ;  /* 0x0017801701007387 */ /* 0x000fe80000100800 */
[----:B------:R0:W-:Y:S01]  /*30360*/  STL [R1+0x174c], R11 ;  /* 0x00174c0b01007387 */ /* 0x0001e20000100800 */
[----:B------:R-:W-:-:S03]  /*30370*/  LEA.HI.X.SX32 R8, R8, R4, 0x1, P1 ;  /* 0x0000000408087211 */ /* 0x000fc600008f0eff */
[----:B0-----:R-:W3:Y:S01]  /*30380*/  LDL.LU R11, [R1+0x100] ;  /* 0x00010000010b7983 */ /* 0x001ee20000300800 */
[----:B----4-:R-:W-:-:S05]  /*30390*/  LEA R23, P6, R20, R3, 0x1 ;  /* 0x0000000314177211 */ /* 0x010fca00078c08ff */
[----:B------:R-:W-:Y:S04]  /*303a0*/  STL [R1+0x1788], R23 ;  /* 0x0017881701007387 */ /* 0x000fe80000100800 */
[----:B------:R0:W-:Y:S01]  /*303b0*/  STL [R1+0x1754], R10 ;  /* 0x0017540a01007387 */ /* 0x0001e20000100800 */
[----:B------:R-:W-:-:S03]  /*303c0*/  LEA.HI.X.SX32 R7, R7, R4, 0x1, P2 ;  /* 0x0000000407077211 */ /* 0x000fc600010f0eff */
[----:B0-----:R-:W4:Y:S01]  /*303d0*/  LDL.LU R10, [R1+0xfc] ;  /* 0x0000fc00010a7983 */ /* 0x001f220000300800 */
[----:B------:R-:W-:-:S05]  /*303e0*/  LEA R23, P0, R19, R3, 0x1 ;  /* 0x0000000313177211 */ /* 0x000fca00078008ff */
[----:B------:R-:W-:Y:S04]  /*303f0*/  STL [R1+0x1790], R23 ;  /* 0x0017901701007387 */ /* 0x000fe80000100800 */
[----:B------:R0:W-:Y:S04]  /*30400*/  STL [R1+0x175c], R8 ;  /* 0x00175c0801007387 */ /* 0x0001e80000100800 */
[----:B0-----:R-:W4:Y:S01]  /*30410*/  LDL.LU R8, [R1+0xf8] ;  /* 0x0000f80001087983 */ /* 0x001f220000300800 */
[----:B------:R-:W-:-:S05]  /*30420*/  LEA R23, P1, R18, R3, 0x1 ;  /* 0x0000000312177211 */ /* 0x000fca00078208ff */
[----:B------:R-:W-:Y:S04]  /*30430*/  STL [R1+0x1798], R23 ;  /* 0x0017981701007387 */ /* 0x000fe80000100800 */
[----:B------:R0:W-:Y:S01]  /*30440*/  STL [R1+0x1764], R7 ;  /* 0x0017640701007387 */ /* 0x0001e20000100800 */
[-C--:B------:R-:W-:Y:S02]  /*30450*/  LEA.HI.X.SX32 R5, R5, R4.reuse, 0x1, P4 ;  /* 0x0000000405057211 */ /* 0x080fe400020f0eff */
[----:B0-----:R-:W-:Y:S02]  /*30460*/  LEA.HI.X.SX32 R7, R6, R4, 0x1, P3 ;  /* 0x0000000406077211 */ /* 0x001fe400018f0eff */
[-C--:B------:R-:W-:Y:S01]  /*30470*/  LEA R23, P2, R17, R3.reuse, 0x1 ;  /* 0x0000000311177211 */ /* 0x080fe200078408ff */
[----:B------:R-:W4:Y:S04]  /*30480*/  LDL.LU R6, [R1+0xf4] ;  /* 0x0000f40001067983 */ /* 0x000f280000300800 */
[----:B------:R-:W-:Y:S04]  /*30490*/  STL [R1+0x17a0], R23 ;  /* 0x0017a01701007387 */ /* 0x000fe80000100800 */
[----:B------:R0:W-:Y:S04]  /*304a0*/  STL [R1+0x176c], R7 ;  /* 0x00176c0701007387 */ /* 0x0001e80000100800 */
[----:B0-----:R-:W4:Y:S01]  /*304b0*/  LDL.LU R7, [R1+0xf0] ;  /* 0x0000f00001077983 */ /* 0x001f220000300800 */
[----:B------:R-:W-:-:S05]  /*304c0*/  LEA R23, P3, R16, R3, 0x1 ;  /* 0x0000000310177211 */ /* 0x000fca00078608ff */
[----:B------:R-:W-:Y:S04]  /*304d0*/  STL [R1+0x17a8], R23 ;  /* 0x0017a81701007387 */ /* 0x000fe80000100800 */
[----:B------:R0:W-:Y:S01]  /*304e0*/  STL [R1+0x1774], R5 ;  /* 0x0017740501007387 */ /* 0x0001e20000100800 */
[----:B------:R-:W-:-:S03]  /*304f0*/  LEA.HI.X.SX32 R24, R21, R4, 0x1, P5 ;  /* 0x0000000415187211 */ /* 0x000fc600028f0eff */
[----:B0-----:R-:W4:Y:S01]  /*30500*/  LDL.LU R5, [R1+0xec] ;  /* 0x0000ec0001057983 */ /* 0x001f220000300800 */
[----:B------:R-:W-:-:S05]  /*30510*/  LEA R23, P4, R9, R3, 0x1 ;  /* 0x0000000309177211 */ /* 0x000fca00078808ff */
[----:B------:R-:W-:Y:S04]  /*30520*/  STL [R1+0x17b0], R23 ;  /* 0x0017b01701007387 */ /* 0x000fe80000100800 */
[----:B------:R-:W4:Y:S04]  /*30530*/  LDL.LU R21, [R1+0xe8] ;  /* 0x0000e80001157983 */ /* 0x000f280000300800 */
[----:B------:R0:W-:Y:S02]  /*30540*/  STL [R1+0x177c], R24 ;  /* 0x00177c1801007387 */ /* 0x0001e40000100800 */
[----:B0-----:R-:W-:-:S02]  /*30550*/  LEA.HI.X.SX32 R24, R20, R4, 0x1, P6 ;  /* 0x0000000414187211 */ /* 0x001fc400030f0eff */
[----:B------:R-:W-:-:S05]  /*30560*/  LEA R23, P5, R15, R3, 0x1 ;  /* 0x000000030f177211 */ /* 0x000fca00078a08ff */
[----:B------:R0:W-:Y:S04]  /*30570*/  STL [R1+0x17b8], R23 ;  /* 0x0017b81701007387 */ /* 0x0001e80000100800 */
[----:B------:R-:W4:Y:S01]  /*30580*/  LDL.LU R20, [R1+0xe4] ;  /* 0x0000e40001147983 */ /* 0x000f220000300800 */
[----:B------:R-:W-:-:S03]  /*30590*/  LEA.HI.X.SX32 R19, R19, R4, 0x1, P0 ;  /* 0x0000000413137211 */ /* 0x000fc600000f0eff */
[----:B------:R-:W-:Y:S01]  /*305a0*/  STL [R1+0x1784], R24 ;  /* 0x0017841801007387 */ /* 0x000fe20000100800 */
[----:B------:R-:W-:Y:S02]  /*305b0*/  LEA.HI.X.SX32 R18, R18, R4, 0x1, P1 ;  /* 0x0000000412127211 */ /* 0x000fe400008f0eff */
[----:B0-----:R-:W-:-:S05]  /*305c0*/  LEA R23, P6, R14, R3, 0x1 ;  /* 0x000000030e177211 */ /* 0x001fca00078c08ff */
[----:B------:R0:W-:Y:S04]  /*305d0*/  STL [R1+0x17c0], R23 ;  /* 0x0017c01701007387 */ /* 0x0001e80000100800 */
[----:B------:R1:W-:Y:S01]  /*305e0*/  STL [R1+0x178c], R19 ;  /* 0x00178c1301007387 */ /* 0x0003e20000100800 */
[----:B0-----:R-:W-:-:S03]  /*305f0*/  LEA R23, P0, R22, R3, 0x1 ;  /* 0x0000000316177211 */ /* 0x001fc600078008ff */
[----:B-1----:R-:W4:Y:S04]  /*30600*/  LDL.LU R19, [R1+0xe0] ;  /* 0x0000e00001137983 */ /* 0x002f280000300800 */
[----:B------:R-:W-:Y:S04]  /*30610*/  STL [R1+0x17c8], R23 ;  /* 0x0017c81701007387 */ /* 0x000fe80000100800 */
[----:B------:R0:W-:Y:S04]  /*30620*/  STL [R1+0x1794], R18 ;  /* 0x0017941201007387 */ /* 0x0001e80000100800 */
[----:B0-----:R-:W4:Y:S01]  /*30630*/  LDL.LU R18, [R1+0xdc] ;  /* 0x0000dc0001127983 */ /* 0x001f220000300800 */
[----:B------:R-:W-:-:S02]  /*30640*/  LEA R23, P1, R13, R3, 0x1 ;  /* 0x000000030d177211 */ /* 0x000fc400078208ff */
[----:B------:R-:W-:-:S03]  /*30650*/  LEA.HI.X.SX32 R17, R17, R4, 0x1, P2 ;  /* 0x0000000411117211 */ /* 0x000fc600010f0eff */
[----:B------:R-:W-:Y:S01]  /*30660*/  STL [R1+0x17d0], R23 ;  /* 0x0017d01701007387 */ /* 0x000fe20000100800 */
[----:B------:R-:W-:-:S03]  /*30670*/  LEA.HI.X.SX32 R16, R16, R4, 0x1, P3 ;  /* 0x0000000410107211 */ /* 0x000fc600018f0eff */
[----:B------:R0:W-:Y:S04]  /*30680*/  STL [R1+0x179c], R17 ;  /* 0x00179c1101007387 */ /* 0x0001e80000100800 */
[----:B0-----:R-:W4:Y:S01]  /*30690*/  LDL.LU R17, [R1+0xd4] ;  /* 0x0000d40001117983 */ /* 0x001f220000300800 */
[----:B--2---:R-:W-:-:S05]  /*306a0*/  LEA R23, P2, R12, R3, 0x1 ;  /* 0x000000030c177211 */ /* 0x004fca00078408ff */
[----:B------:R-:W-:Y:S04]  /*306b0*/  STL [R1+0x17d8], R23 ;  /* 0x0017d81701007387 */ /* 0x000fe80000100800 */
[----:B------:R0:W-:Y:S02]  /*306c0*/  STL [R1+0x17a4], R16 ;  /* 0x0017a41001007387 */ /* 0x0001e40000100800 */
[-C--:B0-----:R-:W-:Y:S02]  /*306d0*/  LEA.HI.X.SX32 R16, R9, R4.reuse, 0x1, P4 ;  /* 0x0000000409107211 */ /* 0x081fe400020f0eff */
[----:B---3--:R-:W-:Y:S01]  /*306e0*/  LEA R23, P3, R11, R3, 0x1 ;  /* 0x000000030b177211 */ /* 0x008fe200078608ff */
[----:B------:R-:W2:Y:S04]  /*306f0*/  LDL.LU R9, [R1+0xcc] ;  /* 0x0000cc0001097983 */ /* 0x000ea80000300800 */
[----:B------:R0:W-:Y:S04]  /*30700*/  STL [R1+0x17e0], R23 ;  /* 0x0017e01701007387 */ /* 0x0001e80000100800 */
[----:B------:R1:W-:Y:S01]  /*30710*/  STL [R1+0x17ac], R16 ;  /* 0x0017ac1001007387 */ /* 0x0003e20000100800 */
[----:B0-----:R-:W-:-:S03]  /*30720*/  LEA.HI.X.SX32 R23, R15, R4, 0x1, P5 ;  /* 0x000000040f177211 */ /* 0x001fc600028f0eff */
[----:B-1----:R-:W3:Y:S01]  /*30730*/  LDL.LU R16, [R1+0xc4] ;  /* 0x0000c40001107983 */ /* 0x002ee20000300800 */
[----:B----4-:R-:W-:-:S05]  /*30740*/  LEA R24, P4, R10, R3, 0x1 ;  /* 0x000000030a187211 */ /* 0x010fca00078808ff */
[----:B------:R0:W-:Y:S04]  /*30750*/  STL [R1+0x17e8], R24 ;  /* 0x0017e81801007387 */ /* 0x0001e80000100800 */
[----:B------:R-:W4:Y:S04]  /*30760*/  LDL.LU R15, [R1+0x7a0] ;  /* 0x0007a000010f7983 */ /* 0x000f280000300800 */
[----:B------:R1:W-:Y:S01]  /*30770*/  STL [R1+0x17b4], R23 ;  /* 0x0017b41701007387 */ /* 0x0003e20000100800 */
[----:B0-----:R-:W-:Y:S02]  /*30780*/  LEA R24, P5, R8, R3, 0x1 ;  /* 0x0000000308187211 */ /* 0x001fe400078a08ff */
[----:B-1----:R-:W-:-:S03]  /*30790*/  LEA.HI.X.SX32 R23, R14, R4, 0x1, P6 ;  /* 0x000000040e177211 */ /* 0x002fc600030f0eff */
[----:B------:R0:W-:Y:S04]  /*307a0*/  STL [R1+0x17f0], R24 ;  /* 0x0017f01801007387 */ /* 0x0001e80000100800 */
[----:B------:R-:W4:Y:S04]  /*307b0*/  LDL.LU R14, [R1+0xc0] ;  /* 0x0000c000010e7983 */ /* 0x000f280000300800 */
[----:B------:R1:W-:Y:S01]  /*307c0*/  STL [R1+0x17bc], R23 ;  /* 0x0017bc1701007387 */ /* 0x0003e20000100800 */
[----:B0-----:R-:W-:Y:S02]  /*307d0*/  LEA R24, P6, R6, R3, 0x1 ;  /* 0x0000000306187211 */ /* 0x001fe400078c08ff */
[----:B-1----:R-:W-:-:S03]  /*307e0*/  LEA.HI.X.SX32 R23, R22, R4, 0x1, P0 ;  /* 0x0000000416177211 */ /* 0x002fc600000f0eff */
[----:B------:R0:W-:Y:S01]  /*307f0*/  STL [R1+0x17f8], R24 ;  /* 0x0017f81801007387 */ /* 0x0001e20000100800 */
[----:B------:R-:W-:-:S03]  /*30800*/  LEA.HI.X.SX32 R22, R13, R4, 0x1, P1 ;  /* 0x000000040d167211 */ /* 0x000fc600008f0eff */
[----:B------:R1:W-:Y:S01]  /*30810*/  STL [R1+0x17c4], R23 ;  /* 0x0017c41701007387 */ /* 0x0003e20000100800 */
[----:B0-----:R-:W-:-:S05]  /*30820*/  LEA R24, P0, R7, R3, 0x1 ;  /* 0x0000000307187211 */ /* 0x001fca00078008ff */
[----:B------:R-:W-:Y:S04]  /*30830*/  STL [R1+0x1800], R24 ;  /* 0x0018001801007387 */ /* 0x000fe80000100800 */
[----:B------:R-:W4:Y:S04]  /*30840*/  LDL.LU R13, [R1+0xb4] ;  /* 0x0000b400010d7983 */ /* 0x000f280000300800 */
[----:B------:R0:W-:Y:S01]  /*30850*/  STL [R1+0x17cc], R22 ;  /* 0x0017cc1601007387 */ /* 0x0001e20000100800 */
[----:B-1----:R-:W-:Y:S02]  /*30860*/  LEA R23, P1, R5, R3, 0x1 ;  /* 0x0000000305177211 */ /* 0x002fe400078208ff */
[----:B0-----:R-:W-:-:S03]  /*30870*/  LEA.HI.X.SX32 R22, R12, R4, 0x1, P2 ;  /* 0x000000040c167211 */ /* 0x001fc600010f0eff */
[----:B------:R0:W-:Y:S04]  /*30880*/  STL [R1+0x1808], R23 ;  /* 0x0018081701007387 */ /* 0x0001e80000100800 */
[----:B------:R-:W4:Y:S01]  /*30890*/  LDL.LU R12, [R1+0xb0] ;  /* 0x0000b000010c7983 */ /* 0x000f220000300800 */
[----:B0-----:R-:W-:-:S03]  /*308a0*/  LEA R23, P2, R21, R3, 0x1 ;  /* 0x0000000315177211 */ /* 0x001fc600078408ff */
[----:B------:R0:W-:Y:S04]  /*308b0*/  STL [R1+0x17d4], R22 ;  /* 0x0017d41601007387 */ /* 0x0001e80000100800 */
[----:B------:R-:W-:Y:S01]  /*308c0*/  STL [R1+0x1810], R23 ;  /* 0x0018101701007387 */ /* 0x000fe20000100800 */
[----:B0-----:R-:W-:-:S03]  /*308d0*/  LEA.HI.X.SX32 R22, R11, R4, 0x1, P3 ;  /* 0x000000040b167211 */ /* 0x001fc600018f0eff */
[----:B------:R-:W4:Y:S04]  /*308e0*/  LDL.LU R11, [R1+0xa8] ;  /* 0x0000a800010b7983 */ /* 0x000f280000300800 */
[----:B------:R0:W-:Y:S02]  /*308f0*/  STL [R1+0x17dc], R22 ;  /* 0x0017dc1601007387 */ /* 0x0001e40000100800 */
[----:B0-----:R-:W-:Y:S02]  /*30900*/  LEA.HI.X.SX32 R22, R10, R4, 0x1, P4 ;  /* 0x000000040a167211 */ /* 0x001fe400020f0eff */
[----:B------:R-:W-:-:S05]  /*30910*/  LEA R23, P3, R20, R3, 0x1 ;  /* 0x0000000314177211 */ /* 0x000fca00078608ff */
[----:B------:R-:W-:Y:S04]  /*30920*/  STL [R1+0x1818], R23 ;  /* 0x0018181701007387 */ /* 0x000fe80000100800 */
[----:B------:R-:W4:Y:S04]  /*30930*/  LDL.LU R10, [R1+0xa0] ;  /* 0x0000a000010a7983 */ /* 0x000f280000300800 */
[----:B------:R0:W-:Y:S02]  /*30940*/  STL [R1+0x17e4], R22 ;  /* 0x0017e41601007387 */ /* 0x0001e40000100800 */
[----:B0-----:R-:W-:-:S02]  /*30950*/  LEA.HI.X.SX32 R22, R8, R4, 0x1, P5 ;  /* 0x0000000408167211 */ /* 0x001fc400028f0eff */
[----:B------:R-:W4:Y:S01]  /*30960*/  LDL.LU R8, [R1+0x98] ;  /* 0x0000980001087983 */ /* 0x000f220000300800 */
[----:B------:R-:W-:-:S05]  /*30970*/  LEA R23, P4, R19, R3, 0x1 ;  /* 0x0000000313177211 */ /* 0x000fca00078808ff */
[----:B------:R0:W-:Y:S04]  /*30980*/  STL [R1+0x1820], R23 ;  /* 0x0018201701007387 */ /* 0x0001e80000100800 */
[----:B------:R1:W-:Y:S01]  /*30990*/  STL [R1+0x17ec], R22 ;  /* 0x0017ec1601007387 */ /* 0x0003e20000100800 */
[----:B0-----:R-:W-:Y:S02]  /*309a0*/  LEA R23, P5, R18, R3, 0x1 ;  /* 0x0000000312177211 */ /* 0x001fe400078a08ff */
[-C--:B-1----:R-:W-:Y:S02]  /*309b0*/  LEA.HI.X.SX32 R22, R6, R4.reuse, 0x1, P6 ;  /* 0x0000000406167211 */ /* 0x082fe400030f0eff */
[----:B------:R-:W4:Y:S04]  /*309c0*/  LDL.LU R6, [R1+0x90] ;  /* 0x0000900001067983 */ /* 0x000f280000300800 */
[----:B------:R-:W-:Y:S04]  /*309d0*/  STL [R1+0x1828], R23 ;  /* 0x0018281701007387 */ /* 0x000fe80000100800 */
[----:B------:R0:W-:Y:S02]  /*309e0*/  STL [R1+0x17f4], R22 ;  /* 0x0017f41601007387 */ /* 0x0001e40000100800 */
[----:B0-----:R-:W-:-:S02]  /*309f0*/  LEA.HI.X.SX32 R22, R7, R4, 0x1, P0 ;  /* 0x0000000407167211 */ /* 0x001fc400000f0eff */
[----:B------:R-:W4:Y:S01]  /*30a00*/  LDL.LU R7, [R1+0x88] ;  /* 0x0000880001077983 */ /* 0x000f220000300800 */
[----:B------:R-:W-:-:S05]  /*30a10*/  LEA R23, P6, R17, R3, 0x1 ;  /* 0x0000000311177211 */ /* 0x000fca00078c08ff */
[----:B------:R0:W-:Y:S04]  /*30a20*/  STL [R1+0x1830], R23 ;  /* 0x0018301701007387 */ /* 0x0001e80000100800 */
[----:B------:R3:W-:Y:S01]  /*30a30*/  STL [R1+0x17fc], R22 ;  /* 0x0017fc1601007387 */ /* 0x0007e20000100800 */
[-C--:B------:R-:W-:Y:S02]  /*30a40*/  LEA.HI.X.SX32 R21, R21, R4.reuse, 0x1, P2 ;  /* 0x0000000415157211 */ /* 0x080fe400010f0eff */
[----:B0-----:R-:W-:Y:S02]  /*30a50*/  LEA.HI.X.SX32 R23, R5, R4, 0x1, P1 ;  /* 0x0000000405177211 */ /* 0x001fe400008f0eff */
[----:B--2---:R-:W-:-:S05]  /*30a60*/  LEA R24, P0, R9, R3, 0x1 ;  /* 0x0000000309187211 */ /* 0x004fca00078008ff */
[----:B------:R-:W-:Y:S04]  /*30a70*/  STL [R1+0x1838], R24 ;  /* 0x0018381801007387 */ /* 0x000fe80000100800 */
[----:B------:R-:W2:Y:S04]  /*30a80*/  LDL.LU R5, [R1+0x84] ;  /* 0x0000840001057983 */ /* 0x000ea80000300800 */
[----:B------:R-:W-:Y:S01]  /*30a90*/  STL [R1+0x1804], R23 ;  /* 0x0018041701007387 */ /* 0x000fe20000100800 */
[----:B---3--:R-:W-:-:S05]  /*30aa0*/  LEA R22, P1, R16, R3, 0x1 ;  /* 0x0000000310167211 */ /* 0x008fca00078208ff */
[----:B------:R4:W-:Y:S04]  /*30ab0*/  STL [R1+0x1840], R22 ;  /* 0x0018401601007387 */ /* 0x0009e80000100800 */
[----:B------:R-:W3:Y:S04]  /*30ac0*/  LDL.LU R25, [R1+0x80] ;  /* 0x0000800001197983 */ /* 0x000ee80000300800 */
[----:B------:R0:W-:Y:S01]  /*30ad0*/  STL [R1+0x180c], R21 ;  /* 0x00180c1501007387 */ /* 0x0001e20000100800 */
[----:B----4-:R-:W-:Y:S01]  /*30ae0*/  LEA R22, P2, R15, R3, 0x1 ;  /* 0x000000030f167211 */ /* 0x010fe200078408ff */
[----:B------:R-:W-:Y:S01]  /*30af0*/  IMAD R2, R2, UR12, RZ ;  /* 0x0000000c02027c24 */ /* 0x000fe2000f8e02ff */
[----:B------:R-:W-:-:S02]  /*30b00*/  LEA.HI.X.SX32 R19, R19, R4, 0x1, P4 ;  /* 0x0000000413137211 */ /* 0x000fc400020f0eff */
[----:B0-----:R-:W-:Y:S01]  /*30b10*/  LEA.HI.X.SX32 R21, R20, R4, 0x1, P3 ;  /* 0x0000000414157211 */ /* 0x001fe200018f0eff */
[----:B------:R-:W-:Y:S04]  /*30b20*/  STL [R1+0x1848], R22 ;  /* 0x0018481601007387 */ /* 0x000fe80000100800 */
[----:B------:R-:W-:Y:S01]  /*30b30*/  STL [R1+0x1814], R21 ;  /* 0x0018141501007387 */ /* 0x000fe20000100800 */
[----:B------:R-:W-:-:S03]  /*30b40*/  LEA R20, P3, R14, R3, 0x1 ;  /* 0x000000030e147211 */ /* 0x000fc600078608ff */
[----:B------:R-:W4:Y:S04]  /*30b50*/  LDL.LU R24, [R1+0x7c] ;  /* 0x00007c0001187983 */ /* 0x000f280000300800 */
[----:B------:R0:W-:Y:S04]  /*30b60*/  STL [R1+0x1928], R20 ;  /* 0x0019281401007387 */ /* 0x0001e80000100800 */
[----:B------:R1:W-:Y:S01]  /*30b70*/  STL [R1+0x181c], R19 ;  /* 0x00181c1301007387 */ /* 0x0003e20000100800 */
[----:B0-----:R-:W-:Y:S02]  /*30b80*/  LEA R20, P4, R2, R3, 0x1 ;  /* 0x0000000302147211 */ /* 0x001fe400078808ff */
[----:B-1----:R-:W-:-:S03]  /*30b90*/  LEA.HI.X.SX32 R19, R18, R4, 0x1, P5 ;  /* 0x0000000412137211 */ /* 0x002fc600028f0eff */
[----:B------:R-:W-:Y:S04]  /*30ba0*/  STL [R1+0x1850], R20 ;  /* 0x0018501401007387 */ /* 0x000fe80000100800 */
[----:B------:R-:W4:Y:S04]  /*30bb0*/  LDL.LU R23, [R1+0x78] ;  /* 0x0000780001177983 */ /* 0x000f280000300800 */
[----:B------:R0:W-:Y:S02]  /*30bc0*/  STL [R1+0x1824], R19 ;  /* 0x0018241301007387 */ /* 0x0001e40000100800 */
[----:B0-----:R-:W-:-:S02]  /*30bd0*/  LEA.HI.X.SX32 R19, R17, R4, 0x1, P6 ;  /* 0x0000000411137211 */ /* 0x001fc400030f0eff */
[----:B------:R-:W-:Y:S02]  /*30be0*/  LEA R18, P5, R13, R3, 0x1 ;  /* 0x000000030d127211 */ /* 0x000fe400078a08ff */
[----:B------:R-:W-:-:S03]  /*30bf0*/  LEA.HI.X.SX32 R17, R9, R4, 0x1, P0 ;  /* 0x0000000409117211 */ /* 0x000fc600000f0eff */
[----:B------:R0:W-:Y:S04]  /*30c00*/  STL [R1+0x1858], R18 ;  /* 0x0018581201007387 */ /* 0x0001e80000100800 */
[----:B------:R-:W-:Y:S04]  /*30c10*/  STL [R1+0x182c], R19 ;  /* 0x00182c1301007387 */ /* 0x000fe80000100800 */
[----:B------:R-:W4:Y:S01]  /*30c20*/  LDL.LU R9, [R1+0x74] ;  /* 0x0000740001097983 */ /* 0x000f220000300800 */
[----:B------:R-:W-:Y:S02]  /*30c30*/  LEA.HI.X.SX32 R16, R16, R4, 0x1, P1 ;  /* 0x0000000410107211 */ /* 0x000fe400008f0eff */
[----:B0-----:R-:W-:-:S05]  /*30c40*/  LEA R18, P6, R12, R3, 0x1 ;  /* 0x000000030c127211 */ /* 0x001fca00078c08ff */
[----:B------:R0:W-:Y:S04]  /*30c50*/  STL [R1+0x1860], R18 ;  /* 0x0018601201007387 */ /* 0x0001e80000100800 */
[----:B------:R1:W-:Y:S01]  /*30c60*/  STL [R1+0x1834], R17 ;  /* 0x0018341101007387 */ /* 0x0003e20000100800 */
[----:B0-----:R-:W-:-:S05]  /*30c70*/  LEA R18, P0, R11, R3, 0x1 ;  /* 0x000000030b127211 */ /* 0x001fca00078008ff */
[----:B------:R-:W-:Y:S04]  /*30c80*/  STL [R1+0x1868], R18 ;  /* 0x0018681201007387 */ /* 0x000fe80000100800 */
[----:B------:R-:W4:Y:S04]  /*30c90*/  LDL.LU R22, [R1+0x6c] ;  /* 0x00006c0001167983 */ /* 0x000f280000300800 */
[----:B------:R0:W-:Y:S01]  /*30ca0*/  STL [R1+0x183c], R16 ;  /* 0x00183c1001007387 */ /* 0x0001e20000100800 */
[----:B-1----:R-:W-:-:S05]  /*30cb0*/  LEA R17, P1, R10, R3, 0x1 ;  /* 0x000000030a117211 */ /* 0x002fca00078208ff */
[----:B------:R-:W-:Y:S04]  /*30cc0*/  STL [R1+0x1870], R17 ;  /* 0x0018701101007387 */ /* 0x000fe80000100800 */
[----:B------:R-:W4:Y:S01]  /*30cd0*/  LDL.LU R21, [R1+0x64] ;  /* 0x0000640001157983 */ /* 0x000f220000300800 */
[-C--:B0-----:R-:W-:Y:S02]  /*30ce0*/  LEA.HI.X.SX32 R16, R15, R4.reuse, 0x1, P2 ;  /* 0x000000040f107211 */ /* 0x081fe400010f0eff */
[-C--:B------:R-:W-:Y:S02]  /*30cf0*/  LEA.HI.X.SX32 R14, R14, R4.reuse, 0x1, P3 ;  /* 0x000000040e0e7211 */ /* 0x080fe400018f0eff */
[----:B------:R-:W-:Y:S01]  /*30d00*/  LEA R15, P2, R8, R3, 0x1 ;  /* 0x00000003080f7211 */ /* 0x000fe200078408ff */
[----:B------:R-:W-:Y:S04]  /*30d10*/  STL [R1+0x1844], R16 ;  /* 0x0018441001007387 */ /* 0x000fe80000100800 */
[----:B------:R-:W-:Y:S04]  /*30d20*/  STL [R1+0x1878], R15 ;  /* 0x0018780f01007387 */ /* 0x000fe80000100800 */
[----:B------:R-:W4:Y:S04]  /*30d30*/  LDL.LU R20, [R1+0x5c] ;  /* 0x00005c0001147983 */ /* 0x000f280000300800 */
[----:B------:R0:W-:Y:S02]  /*30d40*/  STL [R1+0x1924], R14 ;  /* 0x0019240e01007387 */ /* 0x0001e40000100800 */
[----:B0-----:R-:W-:-:S02]  /*30d50*/  LEA.HI.X.SX32 R14, R2, R4, 0x1, P4 ;  /* 0x00000004020e7211 */ /* 0x001fc400020f0eff */
[----:B------:R-:W-:-:S05]  /*30d60*/  LEA R15, P3, R6, R3, 0x1 ;  /* 0x00000003060f7211 */ /* 0x000fca00078608ff */
[----:B------:R-:W-:Y:S04]  /*30d70*/  STL [R1+0x1880], R15 ;  /* 0x0018800f01007387 */ /* 0x000fe80000100800 */
[----:B------:R-:W4:Y:S04]  /*30d80*/  LDL.LU R19, [R1+0x54] ;  /* 0x0000540001137983 */ /* 0x000f280000300800 */
[----:B------:R-:W-:Y:S01]  /*30d90*/  STL [R1+0x184c], R14 ;  /* 0x00184c0e01007387 */ /* 0x000fe20000100800 */
[----:B------:R-:W-:-:S05]  /*30da0*/  LEA R2, P4, R7, R3, 0x1 ;  /* 0x0000000307027211 */ /* 0x000fca00078808ff */
[----:B------:R2:W-:Y:S04]  /*30db0*/  STL [R1+0x1888], R2 ;  /* 0x0018880201007387 */ /* 0x0005e80000100800 */
[----:B------:R-:W4:Y:S01]  /*30dc0*/  LDL.LU R18, [R1+0x50] ;  /* 0x0000500001127983 */ /* 0x000f220000300800 */
[-C--:B------:R-:W-:Y:S02]  /*30dd0*/  LEA.HI.X.SX32 R13, R13, R4.reuse, 0x1, P5 ;  /* 0x000000040d0d7211 */ /* 0x080fe400028f0eff */
[----:B------:R-:W-:-:S03]  /*30de0*/  LEA.HI.X.SX32 R12, R12, R4, 0x1, P6 ;  /* 0x000000040c0c7211 */ /* 0x000fc600030f0eff */
[----:B------:R-:W-:Y:S04]  /*30df0*/  STL [R1+0x1854], R13 ;  /* 0x0018540d01007387 */ /* 0x000fe80000100800 */
[----:B------:R-:W4:Y:S01]  /*30e00*/  LDL.LU R17, [R1+0x4c] ;  /* 0x00004c0001117983 */ /* 0x000f220000300800 */
[----:B------:R-:W-:Y:S02]  /*30e10*/  LEA.HI.X.SX32 R11, R11, R4, 0x1, P0 ;  /* 0x000000040b0b7211 */ /* 0x000fe400000f0eff */
[----:B--2---:R-:W-:-:S05]  /*30e20*/  LEA R2, P5, R5, R3, 0x1 ;  /* 0x0000000305027211 */ /* 0x004fca00078a08ff */
[----:B------:R3:W-:Y:S04]  /*30e30*/  STL [R1+0x1890], R2 ;  /* 0x0018900201007387 */ /* 0x0007e80000100800 */
[----:B------:R-:W2:Y:S04]  /*30e40*/  LDL.LU R16, [R1+0x48] ;  /* 0x0000480001107983 */ /* 0x000ea80000300800 */
[----:B------:R-:W-:Y:S01]  /*30e50*/  STL [R1+0x185c], R12 ;  /* 0x00185c0c01007387 */ /* 0x000fe20000100800 */
[----:B---3--:R-:W-:-:S05]  /*30e60*/  LEA R2, P6, R25, R3, 0x1 ;  /* 0x0000000319027211 */ /* 0x008fca00078c08ff */
[----:B------:R4:W-:Y:S04]  /*30e70*/  STL [R1+0x1898], R2 ;  /* 0x0018980201007387 */ /* 0x0009e80000100800 */
[----:B------:R-:W3:Y:S01]  /*30e80*/  LDL.LU R15, [R1+0x44] ;  /* 0x00004400010f7983 */ /* 0x000ee20000300800 */
[----:B------:R-:W-:-:S03]  /*30e90*/  LEA.HI.X.SX32 R10, R10, R4, 0x1, P1 ;  /* 0x000000040a0a7211 */ /* 0x000fc600008f0eff */
[----:B------:R-:W-:Y:S04]  /*30ea0*/  STL [R1+0x1864], R11 ;  /* 0x0018640b01007387 */ /* 0x000fe80000100800 */
[----:B------:R-:W3:Y:S01]  /*30eb0*/  LDL.LU R14, [R1+0x3c] ;  /* 0x00003c00010e7983 */ /* 0x000ee20000300800 */
[----:B----4-:R-:W-:-:S05]  /*30ec0*/  LEA R2, P0, R24, R3, 0x1 ;  /* 0x0000000318027211 */ /* 0x010fca00078008ff */
[----:B------:R0:W-:Y:S04]  /*30ed0*/  STL [R1+0x18a0], R2 ;  /* 0x0018a00201007387 */ /* 0x0001e80000100800 */
[----:B------:R-:W4:Y:S04]  /*30ee0*/  LDL.LU R13, [R1+0x34] ;  /* 0x00003400010d7983 */ /* 0x000f280000300800 */
[----:B------:R1:W-:Y:S04]  /*30ef0*/  STL [R1+0x186c], R10 ;  /* 0x00186c0a01007387 */ /* 0x0003e80000100800 */
[----:B------:R-:W4:Y:S01]  /*30f00*/  LDL.LU R12, [R1+0x30] ;  /* 0x00003000010c7983 */ /* 0x000f220000300800 */
[----:B------:R-:W-:-:S02]  /*30f10*/  LEA.HI.X.SX32 R8, R8, R4, 0x1, P2 ;  /* 0x0000000408087211 */ /* 0x000fc400010f0eff */
[----:B0-----:R-:W-:-:S05]  /*30f20*/  LEA R2, P1, R23, R3, 0x1 ;  /* 0x0000000317027211 */ /* 0x001fca00078208ff */
[----:B------:R0:W-:Y:S04]  /*30f30*/  STL [R1+0x18a8], R2 ;  /* 0x0018a80201007387 */ /* 0x0001e80000100800 */
[----:B------:R-:W4:Y:S01]  /*30f40*/  LDL.LU R11, [R1+0x2c] ;  /* 0x00002c00010b7983 */ /* 0x000f220000300800 */
[----:B------:R-:W-:-:S03]  /*30f50*/  LEA.HI.X.SX32 R6, R6, R4, 0x1, P3 ;  /* 0x0000000406067211 */ /* 0x000fc600018f0eff */
[----:B------:R0:W-:Y:S04]  /*30f60*/  STL [R1+0x1874], R8 ;  /* 0x0018740801007387 */ /* 0x0001e80000100800 */
[----:B-1----:R-:W4:Y:S01]  /*30f70*/  LDL.LU R10, [R1+0x24] ;  /* 0x00002400010a7983 */ /* 0x002f220000300800 */
[----:B------:R-:W-:Y:S02]  /*30f80*/  LEA.HI.X.SX32 R7, R7, R4, 0x1, P4 ;  /* 0x0000000407077211 */ /* 0x000fe400020f0eff */
[----:B0-----:R-:W-:-:S05]  /*30f90*/  LEA R2, P2, R9, R3, 0x1 ;  /* 0x0000000309027211 */ /* 0x001fca00078408ff */
[----:B------:R-:W-:Y:S04]  /*30fa0*/  STL [R1+0x18b0], R2 ;  /* 0x0018b00201007387 */ /* 0x000fe80000100800 */
[----:B------:R-:W4:Y:S04]  /*30fb0*/  LDL.LU R8, [R1+0x20] ;  /* 0x0000200001087983 */ /* 0x000f280000300800 */
[----:B------:R0:W-:Y:S04]  /*30fc0*/  STL [R1+0x187c], R6 ;  /* 0x00187c0601007387 */ /* 0x0001e80000100800 */
[----:B0-----:R-:W4:Y:S01]  /*30fd0*/  LDL.LU R6, [R1+0x18] ;  /* 0x0000180001067983 */ /* 0x001f220000300800 */
[----:B------:R-:W-:-:S05]  /*30fe0*/  LEA R2, P3, R22, R3, 0x1 ;  /* 0x0000000316027211 */ /* 0x000fca00078608ff */
[----:B------:R0:W-:Y:S04]  /*30ff0*/  STL [R1+0x18b8], R2 ;  /* 0x0018b80201007387 */ /* 0x0001e80000100800 */
[----:B------:R1:W-:Y:S01]  /*31000*/  STL [R1+0x1884], R7 ;  /* 0x0018840701007387 */ /* 0x0003e20000100800 */
[----:B0-----:R-:W-:-:S03]  /*31010*/  LEA.HI.X.SX32 R2, R5, R4, 0x1, P5 ;  /* 0x0000000405027211 */ /* 0x001fc600028f0eff */
[----:B-1----:R-:W4:Y:S01]  /*31020*/  LDL.LU R7, [R1+0x10] ;  /* 0x0000100001077983 */ /* 0x002f220000300800 */
[----:B------:R-:W-:-:S05]  /*31030*/  LEA R26, P4, R21, R3, 0x1 ;  /* 0x00000003151a7211 */ /* 0x000fca00078808ff */
[----:B------:R0:W-:Y:S04]  /*31040*/  STL [R1+0x18c0], R26 ;  /* 0x0018c01a01007387 */ /* 0x0001e80000100800 */
[----:B------:R1:W-:Y:S04]  /*31050*/  STL [R1+0x188c], R2 ;  /* 0x00188c0201007387 */ /* 0x0003e80000100800 */
[----:B------:R-:W4:Y:S01]  /*31060*/  LDL.LU R5, [R1+0x8] ;  /* 0x0000080001057983 */ /* 0x000f220000300800 */
[----:B0-----:R-:W-:Y:S02]  /*31070*/  LEA R26, P5, R20, R3, 0x1 ;  /* 0x00000003141a7211 */ /* 0x001fe400078a08ff */
[----:B-1----:R-:W-:-:S03]  /*31080*/  LEA.HI.X.SX32 R2, R25, R4, 0x1, P6 ;  /* 0x0000000419027211 */ /* 0x002fc600030f0eff */
[----:B------:R0:W-:Y:S01]  /*31090*/  STL [R1+0x18c8], R26 ;  /* 0x0018c81a01007387 */ /* 0x0001e20000100800 */
[----:B------:R-:W-:-:S03]  /*310a0*/  LEA.HI.X.SX32 R25, R24, R4, 0x1, P0 ;  /* 0x0000000418197211 */ /* 0x000fc600000f0eff */
[----:B------:R1:W-:Y:S01]  /*310b0*/  STL [R1+0x1894], R2 ;  /* 0x0018940201007387 */ /* 0x0003e20000100800 */
[----:B------:R-:W-:Y:S02]  /*310c0*/  LEA.HI.X.SX32 R24, R23, R4, 0x1, P1 ;  /* 0x0000000417187211 */ /* 0x000fe400008f0eff */
[----:B0-----:R-:W-:-:S05]  /*310d0*/  LEA R26, P6, R19, R3, 0x1 ;  /* 0x00000003131a7211 */ /* 0x001fca00078c08ff */
[----:B------:R-:W-:Y:S04]  /*310e0*/  STL [R1+0x18d0], R26 ;  /* 0x0018d01a01007387 */ /* 0x000fe80000100800 */
[----:B------:R-:W-:Y:S01]  /*310f0*/  STL [R1+0x189c], R25 ;  /* 0x00189c1901007387 */ /* 0x000fe20000100800 */
[----:B-1----:R-:W-:-:S05]  /*31100*/  LEA R2, P0, R18, R3, 0x1 ;  /* 0x0000000312027211 */ /* 0x002fca00078008ff */
[----:B------:R0:W-:Y:S04]  /*31110*/  STL [R1+0x18d8], R2 ;  /* 0x0018d80201007387 */ /* 0x0001e80000100800 */
[----:B------:R2:W-:Y:S01]  /*31120*/  STL [R1+0x18a4], R24 ;  /* 0x0018a41801007387 */ /* 0x0005e20000100800 */
[----:B0-----:R-:W-:-:S03]  /*31130*/  LEA.HI.X.SX32 R2, R9, R4, 0x1, P2 ;  /* 0x0000000409027211 */ /* 0x001fc600010f0eff */
[----:B------:R-:W4:Y:S01]  /*31140*/  LDL.LU R9, [R1+0xb8] ;  /* 0x0000b80001097983 */ /* 0x000f220000300800 */
[----:B------:R-:W-:-:S05]  /*31150*/  LEA R23, P1, R17, R3, 0x1 ;  /* 0x0000000311177211 */ /* 0x000fca00078208ff */
[----:B------:R0:W-:Y:S04]  /*31160*/  STL [R1+0x18e0], R23 ;  /* 0x0018e01701007387 */ /* 0x0001e80000100800 */
[----:B------:R3:W-:Y:S01]  /*31170*/  STL [R1+0x18ac], R2 ;  /* 0x0018ac0201007387 */ /* 0x0007e20000100800 */
[-C--:B--2---:R-:W-:Y:S02]  /*31180*/  LEA R24, P2, R16, R3.reuse, 0x1 ;  /* 0x0000000310187211 */ /* 0x084fe400078408ff */
[-C--:B0-----:R-:W-:Y:S02]  /*31190*/  LEA.HI.X.SX32 R23, R22, R4.reuse, 0x1, P3 ;  /* 0x0000000416177211 */ /* 0x081fe400018f0eff */
[----:B------:R-:W-:Y:S01]  /*311a0*/  LEA.HI.X.SX32 R22, R21, R4, 0x1, P4 ;  /* 0x0000000415167211 */ /* 0x000fe200020f0eff */
[----:B------:R-:W-:Y:S04]  /*311b0*/  STL [R1+0x18e8], R24 ;  /* 0x0018e81801007387 */ /* 0x000fe80000100800 */
[----:B------:R-:W-:Y:S01]  /*311c0*/  STL [R1+0x18b4], R23 ;  /* 0x0018b41701007387 */ /* 0x000fe20000100800 */
[----:B---3--:R-:W-:-:S05]  /*311d0*/  LEA R2, P3, R15, R3, 0x1 ;  /* 0x000000030f027211 */ /* 0x008fca00078608ff */
[----:B------:R0:W-:Y:S01]  /*311e0*/  STL [R1+0x18f0], R2 ;  /* 0x0018f00201007387 */ /* 0x0001e20000100800 */
[----:B------:R-:W-:-:S03]  /*311f0*/  LEA R21, P4, R14, R3, 0x1 ;  /* 0x000000030e157211 */ /* 0x000fc600078808ff */
[----:B------:R-:W-:Y:S01]  /*31200*/  STL [R1+0x18bc], R22 ;  /* 0x0018bc1601007387 */ /* 0x000fe20000100800 */
[-C--:B------:R-:W-:Y:S02]  /*31210*/  LEA.HI.X.SX32 R19, R19, R4.reuse, 0x1, P6 ;  /* 0x0000000413137211 */ /* 0x080fe400030f0eff */
[-C--:B0-----:R-:W-:Y:S01]  /*31220*/  LEA.HI.X.SX32 R2, R20, R4.reuse, 0x1, P5 ;  /* 0x0000000414027211 */ /* 0x081fe200028f0eff */
[----:B------:R-:W-:Y:S04]  /*31230*/  STL [R1+0x18f8], R21 ;  /* 0x0018f81501007387 */ /* 0x000fe80000100800 */
[----:B------:R0:W-:Y:S01]  /*31240*/  STL [R1+0x18c4], R2 ;  /* 0x0018c40201007387 */ /* 0x0001e20000100800 */
[----:B----4-:R-:W-:Y:S02]  /*31250*/  LEA R20, P5, R13, R3, 0x1 ;  /* 0x000000030d147211 */ /* 0x010fe400078a08ff */
[----:B------:R-:W-:-:S03]  /*31260*/  LEA.HI.X.SX32 R18, R18, R4, 0x1, P0 ;  /* 0x0000000412127211 */ /* 0x000fc600000f0eff */
[----:B------:R-:W-:Y:S01]  /*31270*/  STL [R1+0x1900], R20 ;  /* 0x0019001401007387 */ /* 0x000fe20000100800 */
[----:B0-----:R-:W-:-:S03]  /*31280*/  LEA R2, P6, R12, R3, 0x1 ;  /* 0x000000030c027211 */ /* 0x001fc600078c08ff */
[----:B------:R0:W-:Y:S04]  /*31290*/  STL [R1+0x18cc], R19 ;  /* 0x0018cc1301007387 */ /* 0x0001e80000100800 */
[----:B------:R1:W-:Y:S04]  /*312a0*/  STL [R1+0x1908], R2 ;  /* 0x0019080201007387 */ /* 0x0003e80000100800 */
[----:B------:R2:W-:Y:S01]  /*312b0*/  STL [R1+0x18d4], R18 ;  /* 0x0018d41201007387 */ /* 0x0005e20000100800 */
[----:B0-----:R-:W-:Y:S02]  /*312c0*/  LEA R19, P0, R11, R3, 0x1 ;  /* 0x000000030b137211 */ /* 0x001fe400078008ff */
[----:B-1----:R-:W-:-:S02]  /*312d0*/  LEA.HI.X.SX32 R2, R17, R4, 0x1, P1 ;  /* 0x0000000411027211 */ /* 0x002fc400008f0eff */
[----:B------:R-:W-:Y:S01]  /*312e0*/  LEA.HI.X.SX32 R17, R16, R4, 0x1, P2 ;  /* 0x0000000410117211 */ /* 0x000fe200010f0eff */
[----:B------:R-:W-:Y:S01]  /*312f0*/  STL [R1+0x190c], R19 ;  /* 0x00190c1301007387 */ /* 0x000fe20000100800 */
[----:B--2---:R-:W-:-:S03]  /*31300*/  LEA R18, P1, R10, R3, 0x1 ;  /* 0x000000030a127211 */ /* 0x004fc600078208ff */
[----:B------:R0:W-:Y:S01]  /*31310*/  STL [R1+0x18dc], R2 ;  /* 0x0018dc0201007387 */ /* 0x0001e20000100800 */
[-C--:B------:R-:W-:Y:S01]  /*31320*/  LEA.HI.X.SX32 R16, R15, R4.reuse, 0x1, P3 ;  /* 0x000000040f107211 */ /* 0x080fe200018f0eff */
[----:B------:R-:W-:Y:S02]  /*31330*/  IMAD R0, R0, UR12, RZ ;  /* 0x0000000c00007c24 */ /* 0x000fe4000f8e02ff */
[----:B------:R-:W-:Y:S04]  /*31340*/  STL [R1+0x1910], R18 ;  /* 0x0019101201007387 */ /* 0x000fe80000100800 */
[----:B------:R-:W-:Y:S01]  /*31350*/  STL [R1+0x18e4], R17 ;  /* 0x0018e41101007387 */ /* 0x000fe20000100800 */
[----:B------:R-:W-:Y:S02]  /*31360*/  LEA.HI.X.SX32 R13, R13, R4, 0x1, P5 ;  /* 0x000000040d0d7211 */ /* 0x000fe400028f0eff */
[----:B0-----:R-:W-:-:S05]  /*31370*/  LEA R2, P2, R8, R3, 0x1 ;  /* 0x0000000308027211 */ /* 0x001fca00078408ff */
[----:B------:R0:W-:Y:S04]  /*31380*/  STL [R1+0x1914], R2 ;  /* 0x0019140201007387 */ /* 0x0001e80000100800 */
[----:B------:R-:W-:Y:S01]  /*31390*/  STL [R1+0x18ec], R16 ;  /* 0x0018ec1001007387 */ /* 0x000fe20000100800 */
[-C--:B------:R-:W-:Y:S02]  /*313a0*/  LEA R15, P3, R6, R3.reuse, 0x1 ;  /* 0x00000003060f7211 */ /* 0x080fe400078608ff */
[-C--:B0-----:R-:W-:Y:S02]  /*313b0*/  LEA.HI.X.SX32 R2, R14, R4.reuse, 0x1, P4 ;  /* 0x000000040e027211 */ /* 0x081fe400020f0eff */
[----:B------:R-:W-:Y:S01]  /*313c0*/  LEA R14, P4, R0, R3, 0x1 ;  /* 0x00000003000e7211 */ /* 0x000fe200078808ff */
[----:B------:R-:W-:Y:S01]  /*313d0*/  STL [R1+0x1918], R15 ;  /* 0x0019180f01007387 */ /* 0x000fe20000100800 */
[----:B------:R-:W-:-:S03]  /*313e0*/  LEA.HI.X.SX32 R12, R12, R4, 0x1, P6 ;  /* 0x000000040c0c7211 */ /* 0x000fc600030f0eff */
[----:B------:R0:W-:Y:S04]  /*313f0*/  STL [R1+0x18f4], R2 ;  /* 0x0018f40201007387 */ /* 0x0001e80000100800 */
[----:B------:R-:W-:Y:S04]  /*31400*/  STL [R1+0x191c], R14 ;  /* 0x00191c0e01007387 */ /* 0x000fe80000100800 */
[----:B------:R-:W-:Y:S01]  /*31410*/  STL [R1+0x18fc], R13 ;  /* 0x0018fc0d01007387 */ /* 0x000fe20000100800 */
[----:B0-----:R-:W-:-:S05]  /*31420*/  LEA R2, P5, R7, R3, 0x1 ;  /* 0x0000000307027211 */ /* 0x001fca00078a08ff */
[----:B------:R0:W-:Y:S04]  /*31430*/  STL [R1+0x1920], R2 ;  /* 0x0019200201007387 */ /* 0x0001e80000100800 */
[----:B------:R-:W-:Y:S04]  /*31440*/  STL [R1+0x1904], R12 ;  /* 0x0019040c01007387 */ /* 0x000fe80000100800 */
[----:B------:R-:W2:Y:S01]  /*31450*/  LDL.LU R24, [R1+0x844] ;  /* 0x0008440001187983 */ /* 0x000ea20000300800 */
[-C--:B0-----:R-:W-:Y:S02]  /*31460*/  LEA.HI.X.SX32 R2, R11, R4.reuse, 0x1, P0 ;  /* 0x000000040b027211 */ /* 0x081fe400000f0eff */
[----:B------:R-:W-:-:S02]  /*31470*/  LEA.HI.X.SX32 R8, R8, R4, 0x1, P2 ;  /* 0x0000000408087211 */ /* 0x000fc400010f0eff */
[----:B------:R-:W-:-:S05]  /*31480*/  LEA R3, P6, R5, R3, 0x1 ;  /* 0x0000000305037211 */ /* 0x000fca00078c08ff */
[----:B------:R-:W-:Y:S04]  /*31490*/  STL [R1+0xa2c], R3 ;  /* 0x000a2c0301007387 */ /* 0x000fe80000100800 */
[----:B------:R-:W3:Y:S04]  /*314a0*/  LDL.LU R23, [R1+0x848] ;  /* 0x0008480001177983 */ /* 0x000ee80000300800 */
[----:B------:R0:W-:Y:S04]  /*314b0*/  STL [R1+0xa14], R2 ;  /* 0x000a140201007387 */ /* 0x0001e80000100800 */
[----:B------:R-:W4:Y:S04]  /*314c0*/  LDL.LU R22, [R1+0x804] ;  /* 0x0008040001167983 */ /* 0x000f280000300800 */
[----:B------:R-:W4:Y:S04]  /*314d0*/  LDL.LU R21, [R1+0x800] ;  /* 0x0008000001157983 */ /* 0x000f280000300800 */
[----:B------:R-:W4:Y:S01]  /*314e0*/  LDL.LU R20, [R1+0x808] ;  /* 0x0008080001147983 */ /* 0x000f220000300800 */
[----:B0-----:R-:W-:-:S03]  /*314f0*/  LEA.HI.X.SX32 R2, R10, R4, 0x1, P1 ;  /* 0x000000040a027211 */ /* 0x001fc600008f0eff */
[----:B------:R-:W4:Y:S04]  /*31500*/  LDL.LU R19, [R1+0x80c] ;  /* 0x00080c0001137983 */ /* 0x000f280000300800 */
[----:B------:R-:W4:Y:S04]  /*31510*/  LDL.LU R18, [R1+0x810] ;  /* 0x0008100001127983 */ /* 0x000f280000300800 */
[----:B------:R0:W-:Y:S04]  /*31520*/  STL [R1+0xa18], R2 ;  /* 0x000a180201007387 */ /* 0x0001e80000100800 */
[----:B------:R-:W4:Y:S04]  /*31530*/  LDL.LU R17, [R1+0x814] ;  /* 0x0008140001117983 */ /* 0x000f280000300800 */
[----:B------:R1:W-:Y:S01]  /*31540*/  STL [R1+0xa1c], R8 ;  /* 0x000a1c0801007387 */ /* 0x0003e20000100800 */
[----:B0-----:R-:W-:-:S03]  /*31550*/  LEA.HI.X.SX32 R2, R6, R4, 0x1, P3 ;  /* 0x0000000406027211 */ /* 0x001fc600018f0eff */
[----:B------:R-:W4:Y:S04]  /*31560*/  LDL.LU R16, [R1+0x818] ;  /* 0x0008180001107983 */ /* 0x000f280000300800 */
[----:B------:R-:W4:Y:S04]  /*31570*/  LDL.LU R6, [R1+0x81c] ;  /* 0x00081c0001067983 */ /* 0x000f280000300800 */
[----:B------:R0:W-:Y:S01]  /*31580*/  STL [R1+0xa20], R2 ;  /* 0x000a200201007387 */ /* 0x0001e20000100800 */
[-C--:B-1----:R-:W-:Y:S02]  /*31590*/  LEA.HI.X.SX32 R8, R7, R4.reuse, 0x1, P5 ;  /* 0x0000000407087211 */ /* 0x082fe400028f0eff */
[----:B0-----:R-:W-:-:S02]  /*315a0*/  LEA.HI.X.SX32 R2, R0, R4, 0x1, P4 ;  /* 0x0000000400027211 */ /* 0x001fc400020f0eff */
[----:B------:R-:W4:Y:S04]  /*315b0*/  LDL.LU R0, [R1+0x1ab8] ;  /* 0x001ab80001007983 */ /* 0x000f280000300800 */
[----:B------:R-:W4:Y:S04]  /*315c0*/  LDL.LU R15, [R1+0x824] ;  /* 0x00082400010f7983 */ /* 0x000f280000300800 */
[----:B------:R0:W-:Y:S04]  /*315d0*/  STL [R1+0xa24], R2 ;  /* 0x000a240201007387 */ /* 0x0001e80000100800 */
[----:B------:R-:W4:Y:S01]  /*315e0*/  LDL.LU R7, [R1+0x820] ;  /* 0x0008200001077983 */ /* 0x000f220000300800 */
[----:B0-----:R-:W-:-:S03]  /*315f0*/  LEA.HI.X.SX32 R2, R5, R4, 0x1, P6 ;  /* 0x0000000405027211 */ /* 0x001fc600030f0eff */
[----:B------:R0:W-:Y:S04]  /*31600*/  STL [R1+0xa28], R8 ;  /* 0x000a280801007387 */ /* 0x0001e80000100800 */
[----:B------:R-:W4:Y:S04]  /*31610*/  LDL.LU R14, [R1+0x828] ;  /* 0x00082800010e7983 */ /* 0x000f280000300800 */
[----:B------:R1:W-:Y:S04]  /*31620*/  STL [R1+0x910], R2 ;  /* 0x0009100201007387 */ /* 0x0003e80000100800 */
[----:B0-----:R-:W4:Y:S01]  /*31630*/  LDL.LU R8, [R1+0x830] ;  /* 0x0008300001087983 */ /* 0x001f220000300800 */
[----:B------:R-:W-:-:S04]  /*31640*/  LEA R3, P0, R9, UR8, 0x1 ;  /* 0x0000000809037c11 */ /* 0x000fc8000f8008ff */
[----:B-1----:R-:W-:Y:S02]  /*31650*/  LEA.HI.X.SX32 R2, R9, UR9, 0x1, P0 ;  /* 0x0000000909027c11 */ /* 0x002fe400080f0eff */
[----:B------:R-:W4:Y:S04]  /*31660*/  LDL.LU R9, [R1+0x838] ;  /* 0x0008380001097983 */ /* 0x000f280000300800 */
[----:B------:R-:W4:Y:S04]  /*31670*/  LDL.LU R13, [R1+0x82c] ;  /* 0x00082c00010d7983 */ /* 0x000f280000300800 */
[----:B------:R-:W4:Y:S01]  /*31680*/  LDL.LU R10, [R1+0x834] ;  /* 0x00083400010a7983 */ /* 0x000f220000300800 */
[----:B------:R-:W0:Y:S02]  /*31690*/  S2R R5, SR_TID.X ;  /* 0x0000000000057919 */ /* 0x000e240000002100 */
[----:B0-----:R-:W-:-:S04]  /*316a0*/  SHF.R.U32.HI R5, RZ, 0x5, R5 ;  /* 0x00000005ff057819 */ /* 0x001fc80000011605 */
[----:B------:R-:W-:-:S04]  /*316b0*/  SGXT.U32 R5, R5, 0x1 ;  /* 0x000000010505781a */ /* 0x000fc80000000000 */
[----:B------:R-:W-:-:S05]  /*316c0*/  LOP3.LUT R25, R5, 0x3e, RZ, 0xfc, !PT ;  /* 0x0000003e05197812 */ /* 0x000fca00078efcff */
[----:B------:R-:W-:-:S05]  /*316d0*/  IMAD R25, R25, UR6, RZ ;  /* 0x0000000619197c24 */ /* 0x000fca000f8e02ff */
[----:B------:R-:W-:-:S05]  /*316e0*/  LEA R28, P4, R25, R3, 0x1 ;  /* 0x00000003191c7211 */ /* 0x000fca00078808ff */
[----:B------:R4:W-:Y:S01]  /*316f0*/  STL [R1+0x918], R28 ;  /* 0x0009181c01007387 */ /* 0x0009e20000100800 */
[----:B------:R-:W-:Y:S01]  /*31700*/  LEA.HI.X.SX32 R25, R25, R2, 0x1, P4 ;  /* 0x0000000219197211 */ /* 0x000fe200020f0eff */
[----:B------:R-:W-:Y:S02]  /*31710*/  IMAD R12, RZ, RZ, -UR6 ;  /* 0x80000006ff0c7e24 */ /* 0x000fe4000f8e02ff */
[----:B------:R-:W-:Y:S01]  /*31720*/  IMAD R11, R5, UR6, RZ ;  /* 0x00000006050b7c24 */ /* 0x000fe2000f8e02ff */
[----:B--2---:R-:W-:-:S05]  /*31730*/  LEA R27, P5, R24, R3, 0x1 ;  /* 0x00000003181b7211 */ /* 0x004fca00078a08ff */
[----:B------:R0:W-:Y:S01]  /*31740*/  STL [R1+0x920], R27 ;  /* 0x0009201b01007387 */ /* 0x0001e20000100800 */
[----:B---3--:R-:W-:-:S05]  /*31750*/  LEA R26, P0, R23, R3, 0x1 ;  /* 0x00000003171a7211 */ /* 0x008fca00078008ff */
[----:B------:R1:W-:Y:S01]  /*31760*/  STL [R1+0x928], R26 ;  /* 0x0009281a01007387 */ /* 0x0003e20000100800 */
[-C--:B----4-:R-:W-:Y:S02]  /*31770*/  LEA R28, P1, R22, R3.reuse, 0x1 ;  /* 0x00000003161c7211 */ /* 0x090fe400078208ff */
[----:B0-----:R-:W-:-:S03]  /*31780*/  LEA R27, P2, R21, R3, 0x1 ;  /* 0x00000003151b7211 */ /* 0x001fc600078408ff */
[----:B------:R-:W-:Y:S01]  /*31790*/  STL [R1+0x930], R28 ;  /* 0x0009301c01007387 */ /* 0x000fe20000100800 */
[----:B-1----:R-:W-:-:S03]  /*317a0*/  LEA R26, P3, R20, R3, 0x1 ;  /* 0x00000003141a7211 */ /* 0x002fc600078608ff */
[----:B------:R0:W-:Y:S04]  /*317b0*/  STL [R1+0x938], R27 ;  /* 0x0009381b01007387 */ /* 0x0001e80000100800 */
[----:B------:R1:W-:Y:S04]  /*317c0*/  STL [R1+0x940], R26 ;  /* 0x0009401a01007387 */ /* 0x0003e80000100800 */
[----:B------:R2:W-:Y:S01]  /*317d0*/  STL [R1+0x914], R25 ;  /* 0x0009141901007387 */ /* 0x0005e20000100800 */
[----:B0-----:R-:W-:Y:S02]  /*317e0*/  LEA R27, P4, R19, R3, 0x1 ;  /* 0x00000003131b7211 */ /* 0x001fe400078808ff */
[----:B-1----:R-:W-:-:S02]  /*317f0*/  LEA.HI.X.SX32 R26, R24, R2, 0x1, P5 ;  /* 0x00000002181a7211 */ /* 0x002fc400028f0eff */
[-C--:B------:R-:W-:Y:S02]  /*31800*/  LEA.HI.X.SX32 R24, R23, R2.reuse, 0x1, P0 ;  /* 0x0000000217187211 */ /* 0x080fe400000f0eff */
[-C--:B--2---:R-:W-:Y:S01]  /*31810*/  LEA R25, P5, R18, R3.reuse, 0x1 ;  /* 0x0000000312197211 */ /* 0x084fe200078a08ff */
[----:B------:R-:W-:Y:S01]  /*31820*/  STL [R1+0x948], R27 ;  /* 0x0009481b01007387 */ /* 0x000fe20000100800 */
[-C--:B------:R-:W-:Y:S02]  /*31830*/  LEA R23, P0, R17, R3.reuse, 0x1 ;  /* 0x0000000311177211 */ /* 0x080fe400078008ff */
[----:B------:R-:W-:Y:S01]  /*31840*/  LEA.HI.X.SX32 R22, R22, R2, 0x1, P1 ;  /* 0x0000000216167211 */ /* 0x000fe200008f0eff */
[----:B------:R-:W-:Y:S04]  /*31850*/  STL [R1+0x91c], R26 ;  /* 0x00091c1a01007387 */ /* 0x000fe80000100800 */
[----:B------:R-:W-:Y:S04]  /*31860*/  STL [R1+0x950], R25 ;  /* 0x0009501901007387 */ /* 0x000fe80000100800 */
[----:B------:R0:W-:Y:S04]  /*31870*/  STL [R1+0x924], R24 ;  /* 0x0009241801007387 */ /* 0x0001e80000100800 */
[----:B------:R1:W-:Y:S04]  /*31880*/  STL [R1+0x958], R23 ;  /* 0x0009581701007387 */ /* 0x0003e80000100800 */
[----:B------:R2:W-:Y:S01]  /*31890*/  STL [R1+0x92c], R22 ;  /* 0x00092c1601007387 */ /* 0x0005e20000100800 */
[----:B0-----:R-:W-:-:S02]  /*318a0*/  LEA R24, P1, R16, R3, 0x1 ;  /* 0x0000000310187211 */ /* 0x001fc400078208ff */
[-C--:B-1----:R-:W-:Y:S02]  /*318b0*/  LEA.HI.X.SX32 R23, R21, R2.reuse, 0x1, P2 ;  /* 0x0000000215177211 */ /* 0x082fe400010f0eff */
        /* <DEDUP_REMOVED lines=15> */
[----:B------:R-:W-:Y:S02]  /*319b0*/  LEA R17, P0, R8, R3, 0x1 ;  /* 0x0000000308117211 */ /* 0x000fe400078008ff */
[-C--:B------:R-:W-:Y:S01]  /*319c0*/  LEA.HI.X.SX32 R16, R16, R2.reuse, 0x1, P1 ;  /* 0x0000000210107211 */ /* 0x080fe200008f0eff */
[----:B------:R-:W-:Y:S04]  /*319d0*/  STL [R1+0x94c], R20 ;  /* 0x00094c1401007387 */ /* 0x000fe80000100800 */
[----:B------:R-:W-:Y:S04]  /*319e0*/  STL [R1+0x994], R19 ;  /* 0x0009941301007387 */ /* 0x000fe80000100800 */
[----:B------:R0:W-:Y:S01]  /*319f0*/  STL [R1+0x954], R18 ;  /* 0x0009541201007387 */ /* 0x0001e20000100800 */
[----:B------:R-:W-:-:S03]  /*31a00*/  LEA.HI.X.SX32 R15, R15, R2, 0x1, P3 ;  /* 0x000000020f0f7211 */ /* 0x000fc600018f0eff */
[----:B------:R1:W-:Y:S04]  /*31a10*/  STL [R1+0x99c], R17 ;  /* 0x00099c1101007387 */ /* 0x0003e80000100800 */
[----:B------:R2:W-:Y:S01]  /*31a20*/  STL [R1+0x95c], R16 ;  /* 0x00095c1001007387 */ /* 0x0005e20000100800 */
[----:B0-----:R-:W-:Y:S02]  /*31a30*/  LEA R18, P1, R9, R3, 0x1 ;  /* 0x0000000309127211 */ /* 0x001fe400078208ff */
[----:B-1----:R-:W-:-:S03]  /*31a40*/  LEA.HI.X.SX32 R17, R6, R2, 0x1, P2 ;  /* 0x0000000206117211 */ /* 0x002fc600010f0eff */
[----:B------:R-:W-:Y:S01]  /*31a50*/  STL [R1+0x9a4], R18 ;  /* 0x0009a41201007387 */ /* 0x000fe20000100800 */
[----:B--2---:R-:W-:-:S03]  /*31a60*/  LEA R16, P2, R13, R3, 0x1 ;  /* 0x000000030d107211 */ /* 0x004fc600078408ff */
[----:B------:R0:W-:Y:S01]  /*31a70*/  STL [R1+0x964], R17 ;  /* 0x0009641101007387 */ /* 0x0001e20000100800 */
[----:B------:R-:W-:-:S03]  /*31a80*/  IMAD R4, R12, 0x2, R0 ;  /* 0x000000020c047824 */ /* 0x000fc600078e0200 */
        /* <DEDUP_REMOVED lines=8> */
[----:B------:R1:W-:Y:S01]  /*31b10*/  STL [R1+0x9bc], R15 ;  /* 0x0009bc0f01007387 */ /* 0x0003e20000100800 */
[-C--:B0-----:R-:W-:Y:S02]  /*31b20*/  LEA.HI.X.SX32 R16, R14, R2.reuse, 0x1, P5 ;  /* 0x000000020e107211 */ /* 0x081fe400028f0eff */
[----:B------:R-:W-:Y:S02]  /*31b30*/  LEA.HI.X.SX32 R14, R8, R2, 0x1, P0 ;  /* 0x00000002080e7211 */ /* 0x000fe400000f0eff */
[-C--:B-1----:R-:W-:Y:S01]  /*31b40*/  LEA R15, P5, R4, R3.reuse, 0x1 ;  /* 0x00000003040f7211 */ /* 0x082fe200078a08ff */
[----:B------:R0:W-:Y:S04]  /*31b50*/  STL [R1+0x990], R16 ;  /* 0x0009901001007387 */ /* 0x0001e80000100800 */
[----:B------:R-:W-:Y:S04]  /*31b60*/  STL [R1+0x9c4], R15 ;  /* 0x0009c40f01007387 */ /* 0x000fe80000100800 */
[----:B------:R1:W-:Y:S01]  /*31b70*/  STL [R1+0x998], R14 ;  /* 0x0009980e01007387 */ /* 0x0003e20000100800 */
[----:B0-----:R-:W-:-:S02]  /*31b80*/  LEA R16, P0, R5, R3, 0x1 ;  /* 0x0000000305107211 */ /* 0x001fc400078008ff */
[----:B-1----:R-:W-:-:S03]  /*31b90*/  LEA.HI.X.SX32 R14, R9, R2, 0x1, P1 ;  /* 0x00000002090e7211 */ /* 0x002fc600008f0eff */
[----:B------:R-:W-:Y:S01]  /*31ba0*/  STL [R1+0x9cc], R16 ;  /* 0x0009cc1001007387 */ /* 0x000fe20000100800 */
[----:B------:R-:W-:-:S03]  /*31bb0*/  LEA R15, P1, R11, R3, 0x1 ;  /* 0x000000030b0f7211 */ /* 0x000fc600078208ff */
[----:B------:R0:W-:Y:S01]  /*31bc0*/  STL [R1+0x9a0], R14 ;  /* 0x0009a00e01007387 */ /* 0x0001e20000100800 */
[-C--:B------:R-:W-:Y:S01]  /*31bd0*/  LEA.HI.X.SX32 R10, R10, R2.reuse, 0x1, P3 ;  /* 0x000000020a0a7211 */ /* 0x080fe200018f0eff */
[----:B------:R-:W-:Y:S02]  /*31be0*/  IMAD R6, R12, 0x2, R5 ;  /* 0x000000020c067824 */ /* 0x000fe400078e0205 */
[----:B------:R-:W-:Y:S01]  /*31bf0*/  STL [R1+0xa10], R15 ;  /* 0x000a100f01007387 */ /* 0x000fe20000100800 */
[-C--:B0-----:R-:W-:Y:S02]  /*31c00*/  LEA.HI.X.SX32 R14, R13, R2.reuse, 0x1, P2 ;  /* 0x000000020d0e7211 */ /* 0x081fe400010f0eff */
[-C--:B------:R-:W-:Y:S01]  /*31c10*/  LEA.HI.X.SX32 R13, R0, R2.reuse, 0x1, P4 ;  /* 0x00000002000d7211 */ /* 0x080fe200020f0eff */
[----:B------:R-:W-:Y:S02]  /*31c20*/  IMAD R7, R12, 0x2, R6 ;  /* 0x000000020c077824 */ /* 0x000fe400078e0206 */
[----:B------:R-:W-:Y:S01]  /*31c30*/  STL [R1+0x9a8], R14 ;  /* 0x0009a80e01007387 */ /* 0x000fe20000100800 */
[----:B------:R-:W-:-:S03]  /*31c40*/  LEA.HI.X.SX32 R4, R4, R2, 0x1, P5 ;  /* 0x0000000204047211 */ /* 0x000fc600028f0eff */
[----:B------:R0:W5:Y:S04]  /*31c50*/  LDL.LU R0, [R1+0x1ab4] ;  /* 0x001ab40001007983 */ /* 0x0001680000300800 */
[----:B------:R-:W-:Y:S01]  /*31c60*/  STL [R1+0x9b0], R10 ;  /* 0x0009b00a01007387 */ /* 0x000fe20000100800 */
[----:B------:R-:W-:-:S03]  /*31c70*/  IMAD R8, R12, 0x2, R7 ;  /* 0x000000020c087824 */ /* 0x000fc600078e0207 */
[----:B------:R1:W-:Y:S01]  /*31c80*/  STL [R1+0x9b8], R13 ;  /* 0x0009b80d01007387 */ /* 0x0003e20000100800 */
[----:B------:R-:W-:-:S03]  /*31c90*/  IMAD R9, R12, 0x2, R8 ;  /* 0x000000020c097824 */ /* 0x000fc600078e0208 */
[----:B------:R-:W-:Y:S01]  /*31ca0*/  STL [R1+0x9c0], R4 ;  /* 0x0009c00401007387 */ /* 0x000fe20000100800 */
[-C--:B-1----:R-:W-:Y:S02]  /*31cb0*/  LEA.HI.X.SX32 R13, R5, R2.reuse, 0x1, P0 ;  /* 0x00000002050d7211 */ /* 0x082fe400000f0eff */
[----:B------:R-:W-:Y:S02]  /*31cc0*/  LEA.HI.X.SX32 R5, R11, R2, 0x1, P1 ;  /* 0x000000020b057211 */ /* 0x000fe400008f0eff */
[----:B------:R-:W-:Y:S01]  /*31cd0*/  LEA R11, P0, R6, R3, 0x1 ;  /* 0x00000003060b7211 */ /* 0x000fe200078008ff */
[----:B------:R-:W-:Y:S04]  /*31ce0*/  STL [R1+0x9c8], R13 ;  /* 0x0009c80d01007387 */ /* 0x000fe80000100800 */
[----:B------:R1:W-:Y:S01]  /*31cf0*/  STL [R1+0xa0c], R5 ;  /* 0x000a0c0501007387 */ /* 0x0003e20000100800 */
[----:B------:R-:W-:-:S03]  /*31d00*/  IMAD R10, R12, 0x2, R9 ;  /* 0x000000020c0a7824 */ /* 0x000fc600078e0209 */
[----:B------:R2:W-:Y:S01]  /*31d10*/  STL [R1+0x9d4], R11 ;  /* 0x0009d40b01007387 */ /* 0x0005e20000100800 */
[-C--:B-1----:R-:W-:Y:S02]  /*31d20*/  LEA R5, P1, R7, R3.reuse, 0x1 ;  /* 0x0000000307057211 */ /* 0x082fe400078208ff */
[----:B------:R-:W-:Y:S01]  /*31d30*/  LEA R13, P2, R8, R3, 0x1 ;  /* 0x00000003080d7211 */ /* 0x000fe200078408ff */
[C---:B------:R-:W-:Y:S02]  /*31d40*/  IMAD R4, R12.reuse, 0x2, R10 ;  /* 0x000000020c047824 */ /* 0x040fe400078e020a */
[----:B------:R1:W-:Y:S02]  /*31d50*/  STL [R1+0x9dc], R5 ;  /* 0x0009dc0501007387 */ /* 0x0003e40000100800 */
[----:B--2---:R-:W-:Y:S02]  /*31d60*/  IMAD R11, R12, 0x2, R4 ;  /* 0x000000020c0b7824 */ /* 0x004fe400078e0204 */
[----:B------:R-:W-:Y:S01]  /*31d70*/  STL [R1+0x9e4], R13 ;  /* 0x0009e40d01007387 */ /* 0x000fe20000100800 */
[----:B-1----:R-:W-:-:S02]  /*31d80*/  LEA.HI.X.SX32 R5, R6, R2, 0x1, P0 ;  /* 0x0000000206057211 */ /* 0x002fc400000f0eff */
[-C--:B------:R-:W-:Y:S02]  /*31d90*/  LEA.HI.X.SX32 R6, R7, R2.reuse, 0x1, P1 ;  /* 0x0000000207067211 */ /* 0x080fe400008f0eff */
[----:B------:R-:W-:Y:S01]  /*31da0*/  LEA.HI.X.SX32 R7, R8, R2, 0x1, P2 ;  /* 0x0000000208077211 */ /* 0x000fe200010f0eff */
[----:B------:R1:W-:Y:S01]  /*31db0*/  STL [R1+0x9d0], R5 ;  /* 0x0009d00501007387 */ /* 0x0003e20000100800 */
[----:B------:R-:W-:-:S03]  /*31dc0*/  LEA R8, P1, R10, R3, 0x1 ;  /* 0x000000030a087211 */ /* 0x000fc600078208ff */
[----:B------:R2:W-:Y:S04]  /*31dd0*/  STL [R1+0x9d8], R6 ;  /* 0x0009d80601007387 */ /* 0x0005e80000100800 */
[----:B------:R3:W-:Y:S01]  /*31de0*/  STL [R1+0x9e0], R7 ;  /* 0x0009e00701007387 */ /* 0x0007e20000100800 */
[----:B-1----:R-:W-:Y:S01]  /*31df0*/  IMAD R5, R12, 0x2, R11 ;  /* 0x000000020c057824 */ /* 0x002fe200078e020b */
[-C--:B--2---:R-:W-:Y:S02]  /*31e00*/  LEA R6, P0, R9, R3.reuse, 0x1 ;  /* 0x0000000309067211 */ /* 0x084fe400078008ff */
[----:B---3--:R-:W-:-:S03]  /*31e10*/  LEA R7, P2, R4, R3, 0x1 ;  /* 0x0000000304077211 */ /* 0x008fc600078408ff */
[----:B------:R1:W-:Y:S04]  /*31e20*/  STL [R1+0x9ec], R6 ;  /* 0x0009ec0601007387 */ /* 0x0003e80000100800 */
[----:B------:R-:W-:Y:S04]  /*31e30*/  STL [R1+0x9f4], R8 ;  /* 0x0009f40801007387 */ /* 0x000fe80000100800 */
[----:B------:R2:W-:Y:S01]  /*31e40*/  STL [R1+0x9fc], R7 ;  /* 0x0009fc0701007387 */ /* 0x0005e20000100800 */
[----:B-1----:R-:W-:Y:S01]  /*31e50*/  IMAD R6, R12, 0x2, R5 ;  /* 0x000000020c067824 */ /* 0x002fe200078e0205 */
[----:B--2---:R-:W-:-:S03]  /*31e60*/  LEA.HI.X.SX32 R7, R4, R2, 0x1, P2 ;  /* 0x0000000204077211 */ /* 0x004fc600010f0eff */
[----:B------:R-:W-:Y:S02]  /*31e70*/  IMAD R4, R12, 0x2, R6 ;  /* 0x000000020c047824 */ /* 0x000fe400078e0206 */
[----:B------:R-:W1:Y:S01]  /*31e80*/  S2R R12, SR_TID.X ;  /* 0x00000000000c7919 */ /* 0x000e620000002100 */
[-C--:B------:R-:W-:Y:S02]  /*31e90*/  LEA.HI.X.SX32 R9, R9, R2.reuse, 0x1, P0 ;  /* 0x0000000209097211 */ /* 0x080fe400000f0eff */
[----:B------:R-:W-:-:S03]  /*31ea0*/  LEA.HI.X.SX32 R8, R10, R2, 0x1, P1 ;  /* 0x000000020a087211 */ /* 0x000fc600008f0eff */
[----:B------:R2:W-:Y:S04]  /*31eb0*/  STL [R1+0x9e8], R9 ;  /* 0x0009e80901007387 */ /* 0x0005e80000100800 */
[----:B------:R-:W-:Y:S04]  /*31ec0*/  STL [R1+0x9f0], R8 ;  /* 0x0009f00801007387 */ /* 0x000fe80000100800 */
[----:B------:R3:W-:Y:S01]  /*31ed0*/  STL [R1+0x9f8], R7 ;  /* 0x0009f80701007387 */ /* 0x0007e20000100800 */
[-C--:B--2---:R-:W-:Y:S02]  /*31ee0*/  LEA R9, P0, R11, R3.reuse, 0x1 ;  /* 0x000000030b097211 */ /* 0x084fe400078008ff */
[----:B---3--:R-:W-:-:S03]  /*31ef0*/  LEA R7, P1, R5, R3, 0x1 ;  /* 0x0000000305077211 */ /* 0x008fc600078208ff */
[----:B------:R-:W-:Y:S01]  /*31f00*/  STL [R1+0xa00], R9 ;  /* 0x000a000901007387 */ /* 0x000fe20000100800 */
[----:B------:R-:W-:-:S03]  /*31f10*/  LEA R8, P2, R6, R3, 0x1 ;  /* 0x0000000306087211 */ /* 0x000fc600078408ff */
[----:B------:R2:W-:Y:S01]  /*31f20*/  STL [R1+0xa04], R7 ;  /* 0x000a040701007387 */ /* 0x0005e20000100800 */
[----:B------:R-:W-:-:S03]  /*31f30*/  LEA.HI.X.SX32 R5, R5, R2, 0x1, P1 ;  /* 0x0000000205057211 */ /* 0x000fc600008f0eff */
[----:B------:R-:W-:Y:S01]  /*31f40*/  STL [R1+0xa08], R8 ;  /* 0x000a080801007387 */ /* 0x000fe20000100800 */
[----:B--2---:R-:W-:Y:S02]  /*31f50*/  LEA R7, P3, R4, R3, 0x1 ;  /* 0x0000000304077211 */ /* 0x004fe400078608ff */
[----:B------:R-:W-:-:S03]  /*31f60*/  LEA.HI.X.SX32 R3, R11, R2, 0x1, P0 ;  /* 0x000000020b037211 */ /* 0x000fc600000f0eff */
[----:B------:R-:W-:Y:S01]  /*31f70*/  STL [R1+0x980], R7 ;  /* 0x0009800701007387 */ /* 0x000fe20000100800 */
[----:B-1----:R-:W-:-:S03]  /*31f80*/  LOP3.LUT R13, R12, 0x20, RZ, 0xc0, !PT ;  /* 0x000000200c0d7812 */ /* 0x002fc600078ec0ff */
[----:B------:R1:W-:Y:S04]  /*31f90*/  STL [R1+0x970], R3 ;  /* 0x0009700301007387 */ /* 0x0003e80000100800 */
[----:B------:R-:W-:Y:S01]  /*31fa0*/  STL [R1+0x974], R5 ;  /* 0x0009740501007387 */ /* 0x000fe20000100800 */
[-C--:B-1----:R-:W-:Y:S02]  /*31fb0*/  LEA.HI.X.SX32 R3, R6, R2.reuse, 0x1, P2 ;  /* 0x0000000206037211 */ /* 0x082fe400010f0eff */
[----:B------:R-:W-:-:S03]  /*31fc0*/  LEA.HI.X.SX32 R2, R4, R2, 0x1, P3 ;  /* 0x0000000204027211 */ /* 0x000fc600018f0eff */
[----:B------:R1:W-:Y:S04]  /*31fd0*/  STL [R1+0x97c], R3 ;  /* 0x00097c0301007387 */ /* 0x0003e80000100800 */
[----:B------:R2:W-:Y:S01]  /*31fe0*/  STL [R1+0x978], R2 ;  /* 0x0009780201007387 */ /* 0x0005e20000100800 */
[----:B-1----:R-:W-:-:S03]  /*31ff0*/  IMAD.SHL.U32 R3, R13, 0x20, RZ ;  /* 0x000000200d037824 */ /* 0x002fc600078e00ff */
[----:B------:R-:W-:Y:S04]  /*32000*/  STL [R1+0x5b0], RZ ;  /* 0x0005b0ff01007387 */ /* 0x000fe80000100800 */
[----:B------:R1:W-:Y:S04]  /*32010*/  STL [R1+0x1aa8], R3 ;  /* 0x001aa80301007387 */ /* 0x0003e80000100800 */
[----:B------:R-:W-:Y:S04]  /*32020*/  STL [R1+0x5b4], RZ ;  /* 0x0005b4ff01007387 */ /* 0x000fe80000100800 */
        /* <DEDUP_REMOVED lines=181> */
[----:B------:R-:W-:Y:S01]  /*32b80*/  STL [R1+0x2ec], RZ ;  /* 0x0002ecff01007387 */ /* 0x000fe20000100800 */
[----:B------:R-:W-:Y:S01]  /*32b90*/  USHF.R.S32.HI UR8, URZ, 0x1f, UR4 ;  /* 0x0000001fff087899 */ /* 0x000fe20008011404 */
[----:B------:R-:W-:Y:S01]  /*32ba0*/  LOP3.LUT R12, R12, 0x3f, RZ, 0xc0, !PT ;  /* 0x0000003f0c0c7812 */ /* 0x000fe200078ec0ff */
[----:B------:R-:W-:-:S02]  /*32bb0*/  USHF.L.U32 UR6, UR6, 0x6, URZ ;  /* 0x0000000606067899 */ /* 0x000fc400080006ff */
[----:B------:R-:W-:Y:S02]  /*32bc0*/  USHF.L.U32 UR7, UR7, 0x6, URZ ;  /* 0x0000000607077899 */ /* 0x000fe400080006ff */
[----:B------:R-:W-:Y:S01]  /*32bd0*/  ULEA.HI UR8, UR8, UR4, URZ, 0x6 ;  /* 0x0000000408087291 */ /* 0x000fe2000f8f30ff */
[----:B--2---:R-:W-:Y:S01]  /*32be0*/  IMAD.SHL.U32 R2, R12, 0x2, RZ ;  /* 0x000000020c027824 */ /* 0x004fe200078e00ff */
[----:B------:R-:W-:Y:S02]  /*32bf0*/  USHF.R.S32.HI UR4, URZ, 0x1f, UR6 ;  /* 0x0000001fff047899 */ /* 0x000fe40008011406 */
[----:B------:R-:W-:Y:S02]  /*32c00*/  USHF.R.S32.HI UR9, URZ, 0x1f, UR7 ;  /* 0x0000001fff097899 */ /* 0x000fe40008011407 */
[----:B------:R-:W-:Y:S02]  /*32c10*/  USHF.L.U32 UR13, UR6, 0x1, URZ ;  /* 0x00000001060d7899 */ /* 0x000fe400080006ff */
[----:B------:R-:W-:-:S02]  /*32c20*/  USHF.L.U32 UR12, UR7, 0x1, URZ ;  /* 0x00000001070c7899 */ /* 0x000fc400080006ff */
[----:B------:R-:W-:Y:S02]  /*32c30*/  USHF.R.S32.HI UR8, URZ, 0x6, UR8 ;  /* 0x00000006ff087899 */ /* 0x000fe40008011408 */
[----:B------:R-:W-:Y:S01]  /*32c40*/  USHF.L.U64.HI UR6, UR6, 0x1, UR4 ;  /* 0x0000000106067899 */ /* 0x000fe20008010204 */
[----:B------:R-:W2:Y:S01]  /*32c50*/  S2R R13, SR_TID.X ;  /* 0x00000000000d7919 */ /* 0x000ea20000002100 */
[----:B------:R-:W-:Y:S01]  /*32c60*/  USHF.L.U64.HI UR9, UR7, 0x1, UR9 ;  /* 0x0000000107097899 */ /* 0x000fe20008010209 */
[----:B------:R-:W-:Y:S04]  /*32c70*/  STL [R1+0x2d0], RZ ;  /* 0x0002d0ff01007387 */ /* 0x000fe80000100800 */
[----:B------:R-:W-:Y:S04]  /*32c80*/  STL [R1+0x2d4], RZ ;  /* 0x0002d4ff01007387 */ /* 0x000fe80000100800 */
[----:B------:R-:W-:Y:S01]  /*32c90*/  STL [R1+0x2d8], RZ ;  /* 0x0002d8ff01007387 */ /* 0x000fe20000100800 */
[C---:B--2---:R-:W-:Y:S01]  /*32ca0*/  LOP3.LUT R12, R13.reuse, 0x7, RZ, 0xc0, !PT ;  /* 0x000000070d0c7812 */ /* 0x044fe200078ec0ff */
[----:B------:R-:W-:-:S04]  /*32cb0*/  IMAD.SHL.U32 R13, R13, 0x2, RZ ;  /* 0x000000020d0d7824 */ /* 0x000fc800078e00ff */
[----:B------:R-:W-:-:S05]  /*32cc0*/  IMAD R12, R12, 0x90, RZ ;  /* 0x000000900c0c7824 */ /* 0x000fca00078e02ff */
[----:B------:R-:W-:-:S04]  /*32cd0*/  LOP3.LUT R12, R12, 0x30, R13, 0x78, !PT ;  /* 0x000000300c0c7812 */ /* 0x000fc800078e780d */
[----:B-1----:R-:W-:-:S05]  /*32ce0*/  LOP3.LUT R3, R12, R3, RZ, 0xfc, !PT ;  /* 0x000000030c037212 */ /* 0x002fca00078efcff */
[----:B------:R1:W-:Y:S04]  /*32cf0*/  STL [R1+0x5c0], R3 ;  /* 0x0005c00301007387 */ /* 0x0003e80000100800 */
        /* <DEDUP_REMOVED lines=45> */
[----:B------:R-:W1:Y:S01]  /*32fd0*/  LDL R12, [R1+0x90c] ;  /* 0x00090c00010c7983 */ /* 0x000e620000100800 */
[C---:B------:R-:W-:Y:S01]  /*32fe0*/  LOP3.LUT R4, R2.reuse, 0x20, RZ, 0x3c, !PT ;  /* 0x0000002002047812 */ /* 0x040fe200078e3cff */
[----:B------:R-:W-:Y:S01]  /*32ff0*/  UMOV UR4, URZ ;  /* 0x000000ff00047c82 */ /* 0x000fe20008000000 */
[----:B------:R-:W-:Y:S01]  /*33000*/  LOP3.LUT R4, R2, 0x50, RZ, 0x3c, !PT ;  /* 0x0000005002047812 */ /* 0x000fe200078e3cff */
[----:B------:R0:W-:Y:S01]  /*33010*/  STL [R1+0x620], RZ ;  /* 0x000620ff01007387 */ /* 0x0001e20000100800 */
[----:B------:R-:W-:-:S02]  /*33020*/  LOP3.LUT R4, R3, 0x40, RZ, 0x3c, !PT ;  /* 0x0000004003047812 */ /* 0x000fc400078e3cff */
[C---:B------:R-:W-:Y:S01]  /*33030*/  LOP3.LUT R5, R2.reuse, 0x10, RZ, 0x3c, !PT ;  /* 0x0000001002057812 */ /* 0x040fe200078e3cff */
[----:B------:R0:W-:Y:S01]  /*33040*/  STL [R1+0x624], RZ ;  /* 0x000624ff01007387 */ /* 0x0001e20000100800 */
[C---:B------:R-:W-:Y:S02]  /*33050*/  LOP3.LUT R6, R2.reuse, 0x30, RZ, 0x3c, !PT ;  /* 0x0000003002067812 */ /* 0x040fe400078e3cff */
[C---:B------:R-:W-:Y:S01]  /*33060*/  LOP3.LUT R5, R2.reuse, 0x40, RZ, 0x3c, !PT ;  /* 0x0000004002057812 */ /* 0x040fe200078e3cff */
[----:B------:R0:W-:Y:S01]  /*33070*/  STL [R1+0x628], RZ ;  /* 0x000628ff01007387 */ /* 0x0001e20000100800 */
[C---:B------:R-:W-:Y:S02]  /*33080*/  LOP3.LUT R6, R2.reuse, 0x60, RZ, 0x3c, !PT ;  /* 0x0000006002067812 */ /* 0x040fe400078e3cff */
[----:B------:R-:W-:Y:S01]  /*33090*/  LOP3.LUT R5, R2, 0x70, RZ, 0x3c, !PT ;  /* 0x0000007002057812 */ /* 0x000fe200078e3cff */
        /* <DEDUP_REMOVED lines=21> */
[----:B------:R0:W-:Y:S01]  /*331f0*/  STL [R1+0x5c4], R4 ;  /* 0x0005c40401007387 */ /* 0x0001e20000100800 */
[----:B-1----:R-:W-:-:S05]  /*33200*/  LOP3.LUT R3, R12, 0x20, RZ, 0x3c, !PT ;  /* 0x000000200c037812 */ /* 0x002fca00078e3cff */
[----:B------:R0:W-:Y:S02]  /*33210*/  STL [R1+0x908], R3 ;  /* 0x0009080301007387 */ /* 0x0001e40000100800 */
.L_x_2:
[----:B-----5:R-:W2:Y:S04]  /*33220*/  LDL R5, [R1+0x978] ;  /* 0x0009780001057983 */ /* 0x020ea80000100800 */
[----:B-12---:R1:W-:Y:S04]  /*33230*/  STL [R1+0x37d4], R5 ;  /* 0x0037d40501007387 */ /* 0x0063e80000100800 */
[----:B0-----:R-:W2:Y:S01]  /*33240*/  LDL R4, [R1+0x980] ;  /* 0x0009800001047983 */ /* 0x001ea20000100800 */
[----:B------:R-:W-:Y:S01]  /*33250*/  UIMAD UR7, UR4, -0x40, UR14 ;  /* 0xffffffc0040778a4 */ /* 0x000fe2000f8e020e */
[----:B-1----:R-:W0:Y:S02]  /*33260*/  S2R R5, SR_TID.X ;  /* 0x0000000000057919 */ /* 0x002e240000002100 */
[----:B--2---:R-:W-:Y:S04]  /*33270*/  STL [R1+0x37d8], R4 ;  /* 0x0037d80401007387 */ /* 0x004fe80000100800 */
[----:B------:R-:W-:Y:S04]  /*33280*/  STL [R1+0x3790], R3 ;  /* 0x0037900301007387 */ /* 0x000fe80000100800 */
[----:B------:R-:W-:Y:S04]  /*33290*/  STL [R1+0x3798], R3 ;  /* 0x0037980301007387 */ /* 0x000fe80000100800 */
[----:B------:R0:W-:Y:S04]  /*332a0*/  STL [R1+0x37a0], R3 ;  /* 0x0037a00301007387 */ /* 0x0001e80000100800 */
[----:B------:R-:W-:Y:S04]  /*332b0*/  STL [R1+0x3674], R11 ;  /* 0x0036740b01007387 */ /* 0x000fe80000100800 */
[----:B------:R-:W-:Y:S01]  /*332c0*/  STL [R1+0x367c], R11 ;  /* 0x00367c0b01007387 */ /* 0x000fe20000100800 */
[----:B0-----:R-:W-:-:S03]  /*332d0*/  SHF.R.U32.HI R3, RZ, 0x5, R5 ;  /* 0x00000005ff037819 */ /* 0x001fc60000011605 */
[----:B------:R-:W-:Y:S01]  /*332e0*/  STL [R1+0x3684], R11 ;  /* 0x0036840b01007387 */ /* 0x000fe20000100800 */
[----:B------:R-:W-:Y:S02]  /*332f0*/  SHF.R.U32.HI R5, RZ, 0x5, R5 ;  /* 0x00000005ff057819 */ /* 0x000fe40000011605 */
[----:B------:R-:W-:Y:S01]  /*33300*/  SGXT.U32 R3, R3, 0x1 ;  /* 0x000000010303781a */ /* 0x000fe20000000000 */
[----:B------:R-:W-:Y:S01]  /*33310*/  STL [R1+0x368c], R11 ;  /* 0x00368c0b01007387 */ /* 0x000fe20000100800 */
[----:B------:R-:W-:Y:S02]  /*33320*/  SGXT.U32 R5, R5, 0x1 ;  /* 0x000000010505781a */ /* 0x000fe40000000000 */
[C---:B------:R-:W-:Y:S01]  /*33330*/  LOP3.LUT R4, R3.reuse, 0x4, RZ, 0xfc, !PT ;  /* 0x0000000403047812 */ /* 0x040fe200078efcff */
[----:B------:R-:W-:Y:S04]  /*33340*/  STL [R1+0x3694], R11 ;  /* 0x0036940b01007387 */ /* 0x000fe80000100800 */
        /* <DEDUP_REMOVED lines=31> */
[----:B------:R0:W-:Y:S04]  /*33540*/  STL [R1+0x37dc], R11 ;  /* 0x0037dc0b01007387 */ /* 0x0001e80000100800 */
[----:B------:R-:W-:Y:S04]  /*33550*/  STL [R1+0x3670], R10 ;  /* 0x0036700a01007387 */ /* 0x000fe80000100800 */
[----:B------:R-:W-:Y:S01]  /*33560*/  STL [R1+0x3678], R10 ;  /* 0x0036780a01007387 */ /* 0x000fe20000100800 */
[----:B0-----:R-:W-:-:S03]  /*33570*/  LOP3.LUT R11, R3, 0x2, RZ, 0xfc, !PT ;  /* 0x00000002030b7812 */ /* 0x001fc600078efcff */
[----:B------:R-:W-:Y:S01]  /*33580*/  STL [R1+0x3680], R10 ;  /* 0x0036800a01007387 */ /* 0x000fe20000100800 */
[----:B------:R-:W-:Y:S02]  /*33590*/  LOP3.LUT R5, R5, 0x8, RZ, 0xfc, !PT ;  /* 0x0000000805057812 */ /* 0x000fe400078efcff */
[----:B------:R-:W-:Y:S01]  /*335a0*/  ISETP.GE.AND P0, PT, R11, UR7, PT ;  /* 0x000000070b007c0c */ /* 0x000fe2000bf06270 */
[----:B------:R-:W-:Y:S01]  /*335b0*/  STL [R1+0x3688], R10 ;  /* 0x0036880a01007387 */ /* 0x000fe20000100800 */
[----:B------:R-:W-:Y:S02]  /*335c0*/  ISETP.GE.AND P1, PT, R4, UR7, PT ;  /* 0x0000000704007c0c */ /* 0x000fe4000bf26270 */
[----:B------:R-:W-:Y:S01]  /*335d0*/  LOP3.LUT R3, R3, 0x6, RZ, 0xfc, !PT ;  /* 0x0000000603037812 */ /* 0x000fe200078efcff */
        /* <DEDUP_REMOVED lines=113> */
[----:B------:R-:W-:Y:S01]  /*33cf0*/  STL [R1+0x3560], R22 ;  /* 0x0035601601007387 */ /* 0x000fe20000100800 */
[----:B------:R-:W-:-:S03]  /*33d00*/  ISETP.GE.AND P3, PT, R5, UR7, PT ;  /* 0x0000000705007c0c */ /* 0x000fc6000bf66270 */
[----:B------:R-:W-:Y:S04]  /*33d10*/  STL [R1+0x355c], R23 ;  /* 0x00355c1701007387 */ /* 0x000fe80000100800 */
[----:B-----5:R-:W-:Y:S04]  /*33d20*/  STL [R1+0x1ab4], R0 ;  /* 0x001ab40001007387 */ /* 0x020fe80000100800 */
[----:B------:R-:W2:Y:S04]  /*33d30*/  LDL.LU R11, [R1+0x37dc] ;  /* 0x0037dc00010b7983 */ /* 0x000ea80000300800 */
[----:B------:R-:W3:Y:S01]  /*33d40*/  LDL.LU R4, [R1+0x37d8] ;  /* 0x0037d80001047983 */ /* 0x000ee20000300800 */
[----:B0-----:R-:W-:-:S02]  /*33d50*/  PRMT R9, RZ, 0x7610, R9 ;  /* 0x00007610ff097816 */ /* 0x001fc40000000009 */
[----:B------:R-:W-:Y:S01]  /*33d60*/  PRMT R10, RZ, 0x7610, R10 ;  /* 0x00007610ff0a7816 */ /* 0x000fe2000000000a */
[----:B------:R-:W3:Y:S01]  /*33d70*/  LDL.LU R5, [R1+0x37d4] ;  /* 0x0037d40001057983 */ /* 0x000ee20000300800 */
[----:B------:R-:W-:Y:S02]  /*33d80*/  ISETP.GE.AND P2, PT, R3, UR7, PT ;  /* 0x0000000703007c0c */ /* 0x000fe4000bf46270 */
[----:B------:R-:W0:Y:S01]  /*33d90*/  S2R R3, SR_TID.X ;  /* 0x0000000000037919 */ /* 0x000e220000002100 */
[----:B---3--:R-:W3:Y:S04]  /*33da0*/  @!P0 LDG.E.U16 R9, desc[UR10][R4.64] ;  /* 0x0000000a04098981 */ /* 0x008ee8000c1e1500 */
[----:B------:R-:W4:Y:S04]  /*33db0*/  LDL R4, [R1+0x97c] ;  /* 0x00097c0001047983 */ /* 0x000f280000100800 */
[----:B---3--:R1:W-:Y:S04]  /*33dc0*/  STL [R1+0x6bc], R9 ;  /* 0x0006bc0901007387 */ /* 0x0083e80000100800 */
[----:B------:R-:W4:Y:S01]  /*33dd0*/  LDL R5, [R1+0xa08] ;  /* 0x000a080001057983 */ /* 0x000f220000100800 */
[----:B0-----:R-:W-:-:S02]  /*33de0*/  SHF.R.U32.HI R3, RZ, 0x5, R3 ;  /* 0x00000005ff037819 */ /* 0x001fc40000011603 */
[----:B----4-:R-:W-:-:S04]  /*33df0*/  @!P1 LOP3.LUT R5, R5, R4, RZ, 0x3c, !PT ;  /* 0x0000000405059212 */ /* 0x010fc800078e3cff */
[----:B------:R-:W-:-:S04]  /*33e00*/  @!P1 LOP3.LUT R4, R5, R4, RZ, 0x3c, !PT ;  /* 0x0000000405049212 */ /* 0x000fc800078e3cff */
[----:B------:R-:W-:-:S05]  /*33e10*/  @!P1 LOP3.LUT R5, R5, R4, RZ, 0x3c, !PT ;  /* 0x0000000405059212 */ /* 0x000fca00078e3cff */
[----:B------:R-:W3:Y:S01]  /*33e20*/  @!P1 LDG.E.U16 R10, desc[UR10][R4.64] ;  /* 0x0000000a040a9981 */ /* 0x000ee2000c1e1500 */
[----:B------:R-:W-:-:S04]  /*33e30*/  SGXT.U32 R3, R3, 0x1 ;  /* 0x000000010303781a */ /* 0x000fc80000000000 */
[----:B-1----:R-:W-:-:S04]  /*33e40*/  LOP3.LUT R9, R3, 0xa, RZ, 0xfc, !PT ;  /* 0x0000000a03097812 */ /* 0x002fc800078efcff */
[----:B------:R-:W-:Y:S02]  /*33e50*/  ISETP.GE.AND P0, PT, R9, UR7, PT ;  /* 0x0000000709007c0c */ /* 0x000fe4000bf06270 */
[----:B------:R-:W4:Y:S04]  /*33e60*/  LDL.LU R9, [R1+0x37d0] ;  /* 0x0037d00001097983 */ /* 0x000f280000300800 */
[----:B------:R-:W4:Y:S04]  /*33e70*/  LDL R4, [R1+0x974] ;  /* 0x0009740001047983 */ /* 0x000f280000100800 */
[----:B---3--:R0:W-:Y:S04]  /*33e80*/  STL [R1+0x6b8], R10 ;  /* 0x0006b80a01007387 */ /* 0x0081e80000100800 */
[----:B------:R-:W4:Y:S01]  /*33e90*/  LDL R5, [R1+0xa04] ;  /* 0x000a040001057983 */ /* 0x000f220000100800 */
[----:B--2---:R-:W-:Y:S01]  /*33ea0*/  PRMT R11, RZ, 0x7610, R11 ;  /* 0x00007610ff0b7816 */ /* 0x004fe2000000000b */
[----:B------:R-:W1:Y:S01]  /*33eb0*/  S2R R3, SR_TID.X ;  /* 0x0000000000037919 */ /* 0x000e620000002100 */
[----:B----4-:R-:W-:-:S04]  /*33ec0*/  @!P2 LOP3.LUT R5, R5, R4, RZ, 0x3c, !PT ;  /* 0x000000040505a212 */ /* 0x010fc800078e3cff */
[----:B------:R-:W-:-:S04]  /*33ed0*/  @!P2 LOP3.LUT R4, R5, R4, RZ, 0x3c, !PT ;  /* 0x000000040504a212 */ /* 0x000fc800078e3cff */
[----:B------:R-:W-:-:S05]  /*33ee0*/  @!P2 LOP3.LUT R5, R5, R4, RZ, 0x3c, !PT ;  /* 0x000000040505a212 */ /* 0x000fca00078e3cff */
[----:B------:R-:W2:Y:S01]  /*33ef0*/  @!P2 LDG.E.U16 R11, desc[UR10][R4.64] ;  /* 0x0000000a040ba981 */ /* 0x000ea2000c1e1500 */
[----:B-1----:R-:W-:-:S04]  /*33f00*/  SHF.R.U32.HI R3, RZ, 0x5, R3 ;  /* 0x00000005ff037819 */ /* 0x002fc80000011603 */
[----:B------:R-:W-:-:S04]  /*33f10*/  SGXT.U32 R3, R3, 0x1 ;  /* 0x000000010303781a */ /* 0x000fc80000000000 */
[----:B0-----:R-:W-:-:S04]  /*33f20*/  LOP3.LUT R10, R3, 0xc, RZ, 0xfc, !PT ;  /* 0x0000000c030a7812 */ /* 0x001fc800078efcff */
[----:B------:R-:W-:Y:S02]  /*33f30*/  ISETP.GE.AND P1, PT, R10, UR7, PT ;  /* 0x000000070a007c0c */ /* 0x000fe4000bf26270 */
[----:B------:R-:W3:Y:S04]  /*33f40*/  LDL.LU R10, [R1+0x37cc] ;  /* 0x0037cc00010a7983 */ /* 0x000ee80000300800 */
[----:B------:R-:W4:Y:S04]  /*33f50*/  LDL R4, [R1+0x970] ;  /* 0x0009700001047983 */ /* 0x000f280000100800 */
[----:B--2---:R0:W-:Y:S04]  /*33f60*/  STL [R1+0x6b4], R11 ;  /* 0x0006b40b01007387 */ /* 0x0041e80000100800 */
[----:B------:R-:W4:Y:S01]  /*33f70*/  LDL R5, [R1+0xa00] ;  /* 0x000a000001057983 */ /* 0x000f220000100800 */
[----:B------:R-:W-:Y:S01]  /*33f80*/  PRMT R9, RZ, 0x7610, R9 ;  /* 0x00007610ff097816 */ /* 0x000fe20000000009 */
        /* <DEDUP_REMOVED lines=9> */
[----:B------:R-:W4:Y:S04]  /*34020*/  LDL.LU R11, [R1+0x37c8] ;  /* 0x0037c800010b7983 */ /* 0x000f280000300800 */
[----:B------:R-:W4:Y:S04]  /*34030*/  LDL R4, [R1+0x9f8] ;  /* 0x0009f80001047983 */ /* 0x000f280000100800 */
[----:B--2---:R0:W-:Y:S04]  /*34040*/  STL [R1+0x6b0], R9 ;  /* 0x0006b00901007387 */ /* 0x0041e80000100800 */
[----:B------:R-:W4:Y:S01]  /*34050*/  LDL R5, [R1+0x9fc] ;  /* 0x0009fc0001057983 */ /* 0x000f220000100800 */
[----:B---3--:R-:W-:Y:S01]  /*34060*/  PRMT R10, RZ, 0x7610, R10 ;  /* 0x00007610ff0a7816 */ /* 0x008fe2000000000a */
        /* <DEDUP_REMOVED lines=65> */
[----:B------:R-:W3:Y:S04]  /*34480*/  LDL R10, [R1+0x9bc] ;  /* 0x0009bc00010a7983 */ /* 0x000ee80000100800 */
[----:B--2---:R0:W-:Y:S04]  /*34490*/  STL [R1+0x69c], R11 ;  /* 0x00069c0b01007387 */ /* 0x0041e80000100800 */
[----:B------:R-:W2:Y:S04]  /*344a0*/  LDL R4, [R1+0x9d0] ;  /* 0x0009d00001047983 */ /* 0x000ea80000100800 */
[----:B------:R-:W2:Y:S01]  /*344b0*/  LDL R5, [R1+0x9d4] ;  /* 0x0009d40001057983 */ /* 0x000ea20000100800 */
[----:B------:R-:W-:Y:S01]  /*344c0*/  PRMT R9, RZ, 0x7610, R9 ;  /* 0x00007610ff097816 */ /* 0x000fe20000000009 */
[----:B------:R-:W1:Y:S01]  /*344d0*/  S2R R3, SR_TID.X ;  /* 0x0000000000037919 */ /* 0x000e620000002100 */
[----:B--2---:R-:W-:-:S04]  /*344e0*/  @!P1 LOP3.LUT R5, R5, R4, RZ, 0x3c, !PT ;  /* 0x0000000405059212 */ /* 0x004fc800078e3cff */
        /* <DEDUP_REMOVED lines=8> */
[----:B------:R-:W3:Y:S04]  /*34570*/  LDL R4, [R1+0x9c8] ;  /* 0x0009c80001047983 */ /* 0x000ee80000100800 */
[----:B--2---:R0:W-:Y:S04]  /*34580*/  STL [R1+0x698], R9 ;  /* 0x0006980901007387 */ /* 0x0041e80000100800 */
[----:B------:R-:W3:Y:S01]  /*34590*/  LDL R5, [R1+0x9cc] ;  /* 0x0009cc0001057983 */ /* 0x000ee20000100800 */
[----:B------:R-:W-:Y:S01]  /*345a0*/  PRMT R8, RZ, 0x7610, R8 ;  /* 0x00007610ff087816 */ /* 0x000fe20000000008 */
[----:B------:R-:W1:Y:S01]  /*345b0*/  S2R R3, SR_TID.X ;  /* 0x0000000000037919 */ /* 0x000e620000002100 */
[----:B---3--:R-:W-:-:S04]  /*345c0*/  @!P2 LOP3.LUT R5, R5, R4, RZ, 0x3c, !PT ;  /* 0x000000040505a212 */ /* 0x008fc800078e3cff */
        /* <DEDUP_REMOVED lines=8> */
[----:B--2---:R0:W-:Y:S04]  /*34650*/  STL [R1+0x694], R8 ;  /* 0x0006940801007387 */ /* 0x0041e80000100800 */
[----:B------:R-:W2:Y:S04]  /*34660*/  LDL R4, [R1+0x9c0] ;  /* 0x0009c00001047983 */ /* 0x000ea80000100800 */
[----:B------:R-:W2:Y:S01]  /*34670*/  LDL R5, [R1+0x9c4] ;  /* 0x0009c40001057983 */ /* 0x000ea20000100800 */
[----:B----4-:R-:W-:Y:S01]  /*34680*/  PRMT R11, RZ, 0x7610, R11 ;  /* 0x00007610ff0b7816 */ /* 0x010fe2000000000b */
[----:B------:R-:W0:Y:S01]  /*34690*/  S2R R3, SR_TID.X ;  /* 0x0000000000037919 */ /* 0x000e220000002100 */
[----:B--2---:R-:W-:-:S04]  /*346a0*/  @!P3 LOP3.LUT R5, R5, R4, RZ, 0x3c, !PT ;  /* 0x000000040505b212 */ /* 0x004fc800078e3cff */
[----:B------:R-:W-:-:S04]  /*346b0*/  @!P3 LOP3.LUT R4, R5, R4, RZ, 0x3c, !PT ;  /* 0x000000040504b212 */ /* 0x000fc800078e3cff */
[----:B------:R-:W-:-:S05]  /*346c0*/  @!P3 LOP3.LUT R5, R5, R4, RZ, 0x3c, !PT ;  /* 0x000000040505b212 */ /* 0x000fca00078e3cff */
[----:B------:R-:W2:Y:S01]  /*346d0*/  @!P3 LDG.E.U16 R11, desc[UR10][R4.64] ;  /* 0x0000000a040bb981 */ /* 0x000ea2000c1e1500 */
[----:B0-----:R-:W-:-:S04]  /*346e0*/  SHF.R.U32.HI R8, RZ, 0x5, R3 ;  /* 0x00000005ff087819 */ /* 0x001fc80000011603 */
[----:B------:R-:W-:-:S04]  /*346f0*/  SGXT.U32 R8, R8, 0x1 ;  /* 0x000000010808781a */ /* 0x000fc80000000000 */
[----:B------:R-:W-:-:S04]  /*34700*/  LOP3.LUT R8, R8, 0x1e, RZ, 0xfc, !PT ;  /* 0x0000001e08087812 */ /* 0x000fc800078efcff */
[----:B------:R-:W-:Y:S02]  /*34710*/  ISETP.GE.AND P1, PT, R8, UR7, PT ;  /* 0x0000000708007c0c */ /* 0x000fe4000bf26270 */
[----:B------:R-:W4:Y:S01]  /*34720*/  LDL.LU R8, [R1+0x37ac] ;  /* 0x0037ac0001087983 */ /* 0x000f220000300800 */
[----:B------:R-:W-:-:S03]  /*34730*/  SHF.R.U32.HI R3, RZ, 0x5, R3 ;  /* 0x00000005ff037819 */ /* 0x000fc60000011603 */
[----:B--2---:R0:W-:Y:S04]  /*34740*/  STL [R1+0x690], R11 ;  /* 0x0006900b01007387 */ /* 0x0041e80000100800 */
[----:B0-----:R-:W2:Y:S04]  /*34750*/  LDL.LU R11, [R1+0x37a8] ;  /* 0x0037a800010b7983 */ /* 0x001ea80000300800 */
[----:B------:R-:W2:Y:S01]  /*34760*/  LDL R5, [R1+0x9b8] ;  /* 0x0009b80001057983 */ /* 0x000ea20000100800 */
[----:B------:R-:W-:-:S04]  /*34770*/  SGXT.U32 R3, R3, 0x1 ;  /* 0x000000010303781a */ /* 0x000fc80000000000 */
[----:B------:R-:W-:Y:S02]  /*34780*/  LOP3.LUT R4, R3, 0x20, RZ, 0xfc, !PT ;  /* 0x0000002003047812 */ /* 0x000fe400078efcff */
[----:B---3--:R-:W-:Y:S02]  /*34790*/  PRMT R9, RZ, 0x7610, R9 ;  /* 0x00007610ff097816 */ /* 0x008fe40000000009 */
[----:B------:R-:W-:Y:S01]  /*347a0*/  ISETP.GE.AND P2, PT, R4, UR7, PT ;  /* 0x0000000704007c0c */ /* 0x000fe2000bf46270 */
[----:B------:R-:W-:Y:S01]  /*347b0*/  @!P4 IMAD.MOV.U32 R4, RZ, RZ, R10 ;  /* 0x000000ffff04c224 */ /* 0x000fe200078e000a */
[----:B------:R-:W0:Y:S04]  /*347c0*/  S2R R3, SR_TID.X ;  /* 0x0000000000037919 */ /* 0x000e280000002100 */
[----:B--2---:R-:W2:Y:S04]  /*347d0*/  @!P4 LDG.E.U16 R9, desc[UR10][R4.64] ;  /* 0x0000000a0409c981 */ /* 0x004ea8000c1e1500 */
[----:B------:R-:W3:Y:S04]  /*347e0*/  LDL R4, [R1+0x9b0] ;  /* 0x0009b00001047983 */ /* 0x000ee80000100800 */
[----:B------:R-:W3:Y:S01]  /*347f0*/  LDL R5, [R1+0x9b4] ;  /* 0x0009b40001057983 */ /* 0x000ee20000100800 */
[----:B0-----:R-:W-:-:S04]  /*34800*/  SHF.R.U32.HI R3, RZ, 0x5, R3 ;  /* 0x00000005ff037819 */ /* 0x001fc80000011603 */
[----:B------:R-:W-:Y:S02]  /*34810*/  SGXT.U32 R3, R3, 0x1 ;  /* 0x000000010303781a */ /* 0x000fe40000000000 */
[----:B------:R-:W-:Y:S02]  /*34820*/  PRMT R11, RZ, 0x7610, R11 ;  /* 0x00007610ff0b7816 */ /* 0x000fe4000000000b */
[C---:B------:R-:W-:Y:S02]  /*34830*/  LOP3.LUT R10, R3.reuse, 0x22, RZ, 0xfc, !PT ;  /* 0x00000022030a7812 */ /* 0x040fe400078efcff */
[----:B------:R-:W-:Y:S02]  /*34840*/  LOP3.LUT R3, R3, 0x24, RZ, 0xfc, !PT ;  /* 0x0000002403037812 */ /* 0x000fe400078efcff */
[----:B------:R-:W-:Y:S02]  /*34850*/  ISETP.GE.AND P3, PT, R10, UR7, PT ;  /* 0x000000070a007c0c */ /* 0x000fe4000bf66270 */
[----:B------:R-:W-:Y:S01]  /*34860*/  ISETP.GE.AND P4, PT, R3, UR7, PT ;  /* 0x0000000703007c0c */ /* 0x000fe2000bf86270 */
[----:B--2---:R0:W-:Y:S04]  /*34870*/  STL [R1+0x68c], R9 ;  /* 0x00068c0901007387 */ /* 0x0041e80000100800 */
[----:B0-----:R-:W2:Y:S01]  /*34880*/  LDL R9, [R1+0x994] ;  /* 0x0009940001097983 */ /* 0x001ea20000100800 */
[----:B---3--:R-:W-:-:S03]  /*34890*/  @!P0 LOP3.LUT R5, R5, R4, RZ, 0x3c, !PT ;  /* 0x0000000405058212 */ /* 0x008fc600078e3cff */
[----:B------:R-:W3:Y:S01]  /*348a0*/  LDL.LU R10, [R1+0x37a4] ;  /* 0x0037a400010a7983 */ /* 0x000ee20000300800 */
[----:B------:R-:W-:-:S03]  /*348b0*/  @!P0 LOP3.LUT R4, R5, R4, RZ, 0x3c, !PT ;  /* 0x0000000405048212 */ /* 0x000fc600078e3cff */
[----:B------:R-:W2:Y:S01]  /*348c0*/  LDL.LU R3, [R1+0x37a0] ;  /* 0x0037a00001037983 */ /* 0x000ea20000300800 */
[----:B------:R-:W-:-:S05]  /*348d0*/  @!P0 LOP3.LUT R5, R5, R4, RZ, 0x3c, !PT ;  /* 0x0000000405058212 */ /* 0x000fca00078e3cff */
[----:B------:R0:W2:Y:S04]  /*348e0*/  @!P0 LDG.E.U16 R11, desc[UR10][R4.64] ;  /* 0x0000000a040b8981 */ /* 0x0000a8000c1e1500 */
[----:B------:R-:W0:Y:S04]  /*348f0*/  LDL R4, [R1+0x9a8] ;  /* 0x0009a80001047983 */ /* 0x000e280000100800 */
[----:B------:R-:W0:Y:S01]  /*34900*/  LDL R5, [R1+0x9ac] ;  /* 0x0009ac0001057983 */ /* 0x000e220000100800 */
[----:B----4-:R-:W-:Y:S02]  /*34910*/  PRMT R8, RZ, 0x7610, R8 ;  /* 0x00007610ff087816 */ /* 0x010fe40000000008 */
[----:B0-----:R-:W-:-:S04]  /*34920*/  @!P1 LOP3.LUT R5, R5, R4, RZ, 0x3c, !PT ;  /* 0x0000000405059212 */ /* 0x001fc800078e3cff */
[----:B------:R-:W-:-:S04]  /*34930*/  @!P1 LOP3.LUT R4, R5, R4, RZ, 0x3c, !PT ;  /* 0x0000000405049212 */ /* 0x000fc800078e3cff */
[----:B------:R-:W-:-:S05]  /*34940*/  @!P1 LOP3.LUT R5, R5, R4, RZ, 0x3c, !PT ;  /* 0x0000000405059212 */ /* 0x000fca00078e3cff */
[----:B------:R-:W4:Y:S04]  /*34950*/  @!P1 LDG.E.U16 R8, desc[UR10][R4.64] ;  /* 0x0000000a04089981 */ /* 0x000f28000c1e1500 */
[----:B--2---:R0:W-:Y:S04]  /*34960*/  STL [R1+0x688], R11 ;  /* 0x0006880b01007387 */ /* 0x0041e80000100800 */
[----:B----4-:R1:W-:Y:S04]  /*34970*/  STL [R1+0x684], R8 ;  /* 0x0006840801007387 */ /* 0x0103e80000100800 */
[----:B------:R-:W2:Y:S04]  /*34980*/  LDL R4, [R1+0x9a0] ;  /* 0x0009a00001047983 */ /* 0x000ea80000100800 */
[----:B------:R-:W2:Y:S01]  /*34990*/  LDL R5, [R1+0x9a4] ;  /* 0x0009a40001057983 */ /* 0x000ea20000100800 */
[----:B------:R-:W-:Y:S01]  /*349a0*/  PRMT R3, RZ, 0x7610, R3 ;  /* 0x00007610ff037816 */ /* 0x000fe20000000003 */
[----:B0-----:R-:W1:Y:S01]  /*349b0*/  S2R R11, SR_TID.X ;  /* 0x00000000000b7919 */ /* 0x001e620000002100 */
[----:B--2---:R-:W-:-:S04]  /*349c0*/  @!P2 LOP3.LUT R5, R5, R4, RZ, 0x3c, !PT ;  /* 0x000000040505a212 */ /* 0x004fc800078e3cff */
[----:B------:R-:W-:-:S04]  /*349d0*/  @!P2 LOP3.LUT R4, R5, R4, RZ, 0x3c, !PT ;  /* 0x000000040504a212 */ /* 0x000fc800078e3cff */
[----:B------:R-:W-:-:S05]  /*349e0*/  @!P2 LOP3.LUT R5, R5, R4, RZ, 0x3c, !PT ;  /* 0x000000040505a212 */ /* 0x000fca00078e3cff */
[----:B------:R-:W2:Y:S01]  /*349f0*/  @!P2 LDG.E.U16 R3, desc[UR10][R4.64] ;  /* 0x0000000a0403a981 */ /* 0x000ea2000c1e1500 */
[----:B-1----:R-:W-:-:S04]  /*34a00*/  SHF.R.U32.HI R8, RZ, 0x5, R11 ;  /* 0x00000005ff087819 */ /* 0x002fc8000001160b */
[----:B------:R-:W-:-:S04]  /*34a10*/  SGXT.U32 R8, R8, 0x1 ;  /* 0x000000010808781a */ /* 0x000fc80000000000 */
[----:B------:R-:W-:-:S04]  /*34a20*/  LOP3.LUT R8, R8, 0x26, RZ, 0xfc, !PT ;  /* 0x0000002608087812 */ /* 0x000fc800078efcff */
[----:B------:R-:W-:Y:S02]  /*34a30*/  ISETP.GE.AND P0, PT, R8, UR7, PT ;  /* 0x0000000708007c0c */ /* 0x000fe4000bf06270 */
[----:B------:R-:W4:Y:S04]  /*34a40*/  LDL.LU R8, [R1+0x379c] ;  /* 0x00379c0001087983 */ /* 0x000f280000300800 */
[----:B--2---:R0:W-:Y:S04]  /*34a50*/  STL [R1+0x680], R3 ;  /* 0x0006800301007387 */ /* 0x0041e80000100800 */
[----:B0-----:R-:W2:Y:S04]  /*34a60*/  LDL.LU R3, [R1+0x3798] ;  /* 0x0037980001037983 */ /* 0x001ea80000300800 */
[----:B------:R-:W2:Y:S04]  /*34a70*/  LDL R4, [R1+0x998] ;  /* 0x0009980001047983 */ /* 0x000ea80000100800 */
[----:B------:R-:W2:Y:S01]  /*34a80*/  LDL R5, [R1+0x99c] ;  /* 0x00099c0001057983 */ /* 0x000ea20000100800 */
[----:B---3--:R-:W-:-:S02]  /*34a90*/  PRMT R10, RZ, 0x7610, R10 ;  /* 0x00007610ff0a7816 */ /* 0x008fc4000000000a */
[----:B--2---:R-:W-:-:S04]  /*34aa0*/  @!P3 LOP3.LUT R5, R5, R4, RZ, 0x3c, !PT ;  /* 0x000000040505b212 */ /* 0x004fc800078e3cff */
[----:B------:R-:W-:-:S04]  /*34ab0*/  @!P3 LOP3.LUT R4, R5, R4, RZ, 0x3c, !PT ;  /* 0x000000040504b212 */ /* 0x000fc800078e3cff */
[----:B------:R-:W-:-:S05]  /*34ac0*/  @!P3 LOP3.LUT R5, R5, R4, RZ, 0x3c, !PT ;  /* 0x000000040505b212 */ /* 0x000fca00078e3cff */
[----:B------:R-:W2:Y:S01]  /*34ad0*/  @!P3 LDG.E.U16 R10, desc[UR10][R4.64] ;  /* 0x0000000a040ab981 */ /* 0x000ea2000c1e1500 */
[----:B------:R-:W-:-:S03]  /*34ae0*/  PRMT R3, RZ, 0x7610, R3 ;  /* 0x00007610ff037816 */ /* 0x000fc60000000003 */
[----:B--2---:R0:W-:Y:S04]  /*34af0*/  STL [R1+0x5cc], R10 ;  /* 0x0005cc0a01007387 */ /* 0x0041e80000100800 */
[----:B0-----:R-:W2:Y:S04]  /*34b00*/  LDL.LU R10, [R1+0x3794] ;  /* 0x00379400010a7983 */ /* 0x001ea80000300800 */
[----:B------:R-:W3:Y:S01]  /*34b10*/  LDL R5, [R1+0x990] ;  /* 0x0009900001057983 */ /* 0x000ee20000100800 */
[----:B------:R-:W-:-:S05]  /*34b20*/  @!P4 IMAD.MOV.U32 R4, RZ, RZ, R9 ;  /* 0x000000ffff04c224 */ /* 0x000fca00078e0009 */
[----:B---3--:R-:W3:Y:S04]  /*34b30*/  @!P4 LDG.E.U16 R3, desc[UR10][R4.64] ;  /* 0x0000000a0403c981 */ /* 0x008ee8000c1e1500 */
[----:B---3--:R0:W-:Y:S04]  /*34b40*/  STL [R1+0x5c8], R3 ;  /* 0x0005c80301007387 */ /* 0x0081e80000100800 */
[----:B0-----:R-:W3:Y:S04]  /*34b50*/  LDL.LU R3, [R1+0x3790] ;  /* 0x0037900001037983 */ /* 0x001ee80000300800 */
[----:B------:R-:W3:Y:S04]  /*34b60*/  LDL R4, [R1+0x988] ;  /* 0x0009880001047983 */ /* 0x000ee80000100800 */
[----:B------:R-:W3:Y:S01]  /*34b70*/  LDL R5, [R1+0x98c] ;  /* 0x00098c0001057983 */ /* 0x000ee20000100800 */
[----:B--2---:R-:W-:-:S02]  /*34b80*/  PRMT R10, RZ, 0x7610, R10 ;  /* 0x00007610ff0a7816 */ /* 0x004fc4000000000a */
[----:B------:R-:W-:-:S04]  /*34b90*/  SHF.R.U32.HI R11, RZ, 0x5, R11 ;  /* 0x00000005ff0b7819 */ /* 0x000fc8000001160b */
[----:B------:R-:W-:-:S04]  /*34ba0*/  SGXT.U32 R11, R11, 0x1 ;  /* 0x000000010b0b781a */ /* 0x000fc80000000000 */
[----:B------:R-:W-:-:S04]  /*34bb0*/  LOP3.LUT R11, R11, 0x28, RZ, 0xfc, !PT ;  /* 0x000000280b0b7812 */ /* 0x000fc800078efcff */
[----:B------:R-:W-:Y:S02]  /*34bc0*/  ISETP.GE.AND P1, PT, R11, UR7, PT ;  /* 0x000000070b007c0c */ /* 0x000fe4000bf26270 */
[----:B------:R-:W0:Y:S01]  /*34bd0*/  S2R R11, SR_TID.X ;  /* 0x00000000000b7919 */ /* 0x000e220000002100 */
[----:B---3--:R-:W-:-:S04]  /*34be0*/  @!P0 LOP3.LUT R5, R5, R4, RZ, 0x3c, !PT ;  /* 0x0000000405058212 */ /* 0x008fc800078e3cff */
[----:B------:R-:W-:-:S04]  /*34bf0*/  @!P0 LOP3.LUT R4, R5, R4, RZ, 0x3c, !PT ;  /* 0x0000000405048212 */ /* 0x000fc800078e3cff */
[----:B------:R-:W-:-:S05]  /*34c00*/  @!P0 LOP3.LUT R5, R5, R4, RZ, 0x3c, !PT ;  /* 0x0000000405058212 */ /* 0x000fca00078e3cff */
[----:B------:R-:W2:Y:S01]  /*34c10*/  @!P0 LDG.E.U16 R10, desc[UR10][R4.64] ;  /* 0x0000000a040a8981 */ /* 0x000ea2000c1e1500 */
[--C-:B0-----:R-:W-:Y:S02]  /*34c20*/  SHF.R.U32.HI R9, RZ, 0x5, R11.reuse ;  /* 0x00000005ff097819 */ /* 0x101fe4000001160b */
[----:B------:R-:W-:Y:S02]  /*34c30*/  SHF.R.U32.HI R11, RZ, 0x5, R11 ;  /* 0x00000005ff0b7819 */ /* 0x000fe4000001160b */
[----:B------:R-:W-:Y:S02]  /*34c40*/  SGXT.U32 R9, R9, 0x1 ;  /* 0x000000010909781a */ /* 0x000fe40000000000 */
[----:B------:R-:W-:Y:S02]  /*34c50*/  SGXT.U32 R11, R11, 0x1 ;  /* 0x000000010b0b781a */ /* 0x000fe40000000000 */
[----:B------:R-:W-:-:S04]  /*34c60*/  LOP3.LUT R9, R9, 0x2a, RZ, 0xfc, !PT ;  /* 0x0000002a09097812 */ /* 0x000fc800078efcff */
[----:B------:R-:W-:Y:S02]  /*34c70*/  ISETP.GE.AND P2, PT, R9, UR7, PT ;  /* 0x0000000709007c0c */ /* 0x000fe4000bf46270 */
[----:B------:R-:W-:-:S04]  /*34c80*/  LOP3.LUT R9, R11, 0x2c, RZ, 0xfc, !PT ;  /* 0x0000002c0b097812 */ /* 0x000fc800078efcff */
[----:B------:R-:W-:Y:S02]  /*34c90*/  ISETP.GE.AND P3, PT, R9, UR7, PT ;  /* 0x0000000709007c0c */ /* 0x000fe4000bf66270 */
[----:B------:R-:W3:Y:S04]  /*34ca0*/  LDL.LU R9, [R1+0x378c] ;  /* 0x00378c0001097983 */ /* 0x000ee80000300800 */
[----:B------:R-:W3:Y:S04]  /*34cb0*/  LDL R4, [R1+0x96c] ;  /* 0x00096c0001047983 */ /* 0x000ee80000100800 */
[----:B--2---:R0:W-:Y:S04]  /*34cc0*/  STL [R1+0x26c], R10 ;  /* 0x00026c0a01007387 */ /* 0x0041e80000100800 */
[----:B------:R-:W3:Y:S01]  /*34cd0*/  LDL R5, [R1+0x984] ;  /* 0x0009840001057983 */ /* 0x000ee20000100800 */
[----:B----4-:R-:W-:Y:S01]  /*34ce0*/  PRMT R8, RZ, 0x7610, R8 ;  /* 0x00007610ff087816 */ /* 0x010fe20000000008 */
        /* <DEDUP_REMOVED lines=13> */
[----:B------:R-:W-:Y:S01]  /*34dc0*/  PRMT R9, RZ, 0x7610, R9 ;  /* 0x00007610ff097816 */ /* 0x000fe20000000009 */
        /* <DEDUP_REMOVED lines=9> */
[----:B------:R-:W4:Y:S04]  /*34e60*/  LDL.LU R8, [R1+0x3784] ;  /* 0x0037840001087983 */ /* 0x000f280000300800 */
[----:B--2---:R0:W-:Y:S04]  /*34e70*/  STL [R1+0x264], R9 ;  /* 0x0002640901007387 */ /* 0x0041e80000100800 */
[----:B------:R-:W2:Y:S04]  /*34e80*/  LDL R4, [R1+0x95c] ;  /* 0x00095c0001047983 */ /* 0x000ea80000100800 */
[----:B------:R-:W2:Y:S01]  /*34e90*/  LDL R5, [R1+0x960] ;  /* 0x0009600001057983 */ /* 0x000ea20000100800 */
[----:B---3--:R-:W-:-:S02]  /*34ea0*/  PRMT R10, RZ, 0x7610, R10 ;  /* 0x00007610ff0a7816 */ /* 0x008fc4000000000a */
[----:B--2---:R-:W-:-:S04]  /*34eb0*/  @!P3 LOP3.LUT R5, R5, R4, RZ, 0x3c, !PT ;  /* 0x000000040505b212 */ /* 0x004fc800078e3cff */
[----:B------:R-:W-:-:S04]  /*34ec0*/  @!P3 LOP3.LUT R4, R5, R4, RZ, 0x3c, !PT ;  /* 0x000000040504b212 */ /* 0x000fc800078e3cff */
[----:B------:R-:W-:-:S05]  /*34ed0*/  @!P3 LOP3.LUT R5, R5, R4, RZ, 0x3c, !PT ;  /* 0x000000040505b212 */ /* 0x000fca00078e3cff */
[----:B------:R-:W2:Y:S01]  /*34ee0*/  @!P3 LDG.E.U16 R10, desc[UR10][R4.64] ;  /* 0x0000000a040ab981 */ /* 0x000ea2000c1e1500 */
[----:B------:R-:W-:-:S04]  /*34ef0*/  SHF.R.U32.HI R11, RZ, 0x5, R11 ;  /* 0x00000005ff0b7819 */ /* 0x000fc8000001160b */
[----:B------:R-:W-:-:S04]  /*34f00*/  SGXT.U32 R11, R11, 0x1 ;  /* 0x000000010b0b781a */ /* 0x000fc80000000000 */
[----:B0-----:R-:W-:-:S04]  /*34f10*/  LOP3.LUT R9, R11, 0x32, RZ, 0xfc, !PT ;  /* 0x000000320b097812 */ /* 0x001fc800078efcff */
[----:B------:R-:W-:Y:S02]  /*34f20*/  ISETP.GE.AND P2, PT, R9, UR7, PT ;  /* 0x0000000709007c0c */ /* 0x000fe4000bf46270 */
[----:B------:R-:W3:Y:S04]  /*34f30*/  LDL.LU R9, [R1+0x3780] ;  /* 0x0037800001097983 */ /* 0x000ee80000300800 */
[----:B--2---:R0:W-:Y:S04]  /*34f40*/  STL [R1+0x260], R10 ;  /* 0x0002600a01007387 */ /* 0x0041e80000100800 */
[----:B------:R-:W2:Y:S04]  /*34f50*/  LDL R4, [R1+0x954] ;  /* 0x0009540001047983 */ /* 0x000ea80000100800 */
[----:B------:R-:W2:Y:S01]  /*34f60*/  LDL R5, [R1+0x958] ;  /* 0x0009580001057983 */ /* 0x000ea20000100800 */
[----:B---3--:R-:W-:Y:S01]  /*34f70*/  PRMT R9, RZ, 0x7610, R9 ;  /* 0x00007610ff097816 */ /* 0x008fe20000000009 */
[----:B------:R-:W1:Y:S01]  /*34f80*/  S2R R11, SR_TID.X ;  /* 0x00000000000b7919 */ /* 0x000e620000002100 */
        /* <DEDUP_REMOVED lines=8> */
[----:B------:R-:W3:Y:S01]  /*35010*/  LDL.LU R11, [R1+0x377c] ;  /* 0x00377c00010b7983 */ /* 0x000ee20000300800 */
[----:B0-----:R-:W0:Y:S03]  /*35020*/  S2R R10, SR_TID.X ;  /* 0x00000000000a7919 */ /* 0x001e260000002100 */
[----:B--2---:R1:W-:Y:S04]  /*35030*/  STL [R1+0x258], R9 ;  /* 0x0002580901007387 */ /* 0x0043e80000100800 */
[----:B-1----:R-:W2:Y:S04]  /*35040*/  LDL.LU R9, [R1+0x3778] ;  /* 0x0037780001097983 */ /* 0x002ea80000300800 */
[----:B------:R-:W2:Y:S04]  /*35050*/  LDL R4, [R1+0x94c] ;  /* 0x00094c0001047983 */ /* 0x000ea80000100800 */
[----:B------:R-:W2:Y:S01]  /*35060*/  LDL R5, [R1+0x950] ;  /* 0x0009500001057983 */ /* 0x000ea20000100800 */
[----:B0-----:R-:W-:-:S04]  /*35070*/  SHF.R.U32.HI R10, RZ, 0x5, R10 ;  /* 0x00000005ff0a7819 */ /* 0x001fc8000001160a */
[----:B------:R-:W-:Y:S02]  /*35080*/  SGXT.U32 R10, R10, 0x1 ;  /* 0x000000010a0a781a */ /* 0x000fe40000000000 */
[----:B---3--:R-:W-:Y:S02]  /*35090*/  PRMT R11, RZ, 0x7610, R11 ;  /* 0x00007610ff0b7816 */ /* 0x008fe4000000000b */
[----:B------:R-:W-:-:S04]  /*350a0*/  LOP3.LUT R10, R10, 0x36, RZ, 0xfc, !PT ;  /* 0x000000360a0a7812 */ /* 0x000fc800078efcff */
[----:B------:R-:W-:Y:S02]  /*350b0*/  ISETP.GE.AND P0, PT, R10, UR7, PT ;  /* 0x000000070a007c0c */ /* 0x000fe4000bf06270 */
[----:B------:R-:W3:Y:S01]  /*350c0*/  LDL.LU R10, [R1+0x3774] ;  /* 0x00377400010a7983 */ /* 0x000ee20000300800 */
[----:B--2---:R-:W-:-:S04]  /*350d0*/  @!P1 LOP3.LUT R5, R5, R4, RZ, 0x3c, !PT ;  /* 0x0000000405059212 */ /* 0x004fc800078e3cff */
[----:B------:R-:W-:-:S04]  /*350e0*/  @!P1 LOP3.LUT R4, R5, R4, RZ, 0x3c, !PT ;  /* 0x0000000405049212 */ /* 0x000fc800078e3cff */
[----:B------:R-:W-:-:S05]  /*350f0*/  @!P1 LOP3.LUT R5, R5, R4, RZ, 0x3c, !PT ;  /* 0x0000000405059212 */ /* 0x000fca00078e3cff */
[----:B------:R0:W2:Y:S04]  /*35100*/  @!P1 LDG.E.U16 R11, desc[UR10][R4.64] ;  /* 0x0000000a040b9981 */ /* 0x0000a8000c1e1500 */
[----:B------:R-:W0:Y:S04]  /*35110*/  LDL R4, [R1+0x944] ;  /* 0x0009440001047983 */ /* 0x000e280000100800 */
[----:B------:R-:W0:Y:S01]  /*35120*/  LDL R5, [R1+0x948] ;  /* 0x0009480001057983 */ /* 0x000e220000100800 */
[----:B---3--:R-:W-:Y:S02]  /*35130*/  PRMT R10, RZ, 0x7610, R10 ;  /* 0x00007610ff0a7816 */ /* 0x008fe4000000000a */
[----:B0-----:R-:W-:-:S04]  /*35140*/  @!P2 LOP3.LUT R5, R5, R4, RZ, 0x3c, !PT ;  /* 0x000000040505a212 */ /* 0x001fc800078e3cff */
[----:B------:R-:W-:-:S04]  /*35150*/  @!P2 LOP3.LUT R4, R5, R4, RZ, 0x3c, !PT ;  /* 0x000000040504a212 */ /* 0x000fc800078e3cff */
[----:B------:R-:W-:-:S05]  /*35160*/  @!P2 LOP3.LUT R5, R5, R4, RZ, 0x3c, !PT ;  /* 0x000000040505a212 */ /* 0x000fca00078e3cff */
[----:B------:R-:W3:Y:S04]  /*35170*/  @!P2 LDG.E.U16 R10, desc[UR10][R4.64] ;  /* 0x0000000a040aa981 */ /* 0x000ee8000c1e1500 */
[----:B--2---:R0:W-:Y:S04]  /*35180*/  STL [R1+0x254], R11 ;  /* 0x0002540b01007387 */ /* 0x0041e80000100800 */
[----:B------:R-:W2:Y:S04]  /*35190*/  LDL R4, [R1+0x93c] ;  /* 0x00093c0001047983 */ /* 0x000ea80000100800 */
[----:B---3--:R1:W-:Y:S04]  /*351a0*/  STL [R1+0x250], R10 ;  /* 0x0002500a01007387 */ /* 0x0083e80000100800 */
[----:B------:R-:W2:Y:S01]  /*351b0*/  LDL R5, [R1+0x940] ;  /* 0x0009400001057983 */ /* 0x000ea20000100800 */
[----:B------:R-:W-:Y:S01]  /*351c0*/  PRMT R3, RZ, 0x7610, R3 ;  /* 0x00007610ff037816 */ /* 0x000fe20000000003 */
[----:B0-----:R-:W0:Y:S01]  /*351d0*/  S2R R11, SR_TID.X ;  /* 0x00000000000b7919 */ /* 0x001e220000002100 */
        /* <DEDUP_REMOVED lines=8> */
[----:B------:R-:W3:Y:S04]  /*35260*/  LDL.LU R11, [R1+0x3770] ;  /* 0x00377000010b7983 */ /* 0x000ee80000300800 */
[----:B--2---:R0:W-:Y:S04]  /*35270*/  STL [R1+0x24c], R3 ;  /* 0x00024c0301007387 */ /* 0x0041e80000100800 */
[----:B------:R-:W2:Y:S04]  /*35280*/  LDL R4, [R1+0x934] ;  /* 0x0009340001047983 */ /* 0x000ea80000100800 */
[----:B------:R-:W2:Y:S01]  /*35290*/  LDL R5, [R1+0x938] ;  /* 0x0009380001057983 */ /* 0x000ea20000100800 */
[----:B------:R-:W-:-:S02]  /*352a0*/  PRMT R0, RZ, 0x7610, R0 ;  /* 0x00007610ff007816 */ /* 0x000fc40000000000 */
[----:B--2---:R-:W-:-:S04]  /*352b0*/  @!P0 LOP3.LUT R5, R5, R4, RZ, 0x3c, !PT ;  /* 0x0000000405058212 */ /* 0x004fc800078e3cff */
[----:B------:R-:W-:-:S04]  /*352c0*/  @!P0 LOP3.LUT R4, R5, R4, RZ, 0x3c, !PT ;  /* 0x0000000405048212 */ /* 0x000fc800078e3cff */
[----:B------:R-:W-:-:S05]  /*352d0*/  @!P0 LOP3.LUT R5, R5, R4, RZ, 0x3c, !PT ;  /* 0x0000000405058212 */ /* 0x000fca00078e3cff */
[----:B------:R-:W2:Y:S04]  /*352e0*/  @!P0 LDG.E.U16 R0, desc[UR10][R4.64] ;  /* 0x0000000a04008981 */ /* 0x000ea8000c1e1500 */
[----:B------:R-:W3:Y:S04]  /*352f0*/  LDL R4, [R1+0x92c] ;  /* 0x00092c0001047983 */ /* 0x000ee80000100800 */
[----:B--2---:R2:W-:Y:S04]  /*35300*/  STL [R1+0x248], R0 ;  /* 0x0002480001007387 */ /* 0x0045e80000100800 */
[----:B------:R-:W3:Y:S01]  /*35310*/  LDL R5, [R1+0x930] ;  /* 0x0009300001057983 */ /* 0x000ee20000100800 */
[----:B------:R-:W-:Y:S01]  /*35320*/  PRMT R9, RZ, 0x7610, R9 ;  /* 0x00007610ff097816 */ /* 0x000fe20000000009 */
[----:B-1----:R-:W1:Y:S02]  /*35330*/  S2R R10, SR_TID.X ;  /* 0x00000000000a7919 */ /* 0x002e640000002100 */
[----:B-1----:R-:W-:-:S04]  /*35340*/  SHF.R.U32.HI R10, RZ, 0x5, R10 ;  /* 0x00000005ff0a7819 */ /* 0x002fc8000001160a */
[----:B------:R-:W-:Y:S02]  /*35350*/  SGXT.U32 R10, R10, 0x1 ;  /* 0x000000010a0a781a */ /* 0x000fe40000000000 */
[----:B---3--:R-:W-:-:S04]  /*35360*/  @!P1 LOP3.LUT R5, R5, R4, RZ, 0x3c, !PT ;  /* 0x0000000405059212 */ /* 0x008fc800078e3cff */
[----:B------:R-:W-:-:S04]  /*35370*/  @!P1 LOP3.LUT R4, R5, R4, RZ, 0x3c, !PT ;  /* 0x0000000405049212 */ /* 0x000fc800078e3cff */
[----:B------:R-:W-:-:S05]  /*35380*/  @!P1 LOP3.LUT R5, R5, R4, RZ, 0x3c, !PT ;  /* 0x0000000405059212 */ /* 0x000fca00078e3cff */
[----:B------:R-:W3:Y:S01]  /*35390*/  @!P1 LDG.E.U16 R9, desc[UR10][R4.64] ;  /* 0x0000000a04099981 */ /* 0x000ee2000c1e1500 */
[----:B0-----:R-:W-:Y:S02]  /*353a0*/  LOP3.LUT R3, R10, 0x3a, RZ, 0xfc, !PT ;  /* 0x0000003a0a037812 */ /* 0x001fe400078efcff */
[----:B------:R-:W0:Y:S02]  /*353b0*/  S2R R10, SR_TID.X ;  /* 0x00000000000a7919 */ /* 0x000e240000002100 */
[----:B0-----:R-:W-:-:S04]  /*353c0*/  SHF.R.U32.HI R10, RZ, 0x5, R10 ;  /* 0x00000005ff0a7819 */ /* 0x001fc8000001160a */
[----:B------:R-:W-:-:S04]  /*353d0*/  SGXT.U32 R10, R10, 0x1 ;  /* 0x000000010a0a781a */ /* 0x000fc80000000000 */
[----:B--2---:R-:W-:-:S04]  /*353e0*/  LOP3.LUT R0, R10, 0x3c, RZ, 0xfc, !PT ;  /* 0x0000003c0a007812 */ /* 0x004fc800078efcff */
[----:B------:R-:W-:Y:S02]  /*353f0*/  ISETP.GE.AND P3, PT, R0, UR7, PT ;  /* 0x0000000700007c0c */ /* 0x000fe4000bf66270 */
[----:B------:R-:W2:Y:S04]  /*35400*/  LDL.LU R0, [R1+0xa0c] ;  /* 0x000a0c0001007983 */ /* 0x000ea80000300800 */
[----:B---3--:R0:W-:Y:S04]  /*35410*/  STL [R1+0x244], R9 ;  /* 0x0002440901007387 */ /* 0x0081e80000100800 */
[----:B0-----:R-:W3:Y:S04]  /*35420*/  LDL.LU R9, [R1+0x376c] ;  /* 0x00376c0001097983 */ /* 0x001ee80000300800 */
[----:B------:R-:W2:Y:S04]  /*35430*/  LDL R4, [R1+0x924] ;  /* 0x0009240001047983 */ /* 0x000ea80000100800 */
[----:B------:R-:W2:Y:S01]  /*35440*/  LDL R5, [R1+0x928] ;  /* 0x0009280001057983 */ /* 0x000ea20000100800 */
[----:B------:R-:W-:-:S02]  /*35450*/  ISETP.GE.AND P2, PT, R3, UR7, PT ;  /* 0x0000000703007c0c */ /* 0x000fc4000bf46270 */
[----:B------:R-:W-:Y:S02]  /*35460*/  PRMT R11, RZ, 0x7610, R11 ;  /* 0x00007610ff0b7816 */ /* 0x000fe4000000000b */
[----:B------:R-:W-:-:S04]  /*35470*/  LOP3.LUT R10, R10, 0x3e, RZ, 0xfc, !PT ;  /* 0x0000003e0a0a7812 */ /* 0x000fc800078efcff */
[----:B------:R-:W-:Y:S02]  /*35480*/  ISETP.GE.AND P4, PT, R10, UR7, PT ;  /* 0x000000070a007c0c */ /* 0x000fe4000bf86270 */
[----:B------:R-:W0:Y:S03]  /*35490*/  S2R R10, SR_TID.X ;  /* 0x00000000000a7919 */ /* 0x000e260000002100 */
[----:B--2---:R-:W-:-:S04]  /*354a0*/  @!P2 LOP3.LUT R5, R5, R4, RZ, 0x3c, !PT ;  /* 0x000000040505a212 */ /* 0x004fc800078e3cff */
[----:B------:R-:W-:-:S04]  /*354b0*/  @!P2 LOP3.LUT R4, R5, R4, RZ, 0x3c, !PT ;  /* 0x000000040504a212 */ /* 0x000fc800078e3cff */
[----:B------:R-:W-:-:S05]  /*354c0*/  @!P2 LOP3.LUT R5, R5, R4, RZ, 0x3c, !PT ;  /* 0x000000040505a212 */ /* 0x000fca00078e3cff */
[----:B------:R-:W2:Y:S01]  /*354d0*/  @!P2 LDG.E.U16 R11, desc[UR10][R4.64] ;  /* 0x0000000a040ba981 */ /* 0x000ea2000c1e1500 */
[----:B0-----:R-:W-:-:S04]  /*354e0*/  LOP3.LUT R10, R10, 0x3f, RZ, 0xc0, !PT ;  /* 0x0000003f0a0a7812 */ /* 0x001fc800078ec0ff */
[----:B------:R-:W-:Y:S02]  /*354f0*/  ISETP.GE.AND P1, PT, R10, UR7, PT ;  /* 0x000000070a007c0c */ /* 0x000fe4000bf26270 */
[----:B------:R-:W3:Y:S04]  /*35500*/  LDL.LU R10, [R1+0x3768] ;  /* 0x00376800010a7983 */ /* 0x000ee80000300800 */
        /* <DEDUP_REMOVED lines=8> */
[----:B------:R-:W2:Y:S04]  /*35590*/  @!P3 LDG.E.U16 R9, desc[UR10][R4.64] ;  /* 0x0000000a0409b981 */ /* 0x000ea8000c1e1500 */
[----:B--2---:R0:W-:Y:S04]  /*355a0*/  STL [R1+0x23c], R9 ;  /* 0x00023c0901007387 */ /* 0x0041e80000100800 */
[----:B0-----:R-:W2:Y:S04]  /*355b0*/  LDL.LU R9, [R1+0x3760] ;  /* 0x0037600001097983 */ /* 0x001ea80000300800 */
[----:B------:R-:W3:Y:S04]  /*355c0*/  LDL R4, [R1+0x914] ;  /* 0x0009140001047983 */ /* 0x000ee80000100800 */
[----:B------:R-:W3:Y:S01]  /*355d0*/  LDL R5, [R1+0x918] ;  /* 0x0009180001057983 */ /* 0x000ee20000100800 */
[----:B------:R-:W-:-:S02]  /*355e0*/  PRMT R10, RZ, 0x7610, R10 ;  /* 0x00007610ff0a7816 */ /* 0x000fc4000000000a */
[----:B---3--:R-:W-:-:S04]  /*355f0*/  @!P4 LOP3.LUT R5, R5, R4, RZ, 0x3c, !PT ;  /* 0x000000040505c212 */ /* 0x008fc800078e3cff */
[----:B------:R-:W-:-:S04]  /*35600*/  @!P4 LOP3.LUT R4, R5, R4, RZ, 0x3c, !PT ;  /* 0x000000040504c212 */ /* 0x000fc800078e3cff */
[----:B------:R-:W-:-:S05]  /*35610*/  @!P4 LOP3.LUT R5, R5, R4, RZ, 0x3c, !PT ;  /* 0x000000040505c212 */ /* 0x000fca00078e3cff */
[----:B------:R-:W3:Y:S01]  /*35620*/  @!P4 LDG.E.U16 R10, desc[UR10][R4.64] ;  /* 0x0000000a040ac981 */ /* 0x000ee2000c1e1500 */
[----:B------:R-:W0:Y:S03]  /*35630*/  S2R R3, SR_TID.X ;  /* 0x0000000000037919 */ /* 0x000e260000002100 */
[----:B---3--:R1:W-:Y:S04]  /*35640*/  STL [R1+0x238], R10 ;  /* 0x0002380a01007387 */ /* 0x0083e80000100800 */
[----:B-1----:R-:W3:Y:S04]  /*35650*/  LDL.LU R10, [R1+0x375c] ;  /* 0x00375c00010a7983 */ /* 0x002ee80000300800 */
[----:B------:R-:W2:Y:S01]  /*35660*/  LDL R5, [R1+0xa10] ;  /* 0x000a100001057983 */ /* 0x000ea20000100800 */
[----:B0-----:R-:W-:-:S04]  /*35670*/  SHF.R.U32.HI R3, RZ, 0x5, R3 ;  /* 0x00000005ff037819 */ /* 0x001fc80000011603 */
[----:B------:R-:W-:-:S04]  /*35680*/  SGXT.U32 R3, R3, 0x1 ;  /* 0x000000010303781a */ /* 0x000fc80000000000 */
[----:B------:R-:W-:Y:S02]  /*35690*/  ISETP.GE.AND P0, PT, R3, UR7, PT ;  /* 0x0000000703007c0c */ /* 0x000fe4000bf06270 */
[----:B------:R-:W-:-:S11]  /*356a0*/  PRMT R11, RZ, 0x7610, R11 ;  /* 0x00007610ff0b7816 */ /* 0x000fd6000000000b */
[----:B--2---:R-:W-:Y:S02]  /*356b0*/  @!P0 IMAD.MOV.U32 R4, RZ, RZ, R5 ;  /* 0x000000ffff048224 */ /* 0x004fe400078e0005 */
[----:B------:R-:W-:-:S05]  /*356c0*/  @!P0 IMAD.MOV.U32 R5, RZ, RZ, R0 ;  /* 0x000000ffff058224 */ /* 0x000fca00078e0000 */
[----:B------:R-:W2:Y:S04]  /*356d0*/  @!P0 LDG.E.U16 R11, desc[UR10][R4.64] ;  /* 0x0000000a040b8981 */ /* 0x000ea8000c1e1500 */
[----:B------:R-:W-:Y:S01]  /*356e0*/  STL [R1+0x1ab8], R0 ;  /* 0x001ab80001007387 */ /* 0x000fe20000100800 */
[----:B------:R-:W-:Y:S01]  /*356f0*/  PRMT R9, RZ, 0x7610, R9 ;  /* 0x00007610ff097816 */ /* 0x000fe20000000009 */
[----:B------:R-:W-:Y:S06]  /*35700*/  BAR.SYNC.DEFER_BLOCKING 0x0 ;  /* 0x0000000000007b1d */ /* 0x000fec0000010000 */
[----:B--2---:R0:W-:Y:S04]  /*35710*/  STL [R1+0x25c], R11 ;  /* 0x00025c0b01007387 */ /* 0x0041e80000100800 */
[----:B0-----:R-:W2:Y:S04]  /*35720*/  LDL.LU R11, [R1+0x3758] ;  /* 0x00375800010b7983 */ /* 0x001ea80000300800 */
[----:B------:R-:W2:Y:S04]  /*35730*/  LDL R4, [R1+0x1924] ;  /* 0x0019240001047983 */ /* 0x000ea80000100800 */
[----:B------:R-:W2:Y:S02]  /*35740*/  LDL R5, [R1+0x1928] ;  /* 0x0019280001057983 */ /* 0x000ea40000100800 */
[----:B--2---:R-:W-:-:S04]  /*35750*/  @!P1 LOP3.LUT R5, R5, R4, RZ, 0x3c, !PT ;  /* 0x0000000405059212 */ /* 0x004fc800078e3cff */
[----:B------:R-:W-:-:S04]  /*35760*/  @!P1 LOP3.LUT R4, R5, R4, RZ, 0x3c, !PT ;  /* 0x0000000405049212 */ /* 0x000fc800078e3cff */
[----:B------:R-:W-:-:S05]  /*35770*/  @!P1 LOP3.LUT R5, R5, R4, RZ, 0x3c, !PT ;  /* 0x0000000405059212 */ /* 0x000fca00078e3cff */
[----:B------:R-:W2:Y:S04]  /*35780*/  @!P1 LDG.E.U16 R9, desc[UR10][R4.64] ;  /* 0x0000000a04099981 */ /* 0x000ea8000c1e1500 */
        /* <DEDUP_REMOVED lines=17> */
[----:B------:R-:W3:Y:S04]  /*358a0*/  @!P1 LDG.E.U16 R11, desc[UR10][R4.64] ;  /* 0x0000000a040b9981 */ /* 0x000ee8000c1e1500 */
[----:B---3--:R0:W-:Y:S04]  /*358b0*/  STL [R1+0x22c], R11 ;  /* 0x00022c0b01007387 */ /* 0x0081e80000100800 */
[----:B0-----:R-:W3:Y:S04]  /*358c0*/  LDL.LU R11, [R1+0x374c] ;  /* 0x00374c00010b7983 */ /* 0x001ee80000300800 */
[----:B------:R-:W3:Y:S04]  /*358d0*/  LDL R4, [R1+0x1884] ;  /* 0x0018840001047983 */ /* 0x000ee80000100800 */
[----:B------:R-:W3:Y:S01]  /*358e0*/  LDL R5, [R1+0x1888] ;  /* 0x0018880001057983 */ /* 0x000ee20000100800 */
[----:B--2---:R-:W-:-:S02]  /*358f0*/  PRMT R10, RZ, 0x7610, R10 ;  /* 0x00007610ff0a7816 */ /* 0x004fc4000000000a */
[----:B---3--:R-:W-:-:S04]  /*35900*/  @!P1 LOP3.LUT R5, R5, R4, RZ, 0x3c, !PT ;  /* 0x0000000405059212 */ /* 0x008fc800078e3cff */
        /* <DEDUP_REMOVED lines=500> */
[----:B------:R-:W2:Y:S04]  /*37850*/  LDL R4, [R1+0xa84] ;  /* 0x000a840001047983 */ /* 0x000ea80000100800 */
[----:B------:R-:W2:Y:S01]  /*37860*/  LDL R5, [R1+0xa88] ;  /* 0x000a880001057983 */ /* 0x000ea20000100800 */
[----:B----4-:R-:W-:-:S02]  /*37870*/  PRMT R8, RZ, 0x7610, R8 ;  /* 0x00007610ff087816 */ /* 0x010fc40000000008 */
[----:B--2---:R-:W-:-:S04]  /*37880*/  @!P1 LOP3.LUT R5, R5, R4, RZ, 0x3c, !PT ;  /* 0x0000000405059212 */ /* 0x004fc800078e3cff */
[----:B------:R-:W-:-:S04]  /*37890*/  @!P1 LOP3.LUT R4, R5, R4, RZ, 0x3c, !PT ;  /* 0x0000000405049212 */ /* 0x000fc800078e3cff */
[----:B------:R-:W-:-:S05]  /*378a0*/  @!P1 LOP3.LUT R5, R5, R4, RZ, 0x3c, !PT ;  /* 0x0000000405059212 */ /* 0x000fca00078e3cff */
[----:B------:R-:W2:Y:S04]  /*378b0*/  @!P1 LDG.E.U16 R8, desc[UR10][R4.64] ;  /* 0x0000000a04089981 */ /* 0x000ea8000c1e1500 */
[----:B--2---:R0:W-:Y:S04]  /*378c0*/  STL [R1+0x5c], R8 ;  /* 0x00005c0801007387 */ /* 0x0041e80000100800 */
[----:B0-----:R-:W2:Y:S04]  /*378d0*/  LDL.LU R8, [R1+0x3668] ;  /* 0x0036680001087983 */ /* 0x001ea80000300800 */
[----:B------:R-:W4:Y:S04]  /*378e0*/  LDL R4, [R1+0xa48] ;  /* 0x000a480001047983 */ /* 0x000f280000100800 */
[----:B------:R-:W4:Y:S01]  /*378f0*/  LDL R5, [R1+0x1930] ;  /* 0x0019300001057983 */ /* 0x000f220000100800 */
[----:B------:R-:W-:-:S02]  /*37900*/  PRMT R11, RZ, 0x7610, R11 ;  /* 0x00007610ff0b7816 */ /* 0x000fc4000000000b */
[----:B----4-:R-:W-:-:S04]  /*37910*/  @!P1 LOP3.LUT R5, R5, R4, RZ, 0x3c, !PT ;  /* 0x0000000405059212 */ /* 0x010fc800078e3cff */
[----:B------:R-:W-:-:S04]  /*37920*/  @!P1 LOP3.LUT R4, R5, R4, RZ, 0x3c, !PT ;  /* 0x0000000405049212 */ /* 0x000fc800078e3cff */
[----:B------:R-:W-:-:S05]  /*37930*/  @!P1 LOP3.LUT R5, R5, R4, RZ, 0x3c, !PT ;  /* 0x0000000405059212 */ /* 0x000fca00078e3cff */
[----:B------:R-:W4:Y:S04]  /*37940*/  @!P1 LDG.E.U16 R11, desc[UR10][R4.64] ;  /* 0x0000000a040b9981 */ /* 0x000f28000c1e1500 */
[----:B------:R-:W2:Y:S04]  /*37950*/  LDL R4, [R1+0x1934] ;  /* 0x0019340001047983 */ /* 0x000ea80000100800 */
[----:B------:R-:W2:Y:S01]  /*37960*/  LDL R5, [R1+0x1970] ;  /* 0x0019700001057983 */ /* 0x000ea20000100800 */
[----:B------:R-:W-:-:S03]  /*37970*/  PRMT R10, RZ, 0x7610, R10 ;  /* 0x00007610ff0a7816 */ /* 0x000fc6000000000a */
[----:B----4-:R-:W-:Y:S01]  /*37980*/  STL [R1+0x3534], R11 ;  /* 0x0035340b01007387 */ /* 0x010fe20000100800 */
[----:B--2---:R-:W-:-:S04]  /*37990*/  @!P1 LOP3.LUT R5, R5, R4, RZ, 0x3c, !PT ;  /* 0x0000000405059212 */ /* 0x004fc800078e3cff */
[----:B------:R-:W-:-:S04]  /*379a0*/  @!P1 LOP3.LUT R4, R5, R4, RZ, 0x3c, !PT ;  /* 0x0000000405049212 */ /* 0x000fc800078e3cff */
[----:B------:R-:W-:-:S05]  /*379b0*/  @!P1 LOP3.LUT R5, R5, R4, RZ, 0x3c, !PT ;  /* 0x0000000405059212 */ /* 0x000fca00078e3cff */
[----:B------:R-:W2:Y:S04]  /*379c0*/  @!P1 LDG.E.U16 R10, desc[UR10][R4.64] ;  /* 0x0000000a040a9981 */ /* 0x000ea8000c1e1500 */
[----:B------:R-:W4:Y:S04]  /*379d0*/  LDL R4, [R1+0x1974] ;  /* 0x0019740001047983 */ /* 0x000f280000100800 */
[----:B------:R-:W4:Y:S01]  /*379e0*/  LDL R5, [R1+0x19b0] ;  /* 0x0019b00001057983 */ /* 0x000f220000100800 */
[----:B---3--:R-:W-:-:S03]  /*379f0*/  PRMT R9, RZ, 0x7610, R9 ;  /* 0x00007610ff097816 */ /* 0x008fc60000000009 */
[----:B--2---:R-:W-:Y:S01]  /*37a00*/  STL [R1+0x3538], R10 ;  /* 0x0035380a01007387 */ /* 0x004fe20000100800 */
[----:B----4-:R-:W-:-:S04]  /*37a10*/  @!P1 LOP3.LUT R5, R5, R4, RZ, 0x3c, !PT ;  /* 0x0000000405059212 */ /* 0x010fc800078e3cff */
[----:B------:R-:W-:-:S04]  /*37a20*/  @!P1 LOP3.LUT R4, R5, R4, RZ, 0x3c, !PT ;  /* 0x0000000405049212 */ /* 0x000fc800078e3cff */
[----:B------:R-:W-:-:S05]  /*37a30*/  @!P1 LOP3.LUT R5, R5, R4, RZ, 0x3c, !PT ;  /* 0x0000000405059212 */ /* 0x000fca00078e3cff */
[----:B------:R-:W2:Y:S04]  /*37a40*/  @!P1 LDG.E.U16 R9, desc[UR10][R4.64] ;  /* 0x0000000a04099981 */ /* 0x000ea8000c1e1500 */
[----:B------:R-:W3:Y:S04]  /*37a50*/  LDL R4, [R1+0x19b4] ;  /* 0x0019b40001047983 */ /* 0x000ee80000100800 */
[----:B------:R-:W3:Y:S01]  /*37a60*/  LDL R5, [R1+0x19f0] ;  /* 0x0019f00001057983 */ /* 0x000ee20000100800 */
[----:B------:R-:W-:-:S03]  /*37a70*/  PRMT R8, RZ, 0x7610, R8 ;  /* 0x00007610ff087816 */ /* 0x000fc60000000008 */
[----:B--2---:R-:W-:Y:S01]  /*37a80*/  STL [R1+0x353c], R9 ;  /* 0x00353c0901007387 */ /* 0x004fe20000100800 */
[----:B---3--:R-:W-:-:S04]  /*37a90*/  @!P1 LOP3.LUT R5, R5, R4, RZ, 0x3c, !PT ;  /* 0x0000000405059212 */ /* 0x008fc800078e3cff */
[----:B------:R-:W-:-:S04]  /*37aa0*/  @!P1 LOP3.LUT R4, R5, R4, RZ, 0x3c, !PT ;  /* 0x0000000405049212 */ /* 0x000fc800078e3cff */
[----:B------:R-:W-:-:S05]  /*37ab0*/  @!P1 LOP3.LUT R5, R5, R4, RZ, 0x3c, !PT ;  /* 0x0000000405059212 */ /* 0x000fca00078e3cff */
[----:B------:R0:W2:Y:S04]  /*37ac0*/  @!P1 LDG.E.U16 R8, desc[UR10][R4.64] ;  /* 0x0000000a04089981 */ /* 0x0000a8000c1e1500 */
[----:B------:R-:W0:Y:S04]  /*37ad0*/  LDL R4, [R1+0x910] ;  /* 0x0009100001047983 */ /* 0x000e280000100800 */
[----:B------:R-:W0:Y:S01]  /*37ae0*/  LDL R5, [R1+0xa2c] ;  /* 0x000a2c0001057983 */ /* 0x000e220000100800 */
[----:B------:R-:W-:Y:S02]  /*37af0*/  PRMT R13, RZ, 0x7610, R13 ;  /* 0x00007610ff0d7816 */ /* 0x000fe4000000000d */
[----:B0-----:R-:W-:-:S04]  /*37b00*/  @!P1 LOP3.LUT R5, R5, R4, RZ, 0x3c, !PT ;  /* 0x0000000405059212 */ /* 0x001fc800078e3cff */
[----:B------:R-:W-:-:S04]  /*37b10*/  @!P1 LOP3.LUT R4, R5, R4, RZ, 0x3c, !PT ;  /* 0x0000000405049212 */ /* 0x000fc800078e3cff */
[----:B------:R-:W-:-:S05]  /*37b20*/  @!P1 LOP3.LUT R5, R5, R4, RZ, 0x3c, !PT ;  /* 0x0000000405059212 */ /* 0x000fca00078e3cff */
[----:B------:R-:W3:Y:S04]  /*37b30*/  @!P1 LDG.E.U16 R13, desc[UR10][R4.64] ;  /* 0x0000000a040d9981 */ /* 0x000ee8000c1e1500 */
[----:B--2---:R-:W-:Y:S04]  /*37b40*/  STL [R1+0x3540], R8 ;  /* 0x0035400801007387 */ /* 0x004fe80000100800 */
[----:B---3--:R0:W-:Y:S04]  /*37b50*/  STL [R1+0x158], R13 ;  /* 0x0001580d01007387 */ /* 0x0081e80000100800 */
        /* <DEDUP_REMOVED lines=10> */
[----:B------:R-:W4:Y:S04]  /*37c00*/  LDL R4, [R1+0x18bc] ;  /* 0x0018bc0001047983 */ /* 0x000f280000100800 */
[----:B------:R-:W4:Y:S01]  /*37c10*/  LDL R5, [R1+0x18c0] ;  /* 0x0018c00001057983 */ /* 0x000f220000100800 */
[----:B--2---:R-:W-:-:S02]  /*37c20*/  PRMT R13, RZ, 0x7610, R13 ;  /* 0x00007610ff0d7816 */ /* 0x004fc4000000000d */
[----:B----4-:R-:W-:-:S04]  /*37c30*/  @!P1 LOP3.LUT R5, R5, R4, RZ, 0x3c, !PT ;  /* 0x0000000405059212 */ /* 0x010fc800078e3cff */
[----:B------:R-:W-:-:S04]  /*37c40*/  @!P1 LOP3.LUT R4, R5, R4, RZ, 0x3c, !PT ;  /* 0x0000000405049212 */ /* 0x000fc800078e3cff */
[----:B------:R-:W-:-:S05]  /*37c50*/  @!P1 LOP3.LUT R5, R5, R4, RZ, 0x3c, !PT ;  /* 0x0000000405059212 */ /* 0x000fca00078e3cff */
[----:B------:R-:W2:Y:S04]  /*37c60*/  @!P1 LDG.E.U16 R13, desc[UR10][R4.64] ;  /* 0x0000000a040d9981 */ /* 0x000ea8000c1e1500 */
[----:B--2---:R0:W-:Y:S04]  /*37c70*/  STL [R1+0x150], R13 ;  /* 0x0001500d01007387 */ /* 0x0041e80000100800 */
[----:B0-----:R-:W2:Y:S04]  /*37c80*/  LDL.LU R13, [R1+0x365c] ;  /* 0x00365c00010d7983 */ /* 0x001ea80000300800 */
[----:B------:R-:W4:Y:S04]  /*37c90*/  LDL R4, [R1+0x187c] ;  /* 0x00187c0001047983 */ /* 0x000f280000100800 */
[----:B------:R-:W4:Y:S01]  /*37ca0*/  LDL R5, [R1+0x1880] ;  /* 0x0018800001057983 */ /* 0x000f220000100800 */
[----:B---3--:R-:W-:-:S02]  /*37cb0*/  PRMT R12, RZ, 0x7610, R12 ;  /* 0x00007610ff0c7816 */ /* 0x008fc4000000000c */
[----:B----4-:R-:W-:-:S04]  /*37cc0*/  @!P1 LOP3.LUT R5, R5, R4, RZ, 0x3c, !PT ;  /* 0x0000000405059212 */ /* 0x010fc800078e3cff */
        /* <DEDUP_REMOVED lines=414> */
[----:B------:R-:W4:Y:S04]  /*396b0*/  @!P1 LDG.E.U16 R7, desc[UR10][R4.64] ;  /* 0x0000000a04079981 */ /* 0x000f28000c1e1500 */
[----:B--2---:R0:W-:Y:S04]  /*396c0*/  STL [R1+0x98], R13 ;  /* 0x0000980d01007387 */ /* 0x0041e80000100800 */
[----:B0-----:R-:W2:Y:S04]  /*396d0*/  LDL R13, [R1+0xbc0] ;  /* 0x000bc000010d7983 */ /* 0x001ea80000100800 */
[----:B----4-:R0:W-:Y:S04]  /*396e0*/  STL [R1+0x94], R7 ;  /* 0x0000940701007387 */ /* 0x0101e80000100800 */
[----:B0-----:R-:W4:Y:S04]  /*396f0*/  LDL.LU R7, [R1+0x35a4] ;  /* 0x0035a40001077983 */ /* 0x001f280000300800 */
[----:B------:R-:W2:Y:S04]  /*39700*/  LDL R4, [R1+0xcbc] ;  /* 0x000cbc0001047983 */ /* 0x000ea80000100800 */
[----:B------:R-:W2:Y:S01]  /*39710*/  LDL R5, [R1+0xcc0] ;  /* 0x000cc00001057983 */ /* 0x000ea20000100800 */
[----:B------:R-:W-:-:S02]  /*39720*/  PRMT R6, RZ, 0x7610, R6 ;  /* 0x00007610ff067816 */ /* 0x000fc40000000006 */
        /* <DEDUP_REMOVED lines=30> */
[----:B------:R-:W2:Y:S01]  /*39910*/  @!P1 LDG.E.U16 R2, desc[UR10][R4.64] ;  /* 0x0000000a04029981 */ /* 0x000ea2000c1e1500 */
[----:B---3--:R-:W-:-:S03]  /*39920*/  PRMT R12, RZ, 0x7610, R12 ;  /* 0x00007610ff0c7816 */ /* 0x008fc6000000000c */
[----:B--2---:R0:W-:Y:S04]  /*39930*/  STL [R1+0x84], R2 ;  /* 0x0000840201007387 */ /* 0x0041e80000100800 */
[----:B0-----:R-:W2:Y:S04]  /*39940*/  LDL.LU R2, [R1+0x3594] ;  /* 0x0035940001027983 */ /* 0x001ea80000300800 */
[----:B------:R-:W3:Y:S01]  /*39950*/  LDL R5, [R1+0xbbc] ;  /* 0x000bbc0001057983 */ /* 0x000ee20000100800 */
[----:B------:R-:W-:Y:S01]  /*39960*/  @!P1 IMAD.MOV.U32 R4, RZ, RZ, R13 ;  /* 0x000000ffff049224 */ /* 0x000fe200078e000d */
[----:B------:R-:W-:-:S02]  /*39970*/  PRMT R29, RZ, 0x7610, R29 ;  /* 0x00007610ff1d7816 */ /* 0x000fc4000000001d */
[----:B------:R-:W2:Y:S04]  /*39980*/  LDL R13, [R1+0xa44] ;  /* 0x000a4400010d7983 */ /* 0x000ea80000100800 */
[----:B---3--:R0:W3:Y:S04]  /*39990*/  @!P1 LDG.E.U16 R12, desc[UR10][R4.64] ;  /* 0x0000000a040c9981 */ /* 0x0080e8000c1e1500 */
[----:B------:R-:W0:Y:S04]  /*399a0*/  LDL R4, [R1+0xb7c] ;  /* 0x000b7c0001047983 */ /* 0x000e280000100800 */
[----:B------:R-:W0:Y:S02]  /*399b0*/  LDL R5, [R1+0xb80] ;  /* 0x000b800001057983 */ /* 0x000e240000100800 */
[----:B0-----:R-:W-:-:S04]  /*399c0*/  @!P1 LOP3.LUT R5, R5, R4, RZ, 0x3c, !PT ;  /* 0x0000000405059212 */ /* 0x001fc800078e3cff */
[----:B------:R-:W-:-:S04]  /*399d0*/  @!P1 LOP3.LUT R4, R5, R4, RZ, 0x3c, !PT ;  /* 0x0000000405049212 */ /* 0x000fc800078e3cff */
[----:B------:R-:W-:-:S05]  /*399e0*/  @!P1 LOP3.LUT R5, R5, R4, RZ, 0x3c, !PT ;  /* 0x0000000405059212 */ /* 0x000fca00078e3cff */
[----:B------:R-:W2:Y:S04]  /*399f0*/  @!P1 LDG.E.U16 R29, desc[UR10][R4.64] ;  /* 0x0000000a041d9981 */ /* 0x000ea8000c1e1500 */
[----:B---3--:R0:W-:Y:S04]  /*39a00*/  STL [R1+0x80], R12 ;  /* 0x0000800c01007387 */ /* 0x0081e80000100800 */
[----:B0-----:R-:W3:Y:S04]  /*39a10*/  LDL R12, [R1+0x1938] ;  /* 0x00193800010c7983 */ /* 0x001ee80000100800 */
        /* <DEDUP_REMOVED lines=31> */
[----:B----4-:R-:W-:-:S02]  /*39c10*/  PRMT R7, RZ, 0x7610, R7 ;  /* 0x00007610ff077816 */ /* 0x010fc40000000007 */
[----:B--2---:R-:W-:-:S04]  /*39c20*/  @!P1 LOP3.LUT R5, R5, R4, RZ, 0x3c, !PT ;  /* 0x0000000405059212 */ /* 0x004fc800078e3cff */
[----:B------:R-:W-:-:S04]  /*39c30*/  @!P1 LOP3.LUT R4, R5, R4, RZ, 0x3c, !PT ;  /* 0x0000000405049212 */ /* 0x000fc800078e3cff */
[----:B------:R-:W-:-:S05]  /*39c40*/  @!P1 LOP3.LUT R5, R5, R4, RZ, 0x3c, !PT ;  /* 0x0000000405059212 */ /* 0x000fca00078e3cff */
[----:B------:R-:W2:Y:S01]  /*39c50*/  @!P1 LDG.E.U16 R7, desc[UR10][R4.64] ;  /* 0x0000000a04079981 */ /* 0x000ea2000c1e1500 */
[----:B------:R-:W-:-:S06]  /*39c60*/  PRMT R6, RZ, 0x7610, R6 ;  /* 0x00007610ff067816 */ /* 0x000fcc0000000006 */
[----:B---3--:R-:W3:Y:S04]  /*39c70*/  @!P1 LDG.E.U16 R6, desc[UR10][R12.64] ;  /* 0x0000000a0c069981 */ /* 0x008ee8000c1e1500 */
[----:B--2---:R-:W-:Y:S04]  /*39c80*/  STL [R1+0x3514], R7 ;  /* 0x0035140701007387 */ /* 0x004fe80000100800 */
[----:B------:R-:W2:Y:S04]  /*39c90*/  LDL R12, [R1+0x193c] ;  /* 0x00193c00010c7983 */ /* 0x000ea80000100800 */
[----:B------:R-:W2:Y:S01]  /*39ca0*/  LDL R13, [R1+0x1978] ;  /* 0x00197800010d7983 */ /* 0x000ea20000100800 */
[----:B------:R-:W-:-:S03]  /*39cb0*/  PRMT R5, RZ, 0x7610, R5 ;  /* 0x00007610ff057816 */ /* 0x000fc60000000005 */
[----:B---3--:R-:W-:Y:S01]  /*39cc0*/  STL [R1+0x3518], R6 ;  /* 0x0035180601007387 */ /* 0x008fe20000100800 */
[----:B--2---:R-:W-:-:S04]  /*39cd0*/  @!P1 LOP3.LUT R13, R13, R12, RZ, 0x3c, !PT ;  /* 0x0000000c0d0d9212 */ /* 0x004fc800078e3cff */
        /* <DEDUP_REMOVED lines=40> */
[----:B------:R-:W-:-:S02]  /*39f60*/  PRMT R11, RZ, 0x7610, R11 ;  /* 0x00007610ff0b7816 */ /* 0x000fc4000000000b */
[----:B----4-:R-:W-:-:S04]  /*39f70*/  @!P1 LOP3.LUT R13, R13, R12, RZ, 0x3c, !PT ;  /* 0x0000000c0d0d9212 */ /* 0x010fc800078e3cff */
[----:B------:R-:W-:-:S04]  /*39f80*/  @!P1 LOP3.LUT R12, R13, R12, RZ, 0x3c, !PT ;  /* 0x0000000c0d0c9212 */ /* 0x000fc800078e3cff */
[----:B------:R-:W-:-:S05]  /*39f90*/  @!P1 LOP3.LUT R13, R13, R12, RZ, 0x3c, !PT ;  /* 0x0000000c0d0d9212 */ /* 0x000fca00078e3cff */
[----:B------:R0:W4:Y:S04]  /*39fa0*/  @!P1 LDG.E.U16 R11, desc[UR10][R12.64] ;  /* 0x0000000a0c0b9981 */ /* 0x000128000c1e1500 */
[----:B------:R-:W0:Y:S04]  /*39fb0*/  LDL R12, [R1+0x1874] ;  /* 0x00187400010c7983 */ /* 0x000e280000100800 */
[----:B------:R-:W0:Y:S01]  /*39fc0*/  LDL R13, [R1+0x1878] ;  /* 0x00187800010d7983 */ /* 0x000e220000100800 */
[----:B------:R-:W-:Y:S02]  /*39fd0*/  PRMT R20, RZ, 0x7610, R20 ;  /* 0x00007610ff147816 */ /* 0x000fe40000000014 */
[----:B0-----:R-:W-:-:S04]  /*39fe0*/  @!P1 LOP3.LUT R13, R13, R12, RZ, 0x3c, !PT ;  /* 0x0000000c0d0d9212 */ /* 0x001fc800078e3cff */
[----:B------:R-:W-:-:S04]  /*39ff0*/  @!P1 LOP3.LUT R12, R13, R12, RZ, 0x3c, !PT ;  /* 0x0000000c0d0c9212 */ /* 0x000fc800078e3cff */
[----:B------:R-:W-:-:S05]  /*3a000*/  @!P1 LOP3.LUT R13, R13, R12, RZ, 0x3c, !PT ;  /* 0x0000000c0d0d9212 */ /* 0x000fca00078e3cff */
[----:B------:R-:W2:Y:S04]  /*3a010*/  @!P1 LDG.E.U16 R20, desc[UR10][R12.64] ;  /* 0x0000000a0c149981 */ /* 0x000ea8000c1e1500 */
[----:B----4-:R0:W-:Y:S04]  /*3a020*/  STL [R1+0x50], R11 ;  /* 0x0000500b01007387 */ /* 0x0101e80000100800 */
[----:B0-----:R-:W4:Y:S04]  /*3a030*/  LDL R11, [R1+0x1738] ;  /* 0x00173800010b7983 */ /* 0x001f280000100800 */
        /* <DEDUP_REMOVED lines=36> */
[----:B------:R-:W-:-:S03]  /*3a280*/  PRMT R21, RZ, 0x7610, R21 ;  /* 0x00007610ff157816 */ /* 0x000fc60000000015 */
[----:B--2---:R0:W-:Y:S04]  /*3a290*/  STL [R1+0x3c], R19 ;  /* 0x00003c1301007387 */ /* 0x0041e80000100800 */
[----:B0-----:R-:W2:Y:S04]  /*3a2a0*/  LDL.LU R19, [R1+0x3568] ;  /* 0x0035680001137983 */ /* 0x001ea80000300800 */
[----:B------:R-:W2:Y:S01]  /*3a2b0*/  LDL R13, [R1+0x1734] ;  /* 0x00173400010d7983 */ /* 0x000ea20000100800 */
[----:B----4-:R-:W-:-:S03]  /*3a2c0*/  @!P1 IMAD.MOV.U32 R12, RZ, RZ, R11 ;  /* 0x000000ffff0c9224 */ /* 0x010fc600078e000b */
[----:B------:R-:W4:Y:S04]  /*3a2d0*/  LDL R11, [R1+0x15f8] ;  /* 0x0015f800010b7983 */ /* 0x000f280000100800 */
[----:B--2---:R-:W2:Y:S04]  /*3a2e0*/  @!P1 LDG.E.U16 R21, desc[UR10][R12.64] ;  /* 0x0000000a0c159981 */ /* 0x004ea8000c1e1500 */
        /* <DEDUP_REMOVED lines=23> */
[----:B------:R-:W-:Y:S01]  /*3a460*/  @!P1 LOP3.LUT R13, R13, R12, RZ, 0x3c, !PT ;  /* 0x0000000c0d0d9212 */ /* 0x000fe200078e3cff */
[----:B--2---:R0:W-:Y:S04]  /*3a470*/  STL [R1+0x30], R15 ;  /* 0x0000300f01007387 */ /* 0x0041e80000100800 */
[----:B------:R1:W2:Y:S01]  /*3a480*/  @!P1 LDG.E.U16 R14, desc[UR10][R12.64] ;  /* 0x0000000a0c0e9981 */ /* 0x0002a2000c1e1500 */
[----:B------:R-:W-:-:S03]  /*3a490*/  PRMT R23, RZ, 0x7610, R23 ;  /* 0x00007610ff177816 */ /* 0x000fc60000000017 */
[----:B0-----:R-:W2:Y:S04]  /*3a4a0*/  LDL R15, [R1+0x1578] ;  /* 0x00157800010f7983 */ /* 0x001ea80000100800 */
[----:B------:R-:W1:Y:S04]  /*3a4b0*/  LDL R12, [R1+0x1634] ;  /* 0x00163400010c7983 */ /* 0x000e680000100800 */
[----:B------:R-:W1:Y:S02]  /*3a4c0*/  LDL R13, [R1+0x1638] ;  /* 0x00163800010d7983 */ /* 0x000e640000100800 */
[----:B-1----:R-:W-:-:S04]  /*3a4d0*/  @!P1 LOP3.LUT R13, R13, R12, RZ, 0x3c, !PT ;  /* 0x0000000c0d0d9212 */ /* 0x002fc800078e3cff */
[----:B------:R-:W-:-:S04]  /*3a4e0*/  @!P1 LOP3.LUT R12, R13, R12, RZ, 0x3c, !PT ;  /* 0x0000000c0d0c9212 */ /* 0x000fc800078e3cff */
[----:B------:R-:W-:-:S05]  /*3a4f0*/  @!P1 LOP3.LUT R13, R13, R12, RZ, 0x3c, !PT ;  /* 0x0000000c0d0d9212 */ /* 0x000fca00078e3cff */
[----:B------:R-:W3:Y:S04]  /*3a500*/  @!P1 LDG.E.U16 R23, desc[UR10][R12.64] ;  /* 0x0000000a0c179981 */ /* 0x000ee8000c1e1500 */
[----:B--2---:R0:W-:Y:S04]  /*3a510*/  STL [R1+0x2c], R14 ;  /* 0x00002c0e01007387 */ /* 0x0041e80000100800 */
[----:B0-----:R-:W2:Y:S04]  /*3a520*/  LDL R14, [R1+0x1538] ;  /* 0x00153800010e7983 */ /* 0x001ea80000100800 */
[----:B---3--:R0:W-:Y:S04]  /*3a530*/  STL [R1+0x28], R23 ;  /* 0x0000281701007387 */ /* 0x0081e80000100800 */
[----:B0-----:R-:W3:Y:S04]  /*3a540*/  LDL.LU R23, [R1+0x355c] ;  /* 0x00355c0001177983 */ /* 0x001ee80000300800 */
[----:B------:R-:W2:Y:S01]  /*3a550*/  LDL R13, [R1+0x15f4] ;  /* 0x0015f400010d7983 */ /* 0x000ea20000100800 */
[----:B------:R-:W-:Y:S01]  /*3a560*/  PRMT R2, RZ, 0x7610, R2 ;  /* 0x00007610ff027816 */ /* 0x000fe20000000002 */
[----:B----4-:R-:W-:-:S02]  /*3a570*/  @!P1 IMAD.MOV.U32 R12, RZ, RZ, R11 ;  /* 0x000000ffff0c9224 */ /* 0x010fc400078e000b */
[----:B------:R-:W4:Y:S04]  /*3a580*/  LDL R11, [R1+0x14f8] ;  /* 0x0014f800010b7983 */ /* 0x000f280000100800 */
[----:B--2---:R-:W2:Y:S04]  /*3a590*/  @!P1 LDG.E.U16 R2, desc[UR10][R12.64] ;  /* 0x0000000a0c029981 */ /* 0x004ea8000c1e1500 */
[----:B--2---:R-:W-:Y:S04]  /*3a5a0*/  STL [R1+0x24], R2 ;  /* 0x0000240201007387 */ /* 0x004fe80000100800 */
[----:B------:R-:W2:Y:S04]  /*3a5b0*/  LDL R12, [R1+0x15b4] ;  /* 0x0015b400010c7983 */ /* 0x000ea80000100800 */
[----:B------:R-:W2:Y:S01]  /*3a5c0*/  LDL R13, [R1+0x15b8] ;  /* 0x0015b800010d7983 */ /* 0x000ea20000100800 */
[----:B------:R-:W-:-:S02]  /*3a5d0*/  PRMT R6, RZ, 0x7610, R6 ;  /* 0x00007610ff067816 */ /* 0x000fc40000000006 */
[----:B--2---:R-:W-:-:S04]  /*3a5e0*/  @!P1 LOP3.LUT R13, R13, R12, RZ, 0x3c, !PT ;  /* 0x0000000c0d0d9212 */ /* 0x004fc800078e3cff */
[----:B------:R-:W-:-:S04]  /*3a5f0*/  @!P1 LOP3.LUT R12, R13, R12, RZ, 0x3c, !PT ;  /* 0x0000000c0d0c9212 */ /* 0x000fc800078e3cff */
[----:B------:R-:W-:-:S05]  /*3a600*/  @!P1 LOP3.LUT R13, R13, R12, RZ, 0x3c, !PT ;  /* 0x0000000c0d0d9212 */ /* 0x000fca00078e3cff */
[----:B------:R0:W2:Y:S04]  /*3a610*/  @!P1 LDG.E.U16 R6, desc[UR10][R12.64] ;  /* 0x0000000a0c069981 */ /* 0x0000a8000c1e1500 */
[----:B------:R-:W3:Y:S01]  /*3a620*/  LDL R13, [R1+0x1574] ;  /* 0x00157400010d7983 */ /* 0x000ee20000100800 */
[----:B------:R-:W-:Y:S01]  /*3a630*/  PRMT R10, RZ, 0x7610, R10 ;  /* 0x00007610ff0a7816 */ /* 0x000fe2000000000a */
[----:B0-----:R-:W-:Y:S02]  /*3a640*/  @!P1 IMAD.MOV.U32 R12, RZ, RZ, R15 ;  /* 0x000000ffff0c9224 */ /* 0x001fe400078e000f */
[----:B--2---:R0:W-:Y:S01]  /*3a650*/  STL [R1+0x20], R6 ;  /* 0x0000200601007387 */ /* 0x0041e20000100800 */
[----:B------:R-:W-:-:S03]  /*3a660*/  PRMT R4, RZ, 0x7610, R4 ;  /* 0x00007610ff047816 */ /* 0x000fc60000000004 */
[----:B------:R-:W2:Y:S04]  /*3a670*/  LDL R15, [R1+0x1474] ;  /* 0x00147400010f7983 */ /* 0x000ea80000100800 */
[----:B---3--:R1:W3:Y:S04]  /*3a680*/  @!P1 LDG.E.U16 R10, desc[UR10][R12.64] ;  /* 0x0000000a0c0a9981 */ /* 0x0082e8000c1e1500 */
[----:B0-----:R-:W2:Y:S04]  /*3a690*/  LDL R6, [R1+0x14b8] ;  /* 0x0014b80001067983 */ /* 0x001ea80000100800 */
[----:B------:R-:W2:Y:S01]  /*3a6a0*/  LDL R13, [R1+0x1534] ;  /* 0x00153400010d7983 */ /* 0x000ea20000100800 */
[----:B-1----:R-:W-:-:S03]  /*3a6b0*/  @!P1 IMAD.MOV.U32 R12, RZ, RZ, R14 ;  /* 0x000000ffff0c9224 */ /* 0x002fc600078e000e */
[----:B---3--:R0:W-:Y:S01]  /*3a6c0*/  STL [R1+0x1c], R10 ;  /* 0x00001c0a01007387 */ /* 0x0081e20000100800 */
[----:B------:R-:W-:-:S03]  /*3a6d0*/  PRMT R8, RZ, 0x7610, R8 ;  /* 0x00007610ff087816 */ /* 0x000fc60000000008 */
[----:B------:R-:W3:Y:S04]  /*3a6e0*/  LDL R14, [R1+0x1434] ;  /* 0x00143400010e7983 */ /* 0x000ee80000100800 */
[----:B--2---:R4:W2:Y:S04]  /*3a6f0*/  @!P1 LDG.E.U16 R4, desc[UR10][R12.64] ;  /* 0x0000000a0c049981 */ /* 0x0048a8000c1e1500 */
[----:B0-----:R-:W2:Y:S04]  /*3a700*/  LDL R10, [R1+0x1478] ;  /* 0x00147800010a7983 */ /* 0x001ea80000100800 */
[----:B------:R-:W2:Y:S01]  /*3a710*/  LDL R13, [R1+0x14f4] ;  /* 0x0014f400010d7983 */ /* 0x000ea20000100800 */
[----:B----4-:R-:W-:-:S05]  /*3a720*/  @!P1 IMAD.MOV.U32 R12, RZ, RZ, R11 ;  /* 0x000000ffff0c9224 */ /* 0x010fca00078e000b */
[----:B--2---:R0:W2:Y:S04]  /*3a730*/  @!P1 LDG.E.U16 R8, desc[UR10][R12.64] ;  /* 0x0000000a0c089981 */ /* 0x0040a8000c1e1500 */
[----:B------:R1:W-:Y:S04]  /*3a740*/  STL [R1+0x18], R4 ;  /* 0x0000180401007387 */ /* 0x0003e80000100800 */
[----:B------:R-:W4:Y:S04]  /*3a750*/  LDL R11, [R1+0x13f4] ;  /* 0x0013f400010b7983 */ /* 0x000f280000100800 */
[----:B------:R-:W3:Y:S04]  /*3a760*/  LDL R13, [R1+0x14b4] ;  /* 0x0014b400010d7983 */ /* 0x000ee80000100800 */
[----:B-1----:R-:W4:Y:S01]  /*3a770*/  LDL R4, [R1+0x1438] ;  /* 0x0014380001047983 */ /* 0x002f220000100800 */
[----:B------:R-:W-:Y:S01]  /*3a780*/  PRMT R5, RZ, 0x7610, R5 ;  /* 0x00007610ff057816 */ /* 0x000fe20000000005 */
[----:B0-----:R-:W-:Y:S01]  /*3a790*/  @!P1 IMAD.MOV.U32 R12, RZ, RZ, R6 ;  /* 0x000000ffff0c9224 */ /* 0x001fe200078e0006 */
[----:B------:R-:W-:Y:S01]  /*3a7a0*/  PRMT R9, RZ, 0x7610, R9 ;  /* 0x00007610ff097816 */ /* 0x000fe20000000009 */
[----:B--2---:R0:W-:Y:S01]  /*3a7b0*/  STL [R1+0x14], R8 ;  /* 0x0000140801007387 */ /* 0x0041e20000100800 */
[----:B------:R-:W-:-:S02]  /*3a7c0*/  PRMT R3, RZ, 0x7610, R3 ;  /* 0x00007610ff037816 */ /* 0x000fc40000000003 */
[----:B------:R-:W-:Y:S01]  /*3a7d0*/  PRMT R7, RZ, 0x7610, R7 ;  /* 0x00007610ff077816 */ /* 0x000fe20000000007 */
[----:B------:R-:W2:Y:S04]  /*3a7e0*/  LDL R6, [R1+0x13b4] ;  /* 0x0013b40001067983 */ /* 0x000ea80000100800 */
[----:B0-----:R-:W2:Y:S04]  /*3a7f0*/  LDL R8, [R1+0x13f8] ;  /* 0x0013f80001087983 */ /* 0x001ea80000100800 */
[----:B---3--:R0:W3:Y:S02]  /*3a800*/  @!P1 LDG.E.U16 R5, desc[UR10][R12.64] ;  /* 0x0000000a0c059981 */ /* 0x0080e4000c1e1500 */
[----:B0-----:R-:W-:-:S02]  /*3a810*/  @!P1 IMAD.MOV.U32 R12, RZ, RZ, R10 ;  /* 0x000000ffff0c9224 */ /* 0x001fc400078e000a */
[----:B------:R-:W-:-:S05]  /*3a820*/  @!P1 IMAD.MOV.U32 R13, RZ, RZ, R15 ;  /* 0x000000ffff0d9224 */ /* 0x000fca00078e000f */
[----:B------:R4:W3:Y:S02]  /*3a830*/  @!P1 LDG.E.U16 R9, desc[UR10][R12.64] ;  /* 0x0000000a0c099981 */ /* 0x0008e4000c1e1500 */
[----:B----4-:R-:W-:Y:S02]  /*3a840*/  @!P1 IMAD.MOV.U32 R12, RZ, RZ, R4 ;  /* 0x000000ffff0c9224 */ /* 0x010fe400078e0004 */
[----:B------:R-:W-:-:S05]  /*3a850*/  @!P1 IMAD.MOV.U32 R13, RZ, RZ, R14 ;  /* 0x000000ffff0d9224 */ /* 0x000fca00078e000e */
[----:B------:R0:W4:Y:S02]  /*3a860*/  @!P1 LDG.E.U16 R3, desc[UR10][R12.64] ;  /* 0x0000000a0c039981 */ /* 0x000124000c1e1500 */
[----:B0-----:R-:W-:Y:S02]  /*3a870*/  @!P1 IMAD.MOV.U32 R13, RZ, RZ, R11 ;  /* 0x000000ffff0d9224 */ /* 0x001fe400078e000b */
[----:B--2---:R-:W-:-:S05]  /*3a880*/  @!P1 IMAD.MOV.U32 R12, RZ, RZ, R8 ;  /* 0x000000ffff0c9224 */ /* 0x004fca00078e0008 */
[----:B------:R0:W2:Y:S04]  /*3a890*/  @!P1 LDG.E.U16 R7, desc[UR10][R12.64] ;  /* 0x0000000a0c079981 */ /* 0x0000a8000c1e1500 */
[----:B---3--:R1:W-:Y:S04]  /*3a8a0*/  STL [R1+0x10], R5 ;  /* 0x0000100501007387 */ /* 0x0083e80000100800 */
[----:B------:R-:W3:Y:S04]  /*3a8b0*/  LDL R10, [R1+0x1374] ;  /* 0x00137400010a7983 */ /* 0x000ee80000100800 */
[----:B-1----:R-:W3:Y:S04]  /*3a8c0*/  LDL R5, [R1+0x13b8] ;  /* 0x0013b80001057983 */ /* 0x002ee80000100800 */
[----:B------:R1:W-:Y:S04]  /*3a8d0*/  STL [R1+0xc], R9 ;  /* 0x00000c0901007387 */ /* 0x0003e80000100800 */
[----:B------:R-:W3:Y:S04]  /*3a8e0*/  LDL R4, [R1+0x1334] ;  /* 0x0013340001047983 */ /* 0x000ee80000100800 */
[----:B-1----:R-:W3:Y:S04]  /*3a8f0*/  LDL R9, [R1+0x1378] ;  /* 0x0013780001097983 */ /* 0x002ee80000100800 */
[----:B----4-:R1:W-:Y:S04]  /*3a900*/  STL [R1+0x8], R3 ;  /* 0x0000080301007387 */ /* 0x0103e80000100800 */
[----:B------:R-:W4:Y:S04]  /*3a910*/  LDL R8, [R1+0x12f4] ;  /* 0x0012f40001087983 */ /* 0x000f280000100800 */
        /* <DEDUP_REMOVED lines=8> */
[----:B0-----:R-:W2:Y:S01]  /*3a9a0*/  LDL R7, [R1+0x12f8] ;  /* 0x0012f80001077983 */ /* 0x001ea20000100800 */
[----:B---3--:R-:W-:-:S03]  /*3a9b0*/  @!P1 IMAD.MOV.U32 R12, RZ, RZ, R5 ;  /* 0x000000ffff0c9224 */ /* 0x008fc600078e0005 */
[----:B------:R-:W3:Y:S04]  /*3a9c0*/  LDL R5, [R1+0x12b8] ;  /* 0x0012b80001057983 */ /* 0x000ee80000100800 */
[----:B------:R0:W3:Y:S02]  /*3a9d0*/  @!P1 LDG.E.U16 R0, desc[UR10][R12.64] ;  /* 0x0000000a0c009981 */ /* 0x0000e4000c1e1500 */
[----:B0-----:R-:W-:Y:S02]  /*3a9e0*/  @!P1 IMAD.MOV.U32 R12, RZ, RZ, R9 ;  /* 0x000000ffff0c9224 */ /* 0x001fe400078e0009 */
        /* <DEDUP_REMOVED lines=8> */
[----:B---3--:R-:W-:Y:S04]  /*3aa70*/  STL [R1+0x34c4], R0 ;  /* 0x0034c40001007387 */ /* 0x008fe80000100800 */
[----:B------:R-:W-:Y:S04]  /*3aa80*/  STL [R1+0x34c8], R29 ;  /* 0x0034c81d01007387 */ /* 0x000fe80000100800 */
[----:B------:R-:W3:Y:S04]  /*3aa90*/  LDL R4, [R1+0x1274] ;  /* 0x0012740001047983 */ /* 0x000ee80000100800 */
[----:B------:R-:W3:Y:S04]  /*3aaa0*/  LDL R3, [R1+0x1278] ;  /* 0x0012780001037983 */ /* 0x000ee80000100800 */
[----:B----4-:R-:W-:Y:S04]  /*3aab0*/  STL [R1+0x34cc], R28 ;  /* 0x0034cc1c01007387 */ /* 0x010fe80000100800 */
[----:B------:R-:W4:Y:S04]  /*3aac0*/  LDL R8, [R1+0x1234] ;  /* 0x0012340001087983 */ /* 0x000f280000100800 */
[----:B------:R-:W4:Y:S01]  /*3aad0*/  LDL R7, [R1+0x1238] ;  /* 0x0012380001077983 */ /* 0x000f220000100800 */
[----:B------:R-:W-:Y:S01]  /*3aae0*/  PRMT R26, RZ, 0x7610, R26 ;  /* 0x00007610ff1a7816 */ /* 0x000fe2000000001a */
[----:B0-----:R-:W-:-:S02]  /*3aaf0*/  @!P1 IMAD.MOV.U32 R12, RZ, RZ, R5 ;  /* 0x000000ffff0c9224 */ /* 0x001fc400078e0005 */
[----:B------:R-:W-:Y:S01]  /*3ab00*/  @!P1 IMAD.MOV.U32 R13, RZ, RZ, R6 ;  /* 0x000000ffff0d9224 */ /* 0x000fe200078e0006 */
[----:B------:R-:W-:-:S04]  /*3ab10*/  PRMT R25, RZ, 0x7610, R25 ;  /* 0x00007610ff197816 */ /* 0x000fc80000000019 */
[----:B------:R3:W4:Y:S04]  /*3ab20*/  @!P1 LDG.E.U16 R26, desc[UR10][R12.64] ;  /* 0x0000000a0c1a9981 */ /* 0x000728000c1e1500 */
[----:B--2---:R-:W-:Y:S04]  /*3ab30*/  STL [R1+0x34d0], R27 ;  /* 0x0034d01b01007387 */ /* 0x004fe80000100800 */
[----:B------:R-:W2:Y:S04]  /*3ab40*/  LDL R10, [R1+0x11f4] ;  /* 0x0011f400010a7983 */ /* 0x000ea80000100800 */
[----:B------:R-:W2:Y:S01]  /*3ab50*/  LDL R9, [R1+0x11f8] ;  /* 0x0011f80001097983 */ /* 0x000ea20000100800 */
[----:B------:R-:W-:-:S02]  /*3ab60*/  PRMT R24, RZ, 0x7610, R24 ;  /* 0x00007610ff187816 */ /* 0x000fc40000000018 */
[----:B------:R-:W-:Y:S01]  /*3ab70*/  PRMT R20, RZ, 0x7610, R20 ;  /* 0x00007610ff147816 */ /* 0x000fe20000000014 */
[----:B------:R-:W2:Y:S04]  /*3ab80*/  LDL R6, [R1+0x11b4] ;  /* 0x0011b40001067983 */ /* 0x000ea80000100800 */
[----:B------:R-:W2:Y:S01]  /*3ab90*/  LDL R5, [R1+0x11b8] ;  /* 0x0011b80001057983 */ /* 0x000ea20000100800 */
[----:B---3--:R-:W-:Y:S02]  /*3aba0*/  @!P1 IMAD.MOV.U32 R13, RZ, RZ, R4 ;  /* 0x000000ffff0d9224 */ /* 0x008fe400078e0004 */
[----:B------:R-:W-:-:S05]  /*3abb0*/  @!P1 IMAD.MOV.U32 R12, RZ, RZ, R3 ;  /* 0x000000ffff0c9224 */ /* 0x000fca00078e0003 */
[----:B------:R4:W3:Y:S02]  /*3abc0*/  @!P1 LDG.E.U16 R25, desc[UR10][R12.64] ;  /* 0x0000000a0c199981 */ /* 0x0008e4000c1e1500 */
[----:B----4-:R-:W-:Y:S02]  /*3abd0*/  @!P1 IMAD.MOV.U32 R13, RZ, RZ, R8 ;  /* 0x000000ffff0d9224 */ /* 0x010fe400078e0008 */
[----:B------:R-:W-:-:S05]  /*3abe0*/  @!P1 IMAD.MOV.U32 R12, RZ, RZ, R7 ;  /* 0x000000ffff0c9224 */ /* 0x000fca00078e0007 */
[----:B------:R2:W4:Y:S04]  /*3abf0*/  @!P1 LDG.E.U16 R24, desc[UR10][R12.64] ;  /* 0x0000000a0c189981 */ /* 0x000528000c1e1500 */
[----:B------:R-:W-:Y:S04]  /*3ac00*/  STL [R1+0x34d4], R26 ;  /* 0x0034d41a01007387 */ /* 0x000fe80000100800 */
[----:B------:R-:W4:Y:S04]  /*3ac10*/  LDL R4, [R1+0x1174] ;  /* 0x0011740001047983 */ /* 0x000f280000100800 */
[----:B------:R-:W4:Y:S01]  /*3ac20*/  LDL R3, [R1+0x1178] ;  /* 0x0011780001037983 */ /* 0x000f220000100800 */
[----:B--2---:R-:W-:-:S02]  /*3ac30*/  @!P1 IMAD.MOV.U32 R13, RZ, RZ, R10 ;  /* 0x000000ffff0d9224 */ /* 0x004fc400078e000a */
[----:B------:R-:W-:-:S05]  /*3ac40*/  @!P1 IMAD.MOV.U32 R12, RZ, RZ, R9 ;  /* 0x000000ffff0c9224 */ /* 0x000fca00078e0009 */
[----:B------:R0:W2:Y:S04]  /*3ac50*/  @!P1 LDG.E.U16 R20, desc[UR10][R12.64] ;  /* 0x0000000a0c149981 */ /* 0x0000a8000c1e1500 */
[----:B---3--:R-:W-:Y:S04]  /*3ac60*/  STL [R1+0x34d8], R25 ;  /* 0x0034d81901007387 */ /* 0x008fe80000100800 */
[----:B------:R-:W3:Y:S04]  /*3ac70*/  LDL R8, [R1+0x1134] ;  /* 0x0011340001087983 */ /* 0x000ee80000100800 */
[----:B------:R-:W3:Y:S01]  /*3ac80*/  LDL R7, [R1+0x1138] ;  /* 0x0011380001077983 */ /* 0x000ee20000100800 */
[----:B------:R-:W-:Y:S01]  /*3ac90*/  PRMT R18, RZ, 0x7610, R18 ;  /* 0x00007610ff127816 */ /* 0x000fe20000000012 */
[----:B0-----:R-:W-:-:S02]  /*3aca0*/  @!P1 IMAD.MOV.U32 R12, RZ, RZ, R5 ;  /* 0x000000ffff0c9224 */ /* 0x001fc400078e0005 */
[----:B------:R-:W-:-:S05]  /*3acb0*/  @!P1 IMAD.MOV.U32 R13, RZ, RZ, R6 ;  /* 0x000000ffff0d9224 */ /* 0x000fca00078e0006 */
[----:B------:R0:W3:Y:S04]  /*3acc0*/  @!P1 LDG.E.U16 R18, desc[UR10][R12.64] ;  /* 0x0000000a0c129981 */ /* 0x0000e8000c1e1500 */
[----:B----4-:R-:W-:Y:S01]  /*3acd0*/  STL [R1+0x34dc], R24 ;  /* 0x0034dc1801007387 */ /* 0x010fe20000100800 */
[----:B------:R-:W-:Y:S01]  /*3ace0*/  PRMT R16, RZ, 0x7610, R16 ;  /* 0x00007610ff107816 */ /* 0x000fe20000000010 */
[----:B------:R-:W-:Y:S02]  /*3acf0*/  @!P1 IMAD.MOV.U32 R15, RZ, RZ, R4 ;  /* 0x000000ffff0f9224 */ /* 0x000fe400078e0004 */
[----:B------:R-:W-:Y:S01]  /*3ad00*/  @!P1 IMAD.MOV.U32 R14, RZ, RZ, R3 ;  /* 0x000000ffff0e9224 */ /* 0x000fe200078e0003 */
[----:B0-----:R-:W-:-:S04]  /*3ad10*/  PRMT R12, RZ, 0x7610, R12 ;  /* 0x00007610ff0c7816 */ /* 0x001fc8000000000c */
[----:B------:R3:W4:Y:S04]  /*3ad20*/  @!P1 LDG.E.U16 R16, desc[UR10][R14.64] ;  /* 0x0000000a0e109981 */ /* 0x000728000c1e1500 */
[----:B--2---:R-:W-:Y:S04]  /*3ad30*/  STL [R1+0x34e0], R20 ;  /* 0x0034e01401007387 */ /* 0x004fe80000100800 */
[----:B------:R-:W2:Y:S04]  /*3ad40*/  LDL R6, [R1+0x10f4] ;  /* 0x0010f40001067983 */ /* 0x000ea80000100800 */
[----:B------:R-:W2:Y:S01]  /*3ad50*/  LDL R5, [R1+0x10f8] ;  /* 0x0010f80001057983 */ /* 0x000ea20000100800 */
[----:B---3--:R-:W-:-:S02]  /*3ad60*/  @!P1 IMAD.MOV.U32 R15, RZ, RZ, R8 ;  /* 0x000000ffff0f9224 */ /* 0x008fc400078e0008 */
[----:B------:R-:W-:-:S05]  /*3ad70*/  @!P1 IMAD.MOV.U32 R14, RZ, RZ, R7 ;  /* 0x000000ffff0e9224 */ /* 0x000fca00078e0007 */
[----:B------:R2:W3:Y:S01]  /*3ad80*/  @!P1 LDG.E.U16 R12, desc[UR10][R14.64] ;  /* 0x0000000a0e0c9981 */ /* 0x0004e2000c1e1500 */
[----:B------:R-:W-:-:S03]  /*3ad90*/  PRMT R13, RZ, 0x7610, R13 ;  /* 0x00007610ff0d7816 */ /* 0x000fc6000000000d */
[----:B------:R-:W-:Y:S04]  /*3ada0*/  STL [R1+0x34e4], R18 ;  /* 0x0034e41201007387 */ /* 0x000fe80000100800 */
[----:B------:R-:W3:Y:S04]  /*3adb0*/  LDL R4, [R1+0x10b4] ;  /* 0x0010b40001047983 */ /* 0x000ee80000100800 */
[----:B------:R-:W3:Y:S04]  /*3adc0*/  LDL R3, [R1+0x10b8] ;  /* 0x0010b80001037983 */ /* 0x000ee80000100800 */
[----:B----4-:R0:W-:Y:S04]  /*3add0*/  STL [R1+0x34e8], R16 ;  /* 0x0034e81001007387 */ /* 0x0101e80000100800 */
[----:B------:R-:W4:Y:S04]  /*3ade0*/  LDL R11, [R1+0x1078] ;  /* 0x00107800010b7983 */ /* 0x000f280000100800 */
[----:B------:R-:W4:Y:S04]  /*3adf0*/  LDL R9, [R1+0x1038] ;  /* 0x0010380001097983 */ /* 0x000f280000100800 */
[----:B0-----:R-:W4:Y:S01]  /*3ae00*/  LDL R16, [R1+0x1074] ;  /* 0x0010740001107983 */ /* 0x001f220000100800 */
[----:B--2---:R-:W-:-:S02]  /*3ae10*/  @!P1 IMAD.MOV.U32 R15, RZ, RZ, R6 ;  /* 0x000000ffff0f9224 */ /* 0x004fc400078e0006 */
[----:B------:R-:W-:-:S05]  /*3ae20*/  @!P1 IMAD.MOV.U32 R14, RZ, RZ, R5 ;  /* 0x000000ffff0e9224 */ /* 0x000fca00078e0005 */
[----:B------:R0:W2:Y:S04]  /*3ae30*/  @!P1 LDG.E.U16 R13, desc[UR10][R14.64] ;  /* 0x0000000a0e0d9981 */ /* 0x0000a8000c1e1500 */
[----:B---3--:R1:W-:Y:S04]  /*3ae40*/  STL [R1+0x34ec], R12 ;  /* 0x0034ec0c01007387 */ /* 0x0083e80000100800 */
[----:B------:R-:W3:Y:S04]  /*3ae50*/  LDL R10, [R1+0x1034] ;  /* 0x00103400010a7983 */ /* 0x000ee80000100800 */
[----:B------:R-:W3:Y:S04]  /*3ae60*/  LDL R8, [R1+0xff4] ;  /* 0x000ff40001087983 */ /* 0x000ee80000100800 */
[----:B------:R-:W3:Y:S04]  /*3ae70*/  LDL R7, [R1+0xff8] ;  /* 0x000ff80001077983 */ /* 0x000ee80000100800 */
[----:B------:R-:W3:Y:S04]  /*3ae80*/  LDL R6, [R1+0xfb4] ;  /* 0x000fb40001067983 */ /* 0x000ee80000100800 */
[----:B------:R-:W3:Y:S01]  /*3ae90*/  LDL R5, [R1+0xfb8] ;  /* 0x000fb80001057983 */ /* 0x000ee20000100800 */
[----:B0-----:R-:W-:-:S02]  /*3aea0*/  @!P1 IMAD.MOV.U32 R14, RZ, RZ, R3 ;  /* 0x000000ffff0e9224 */ /* 0x001fc400078e0003 */
[----:B------:R-:W-:Y:S01]  /*3aeb0*/  @!P1 IMAD.MOV.U32 R15, RZ, RZ, R4 ;  /* 0x000000ffff0f9224 */ /* 0x000fe200078e0004 */
[----:B------:R-:W-:Y:S02]  /*3aec0*/  PRMT R17, RZ, 0x7610, R17 ;  /* 0x00007610ff117816 */ /* 0x000fe40000000011 */
[----:B------:R-:W-:-:S04]  /*3aed0*/  PRMT R19, RZ, 0x7610, R19 ;  /* 0x00007610ff137816 */ /* 0x000fc80000000013 */
[----:B------:R4:W3:Y:S01]  /*3aee0*/  @!P1 LDG.E.U16 R17, desc[UR10][R14.64] ;  /* 0x0000000a0e119981 */ /* 0x0008e2000c1e1500 */
[----:B------:R-:W-:Y:S01]  /*3aef0*/  PRMT R21, RZ, 0x7610, R21 ;  /* 0x00007610ff157816 */ /* 0x000fe20000000015 */
[----:B----4-:R-:W-:Y:S02]  /*3af00*/  @!P1 IMAD.MOV.U32 R14, RZ, RZ, R11 ;  /* 0x000000ffff0e9224 */ /* 0x010fe400078e000b */
[----:B------:R-:W-:-:S05]  /*3af10*/  @!P1 IMAD.MOV.U32 R15, RZ, RZ, R16 ;  /* 0x000000ffff0f9224 */ /* 0x000fca00078e0010 */
[----:B------:R0:W4:Y:S04]  /*3af20*/  @!P1 LDG.E.U16 R19, desc[UR10][R14.64] ;  /* 0x0000000a0e139981 */ /* 0x000128000c1e1500 */
[----:B--2---:R-:W-:Y:S04]  /*3af30*/  STL [R1+0x34f0], R13 ;  /* 0x0034f00d01007387 */ /* 0x004fe80000100800 */
[----:B------:R-:W2:Y:S04]  /*3af40*/  LDL R4, [R1+0x19ec] ;  /* 0x0019ec0001047983 */ /* 0x000ea80000100800 */
[----:B------:R-:W4:Y:S01]  /*3af50*/  LDL R3, [R1+0x19f4] ;  /* 0x0019f40001037983 */ /* 0x000f220000100800 */
[----:B0-----:R-:W-:Y:S01]  /*3af60*/  @!P1 IMAD.MOV.U32 R14, RZ, RZ, R9 ;  /* 0x000000ffff0e9224 */ /* 0x001fe200078e0009 */
[----:B------:R-:W-:-:S02]  /*3af70*/  PRMT R22, RZ, 0x7610, R22 ;  /* 0x00007610ff167816 */ /* 0x000fc40000000016 */
[----:B------:R-:W-:Y:S01]  /*3af80*/  PRMT R23, RZ, 0x7610, R23 ;  /* 0x00007610ff177816 */ /* 0x000fe20000000017 */
[----:B---3--:R-:W-:-:S05]  /*3af90*/  @!P1 IMAD.MOV.U32 R15, RZ, RZ, R10 ;  /* 0x000000ffff0f9224 */ /* 0x008fca00078e000a */
[----:B------:R0:W3:Y:S02]  /*3afa0*/  @!P1 LDG.E.U16 R21, desc[UR10][R14.64] ;  /* 0x0000000a0e159981 */ /* 0x0000e4000c1e1500 */
[----:B0-----:R-:W-:Y:S02]  /*3afb0*/  @!P1 IMAD.MOV.U32 R14, RZ, RZ, R7 ;  /* 0x000000ffff0e9224 */ /* 0x001fe400078e0007 */
[----:B------:R-:W-:-:S05]  /*3afc0*/  @!P1 IMAD.MOV.U32 R15, RZ, RZ, R8 ;  /* 0x000000ffff0f9224 */ /* 0x000fca00078e0008 */
[----:B------:R0:W3:Y:S02]  /*3afd0*/  @!P1 LDG.E.U16 R22, desc[UR10][R14.64] ;  /* 0x0000000a0e169981 */ /* 0x0000e4000c1e1500 */
[----:B0-----:R-:W-:Y:S02]  /*3afe0*/  @!P1 IMAD.MOV.U32 R14, RZ, RZ, R5 ;  /* 0x000000ffff0e9224 */ /* 0x001fe400078e0005 */
[----:B------:R-:W-:-:S05]  /*3aff0*/  @!P1 IMAD.MOV.U32 R15, RZ, RZ, R6 ;  /* 0x000000ffff0f9224 */ /* 0x000fca00078e0006 */
[----:B------:R2:W3:Y:S01]  /*3b000*/  @!P1 LDG.E.U16 R23, desc[UR10][R14.64] ;  /* 0x0000000a0e179981 */ /* 0x0004e2000c1e1500 */
[----:B------:R-:W-:Y:S01]  /*3b010*/  PRMT R0, RZ, 0x7610, R0 ;  /* 0x00007610ff007816 */ /* 0x000fe20000000000 */
[----:B--2---:R-:W-:Y:S02]  /*3b020*/  @!P1 IMAD.MOV.U32 R15, RZ, RZ, R4 ;  /* 0x000000ffff0f9224 */ /* 0x004fe400078e0004 */
[----:B----4-:R-:W-:-:S05]  /*3b030*/  @!P1 IMAD.MOV.U32 R14, RZ, RZ, R3 ;  /* 0x000000ffff0e9224 */ /* 0x010fca00078e0003 */
[----:B------:R-:W2:Y:S04]  /*3b040*/  @!P1 LDG.E.U16 R0, desc[UR10][R14.64] ;  /* 0x0000000a0e009981 */ /* 0x000ea8000c1e1500 */
[----:B------:R-:W-:Y:S04]  /*3b050*/  STL [R1+0x34f4], R17 ;  /* 0x0034f41101007387 */ /* 0x000fe80000100800 */
[----:B------:R-:W-:Y:S04]  /*3b060*/  STL [R1+0x34f8], R19 ;  /* 0x0034f81301007387 */ /* 0x000fe80000100800 */
[----:B---3--:R-:W-:Y:S04]  /*3b070*/  STL [R1+0x34fc], R21 ;  /* 0x0034fc1501007387 */ /* 0x008fe80000100800 */
[----:B------:R-:W-:Y:S04]  /*3b080*/  STL [R1+0x3500], R22 ;  /* 0x0035001601007387 */ /* 0x000fe80000100800 */
[----:B------:R0:W-:Y:S04]  /*3b090*/  STL [R1+0x3504], R23 ;  /* 0x0035041701007387 */ /* 0x0001e80000100800 */
[----:B------:R-:W3:Y:S04]  /*3b0a0*/  LDL.LU R11, [R1+0x25c] ;  /* 0x00025c00010b7983 */ /* 0x000ee80000300800 */
[----:B------:R-:W4:Y:S04]  /*3b0b0*/  LDL.LU R10, [R1+0x6b0] ;  /* 0x0006b000010a7983 */ /* 0x000f280000300800 */
[----:B-1----:R-:W3:Y:S04]  /*3b0c0*/  LDL.LU R12, [R1+0x680] ;  /* 0x00068000010c7983 */ /* 0x002ee80000300800 */
[----:B0-----:R-:W3:Y:S04]  /*3b0d0*/  LDL.LU R23, [R1+0x268] ;  /* 0x0002680001177983 */ /* 0x001ee80000300800 */
        /* <DEDUP_REMOVED lines=27> */
[----:B--2---:R-:W-:Y:S04]  /*3b290*/  STL [R1+0x904], R0 ;  /* 0x0009040001007387 */ /* 0x004fe80000100800 */
        /* <DEDUP_REMOVED lines=153> */
[----:B0-----:R-:W2:Y:S04]  /*3bc30*/  LDL.LU R14, [R1+0x690] ;  /* 0x00069000010e7983 */ /* 0x001ea80000300800 */
        /* <DEDUP_REMOVED lines=143> */
[----:B0-----:R-:W2:Y:S01]  /*3c530*/  LDL.LU R15, [R1+0x6a0] ;  /* 0x0006a000010f7983 */ /* 0x001ea20000300800 */
[----:B------:R-:W0:Y:S03]  /*3c540*/  S2R R2, SR_TID.X ;  /* 0x0000000000027919 */ /* 0x000e260000002100 */
[----:B------:R-:W2:Y:S04]  /*3c550*/  LDL.LU R25, [R1+0x6b8] ;  /* 0x0006b80001197983 */ /* 0x000ea80000300800 */
[----:B------:R-:W2:Y:S04]  /*3c560*/  LDL.LU R26, [R1+0x6a8] ;  /* 0x0006a800011a7983 */ /* 0x000ea80000300800 */
[----:B------:R-:W2:Y:S04]  /*3c570*/  LDL.LU R27, [R1+0x698] ;  /* 0x00069800011b7983 */ /* 0x000ea80000300800 */
[----:B------:R-:W2:Y:S04]  /*3c580*/  LDL.LU R28, [R1+0x688] ;  /* 0x00068800011c7983 */ /* 0x000ea80000300800 */
[----:B------:R-:W2:Y:S04]  /*3c590*/  LDL.LU R29, [R1+0x5c8] ;  /* 0x0005c800011d7983 */ /* 0x000ea80000300800 */
[----:B------:R-:W2:Y:S04]  /*3c5a0*/  LDL.LU R0, [R1+0x260] ;  /* 0x0002600001007983 */ /* 0x000ea80000300800 */
[----:B------:R-:W2:Y:S04]  /*3c5b0*/  LDL.LU R4, [R1+0x24c] ;  /* 0x00024c0001047983 */ /* 0x000ea80000300800 */
[----:B------:R-:W2:Y:S01]  /*3c5c0*/  LDL.LU R5, [R1+0x23c] ;  /* 0x00023c0001057983 */ /* 0x000ea20000300800 */
[----:B0-----:R-:W-:-:S05]  /*3c5d0*/  LOP3.LUT R2, R2, 0x3f, RZ, 0xc0, !PT ;  /* 0x0000003f02027812 */ /* 0x001fca00078ec0ff */
[----:B------:R-:W-:-:S05]  /*3c5e0*/  IMAD.SHL.U32 R2, R2, 0x2, RZ ;  /* 0x0000000202027824 */ /* 0x000fca00078e00ff */
[----:B---3--:R0:W-:Y:S04]  /*3c5f0*/  STS.U16 [R2+UR5+0x10000], R11 ;  /* 0x0100000b02007988 */ /* 0x0081e80008000405 */
[----:B----4-:R1:W-:Y:S04]  /*3c600*/  STS.U16 [R2+UR5+0x10200], R10 ;  /* 0x0102000a02007988 */ /* 0x0103e80008000405 */
[----:B------:R3:W-:Y:S04]  /*3c610*/  STS.U16 [R2+UR5+0x10800], R12 ;  /* 0x0108000c02007988 */ /* 0x0007e80008000405 */
[----:B------:R-:W-:Y:S04]  /*3c620*/  STS.U16 [R2+UR5+0x10a00], R23 ;  /* 0x010a001702007988 */ /* 0x000fe80008000405 */
[----:B------:R-:W-:Y:S04]  /*3c630*/  STS.U16 [R2+UR5+0x10c00], R22 ;  /* 0x010c001602007988 */ /* 0x000fe80008000405 */
[----:B0-----:R-:W4:Y:S04]  /*3c640*/  LDL.LU R11, [R1+0x258] ;  /* 0x00025800010b7983 */ /* 0x001f280000300800 */
[----:B------:R-:W4:Y:S04]  /*3c650*/  LDL.LU R6, [R1+0x6b4] ;  /* 0x0006b40001067983 */ /* 0x000f280000300800 */
[----:B------:R-:W4:Y:S04]  /*3c660*/  LDL.LU R7, [R1+0x6a4] ;  /* 0x0006a40001077983 */ /* 0x000f280000300800 */
[----:B------:R-:W4:Y:S04]  /*3c670*/  LDL.LU R8, [R1+0x694] ;  /* 0x0006940001087983 */ /* 0x000f280000300800 */
[----:B------:R-:W4:Y:S04]  /*3c680*/  LDL.LU R9, [R1+0x684] ;  /* 0x0006840001097983 */ /* 0x000f280000300800 */
[----:B-1----:R-:W4:Y:S01]  /*3c690*/  LDL.LU R10, [R1+0x26c] ;  /* 0x00026c00010a7983 */ /* 0x002f220000300800 */
[----:B---3--:R-:W-:-:S03]  /*3c6a0*/  LOP3.LUT R12, R2, 0x10, RZ, 0x3c, !PT ;  /* 0x00000010020c7812 */ /* 0x008fc600078e3cff */
[----:B------:R-:W-:Y:S04]  /*3c6b0*/  STS.U16 [R2+UR5+0x10e00], R21 ;  /* 0x010e001502007988 */ /* 0x000fe80008000405 */
[----:B--2---:R-:W-:Y:S04]  /*3c6c0*/  STS.U16 [R2+UR5+0x10600], R14 ;  /* 0x0106000e02007988 */ /* 0x004fe80008000405 */
[----:B------:R0:W-:Y:S02]  /*3c6d0*/  STS.U16 [R2+UR5+0x10400], R15 ;  /* 0x0104000f02007988 */ /* 0x0001e40008000405 */
[----:B0-----:R-:W-:-:S05]  /*3c6e0*/  LOP3.LUT R15, R2, 0x20, RZ, 0x3c, !PT ;  /* 0x00000020020f7812 */ /* 0x001fca00078e3cff */
[----:B------:R-:W-:Y:S04]  /*3c6f0*/  STL [R1+0x3510], R15 ;  /* 0x0035100f01007387 */ /* 0x000fe80000100800 */
[----:B------:R-:W2:Y:S04]  /*3c700*/  LDL.LU R2, [R1+0x238] ;  /* 0x0002380001027983 */ /* 0x000ea80000300800 */
[----:B------:R-:W-:Y:S04]  /*3c710*/  STS.U16 [R12+UR5+0x10080], R19 ;  /* 0x010080130c007988 */ /* 0x000fe80008000405 */
        /* <DEDUP_REMOVED lines=15> */
[----:B--2---:R0:W-:Y:S04]  /*3c810*/  STL [R1+0x3558], R2 ;  /* 0x0035580201007387 */ /* 0x0041e80000100800 */
[----:B0-----:R-:W2:Y:S04]  /*3c820*/  LDL.LU R2, [R1+0x248] ;  /* 0x0002480001027983 */ /* 0x001ea80000300800 */
[----:B------:R-:W3:Y:S01]  /*3c830*/  LDL.LU R15, [R1+0x230] ;  /* 0x00023000010f7983 */ /* 0x000ee20000300800 */
[----:B------:R-:W0:Y:S02]  /*3c840*/  S2R R3, SR_TID.X ;  /* 0x0000000000037919 */ /* 0x000e240000002100 */
[----:B0-----:R-:W-:Y:S01]  /*3c850*/  LOP3.LUT R3, R3, 0x3f, RZ, 0xc0, !PT ;  /* 0x0000003f03037812 */ /* 0x001fe200078ec0ff */
[----:B---3--:R0:W-:Y:S04]  /*3c860*/  STL [R1+0x3550], R15 ;  /* 0x0035500f01007387 */ /* 0x0081e80000100800 */
[----:B0-----:R-:W3:Y:S01]  /*3c870*/  LDL.LU R15, [R1+0x234] ;  /* 0x00023400010f7983 */ /* 0x001ee20000300800 */
[----:B------:R-:W-:-:S05]  /*3c880*/  IMAD.SHL.U32 R0, R3, 0x2, RZ ;  /* 0x0000000203007824 */ /* 0x000fca00078e00ff */
[----:B------:R-:W-:-:S05]  /*3c890*/  LOP3.LUT R0, R0, 0x30, RZ, 0x3c, !PT ;  /* 0x0000003000007812 */ /* 0x000fca00078e3cff */
[----:B----4-:R-:W-:Y:S04]  /*3c8a0*/  STS.U16 [R0+UR5+0x10180], R6 ;  /* 0x0101800600007988 */ /* 0x010fe80008000405 */
[----:B------:R-:W-:Y:S04]  /*3c8b0*/  STS.U16 [R0+UR5+0x10380], R7 ;  /* 0x0103800700007988 */ /* 0x000fe80008000405 */
[----:B------:R-:W-:Y:S04]  /*3c8c0*/  STS.U16 [R0+UR5+0x10580], R8 ;  /* 0x0105800800007988 */ /* 0x000fe80008000405 */
[----:B------:R-:W-:Y:S04]  /*3c8d0*/  STS.U16 [R0+UR5+0x10780], R9 ;  /* 0x0107800900007988 */ /* 0x000fe80008000405 */
[----:B------:R-:W-:Y:S04]  /*3c8e0*/  STS.U16 [R0+UR5+0x10980], R10 ;  /* 0x0109800a00007988 */ /* 0x000fe80008000405 */
[----:B------:R0:W-:Y:S02]  /*3c8f0*/  STS.U16 [R0+UR5+0x10b80], R11 ;  /* 0x010b800b00007988 */ /* 0x0001e40008000405 */
[----:B0-----:R-:W0:Y:S02]  /*3c900*/  S2R R11, SR_TID.X ;  /* 0x00000000000b7919 */ /* 0x001e240000002100 */
[----:B0-----:R-:W-:Y:S01]  /*3c910*/  LOP3.LUT R11, R11, 0x3f, RZ, 0xc0, !PT ;  /* 0x0000003f0b0b7812 */ /* 0x001fe200078ec0ff */
[----:B---3--:R0:W-:Y:S04]  /*3c920*/  STL [R1+0x3554], R15 ;  /* 0x0035540f01007387 */ /* 0x0081e80000100800 */
        /* <DEDUP_REMOVED lines=17> */
[----:B0-----:R-:W-:-:S03]  /*3ca40*/  IMAD.SHL.U32 R15, R11, 0x2, RZ ;  /* 0x000000020b0f7824 */ /* 0x001fc600078e00ff */
[----:B------:R-:W3:Y:S04]  /*3ca50*/  LDL.LU R0, [R1+0x1e8] ;  /* 0x0001e80001007983 */ /* 0x000ee80000300800 */
[----:B------:R-:W3:Y:S04]  /*3ca60*/  LDL.LU R3, [R1+0x1e4] ;  /* 0x0001e40001037983 */ /* 0x000ee80000300800 */
[----:B------:R-:W3:Y:S04]  /*3ca70*/  LDL.LU R4, [R1+0x1e0] ;  /* 0x0001e00001047983 */ /* 0x000ee80000300800 */
[----:B------:R-:W3:Y:S04]  /*3ca80*/  LDL.LU R5, [R1+0x1dc] ;  /* 0x0001dc0001057983 */ /* 0x000ee80000300800 */
[----:B------:R-:W3:Y:S01]  /*3ca90*/  LDL.LU R6, [R1+0x1d8] ;  /* 0x0001d80001067983 */ /* 0x000ee20000300800 */
[----:B------:R-:W-:-:S03]  /*3caa0*/  LOP3.LUT R15, R15, 0x30, RZ, 0x3c, !PT ;  /* 0x000000300f0f7812 */ /* 0x000fc600078e3cff */
[----:B------:R-:W3:Y:S04]  /*3cab0*/  LDL.LU R7, [R1+0x1d4] ;  /* 0x0001d40001077983 */ /* 0x000ee80000300800 */
[----:B------:R-:W3:Y:S04]  /*3cac0*/  LDL.LU R8, [R1+0x1d0] ;  /* 0x0001d00001087983 */ /* 0x000ee80000300800 */
[----:B------:R-:W3:Y:S04]  /*3cad0*/  LDL.LU R9, [R1+0x1cc] ;  /* 0x0001cc0001097983 */ /* 0x000ee80000300800 */
[----:B------:R-:W3:Y:S04]  /*3cae0*/  LDL.LU R10, [R1+0x1c8] ;  /* 0x0001c800010a7983 */ /* 0x000ee80000300800 */
[----:B------:R-:W3:Y:S04]  /*3caf0*/  LDL.LU R11, [R1+0x1c4] ;  /* 0x0001c400010b7983 */ /* 0x000ee80000300800 */
[----:B--2---:R0:W-:Y:S04]  /*3cb00*/  STS.U16 [R15+UR5+0x10d80], R2 ;  /* 0x010d80020f007988 */ /* 0x0041e80008000405 */
[----:B0-----:R-:W2:Y:S04]  /*3cb10*/  LDL.LU R2, [R1+0x3558] ;  /* 0x0035580001027983 */ /* 0x001ea80000300800 */
[----:B--2---:R0:W-:Y:S04]  /*3cb20*/  STS.U16 [R15+UR5+0x10f80], R2 ;  /* 0x010f80020f007988 */ /* 0x0041e80008000405 */
[----:B0-----:R-:W2:Y:S01]  /*3cb30*/  LDL.LU R15, [R1+0x3554] ;  /* 0x00355400010f7983 */ /* 0x001ea20000300800 */
[----:B------:R-:W0:Y:S02]  /*3cb40*/  S2R R2, SR_TID.X ;  /* 0x0000000000027919 */ /* 0x000e240000002100 */
[----:B0-----:R-:W-:-:S05]  /*3cb50*/  LOP3.LUT R2, R2, 0x3f, RZ, 0xc0, !PT ;  /* 0x0000003f02027812 */ /* 0x001fca00078ec0ff */
[----:B------:R-:W-:-:S05]  /*3cb60*/  IMAD.SHL.U32 R2, R2, 0x2, RZ ;  /* 0x0000000202027824 */ /* 0x000fca00078e00ff */
[----:B---3--:R-:W-:Y:S04]  /*3cb70*/  STS.U16 [R2+UR5+0x6400], R8 ;  /* 0x0064000802007988 */ /* 0x008fe80008000405 */
[----:B--2---:R0:W-:Y:S04]  /*3cb80*/  STS.U16 [R2+UR5], R15 ;  /* 0x0000000f02007988 */ /* 0x0041e80008000405 */
[----:B0-----:R-:W2:Y:S04]  /*3cb90*/  LDL.LU R15, [R1+0x3550] ;  /* 0x00355000010f7983 */ /* 0x001ea80000300800 */
[----:B------:R-:W3:Y:S04]  /*3cba0*/  LDL.LU R8, [R1+0x1b4] ;  /* 0x0001b40001087983 */ /* 0x000ee80000300800 */
[----:B---3--:R0:W-:Y:S04]  /*3cbb0*/  STL [R1+0x3544], R8 ;  /* 0x0035440801007387 */ /* 0x0081e80000100800 */
[----:B0-----:R-:W3:Y:S04]  /*3cbc0*/  LDL.LU R8, [R1+0x1b8] ;  /* 0x0001b80001087983 */ /* 0x001ee80000300800 */
[----:B---3--:R0:W-:Y:S04]  /*3cbd0*/  STL [R1+0x3548], R8 ;  /* 0x0035480801007387 */ /* 0x0081e80000100800 */
[----:B0-----:R-:W3:Y:S04]  /*3cbe0*/  LDL.LU R8, [R1+0x1bc] ;  /* 0x0001bc0001087983 */ /* 0x001ee80000300800 */
[----:B------:R-:W-:Y:S04]  /*3cbf0*/  STS.U16 [R2+UR5+0x6800], R9 ;  /* 0x0068000902007988 */ /* 0x000fe80008000405 */
[----:B------:R-:W-:Y:S04]  /*3cc00*/  STS.U16 [R2+UR5+0x6c00], R10 ;  /* 0x006c000a02007988 */ /* 0x000fe80008000405 */
[----:B------:R-:W-:Y:S04]  /*3cc10*/  STS.U16 [R2+UR5+0x7000], R11 ;  /* 0x0070000b02007988 */ /* 0x000fe80008000405 */
[----:B--2---:R-:W-:Y:S04]  /*3cc20*/  STS.U16 [R2+UR5+0x400], R15 ;  /* 0x0004000f02007988 */ /* 0x004fe80008000405 */
[----:B------:R-:W-:Y:S04]  /*3cc30*/  STS.U16 [R2+UR5+0x800], R14 ;  /* 0x0008000e02007988 */ /* 0x000fe80008000405 */
[----:B----4-:R-:W-:Y:S04]  /*3cc40*/  STS.U16 [R2+UR5+0xc00], R23 ;  /* 0x000c001702007988 */ /* 0x010fe80008000405 */
[----:B------:R-:W-:Y:S04]  /*3cc50*/  STS.U16 [R2+UR5+0x1000], R22 ;  /* 0x0010001602007988 */ /* 0x000fe80008000405 */
[----:B------:R-:W-:Y:S04]  /*3cc60*/  STS.U16 [R2+UR5+0x1400], R21 ;  /* 0x0014001502007988 */ /* 0x000fe80008000405 */
[----:B------:R-:W-:Y:S04]  /*3cc70*/  STS.U16 [R2+UR5+0x1800], R19 ;  /* 0x0018001302007988 */ /* 0x000fe80008000405 */
[----:B------:R-:W-:Y:S04]  /*3cc80*/  STS.U16 [R2+UR5+0x1c00], R17 ;  /* 0x001c001102007988 */ /* 0x000fe80008000405 */
[----:B------:R-:W-:Y:S04]  /*3cc90*/  STS.U16 [R2+UR5+0x2000], R13 ;  /* 0x0020000d02007988 */ /* 0x000fe80008000405 */
[----:B------:R-:W-:Y:S04]  /*3cca0*/  STS.U16 [R2+UR5+0x2400], R12 ;  /* 0x0024000c02007988 */ /* 0x000fe80008000405 */
[----:B------:R-:W-:Y:S04]  /*3ccb0*/  STS.U16 [R2+UR5+0x2800], R16 ;  /* 0x0028001002007988 */ /* 0x000fe80008000405 */
[----:B---3--:R0:W-:Y:S04]  /*3ccc0*/  STL [R1+0x354c], R8 ;  /* 0x00354c0801007387 */ /* 0x0081e80000100800 */
        /* <DEDUP_REMOVED lines=13> */
[----:B------:R0:W-:Y:S04]  /*3cda0*/  STS.U16 [R2+UR5+0x2c00], R18 ;  /* 0x002c001202007988 */ /* 0x0001e80008000405 */
[----:B------:R-:W3:Y:S04]  /*3cdb0*/  LDL.LU R16, [R1+0x180] ;  /* 0x0001800001107983 */ /* 0x000ee80000300800 */
[----:B------:R1:W-:Y:S04]  /*3cdc0*/  STS.U16 [R2+UR5+0x3000], R20 ;  /* 0x0030001402007988 */ /* 0x0003e80008000405 */
[----:B------:R0:W-:Y:S04]  /*3cdd0*/  STS.U16 [R2+UR5+0x3400], R24 ;  /* 0x0034001802007988 */ /* 0x0001e80008000405 */
[----:B------:R0:W-:Y:S04]  /*3cde0*/  STS.U16 [R2+UR5+0x3800], R25 ;  /* 0x0038001902007988 */ /* 0x0001e80008000405 */
[----:B------:R1:W-:Y:S04]  /*3cdf0*/  STS.U16 [R2+UR5+0x3c00], R26 ;  /* 0x003c001a02007988 */ /* 0x0003e80008000405 */
[----:B------:R1:W-:Y:S04]  /*3ce00*/  STS.U16 [R2+UR5+0x4000], R27 ;  /* 0x0040001b02007988 */ /* 0x0003e80008000405 */
[----:B0-----:R-:W3:Y:S04]  /*3ce10*/  LDL.LU R18, [R1+0x17c] ;  /* 0x00017c0001127983 */ /* 0x001ee80000300800 */
[----:B-1----:R-:W3:Y:S04]  /*3ce20*/  LDL.LU R20, [R1+0x178] ;  /* 0x0001780001147983 */ /* 0x002ee80000300800 */
        /* <DEDUP_REMOVED lines=18> */
[----:B0-----:R-:W3:Y:S04]  /*3cf50*/  LDL.LU R6, [R1+0x64] ;  /* 0x0000640001067983 */ /* 0x001ee80000300800 */
[----:B-1----:R-:W3:Y:S04]  /*3cf60*/  LDL.LU R7, [R1+0x5c] ;  /* 0x00005c0001077983 */ /* 0x002ee80000300800 */
[----:B--2---:R0:W-:Y:S04]  /*3cf70*/  STS.U16 [R2+UR5+0x7400], R8 ;  /* 0x0074000802007988 */ /* 0x0041e80008000405 */
[----:B0-----:R-:W2:Y:S04]  /*3cf80*/  LDL.LU R8, [R1+0x354c] ;  /* 0x00354c0001087983 */ /* 0x001ea80000300800 */
[----:B--2---:R0:W-:Y:S04]  /*3cf90*/  STS.U16 [R2+UR5+0x7800], R8 ;  /* 0x0078000802007988 */ /* 0x0041e80008000405 */
[----:B0-----:R-:W2:Y:S04]  /*3cfa0*/  LDL.LU R8, [R1+0x3548] ;  /* 0x0035480001087983 */ /* 0x001ea80000300800 */
[----:B--2---:R0:W-:Y:S04]  /*3cfb0*/  STS.U16 [R2+UR5+0x7c00], R8 ;  /* 0x007c000802007988 */ /* 0x0041e80008000405 */
[----:B0-----:R-:W2:Y:S04]  /*3cfc0*/  LDL.LU R8, [R1+0x3544] ;  /* 0x0035440001087983 */ /* 0x001ea80000300800 */
[----:B---3--:R-:W-:Y:S04]  /*3cfd0*/  STS.U16 [R2+UR5+0x8400], R9 ;  /* 0x0084000902007988 */ /* 0x008fe80008000405 */
        /* <DEDUP_REMOVED lines=11> */
[----:B--2---:R0:W-:Y:S04]  /*3d090*/  STS.U16 [R2+UR5+0x8000], R8 ;  /* 0x0080000802007988 */ /* 0x0041e80008000405 */
[----:B0-----:R-:W2:Y:S04]  /*3d0a0*/  LDL.LU R8, [R1+0x3540] ;  /* 0x0035400001087983 */ /* 0x001ea80000300800 */
[----:B------:R-:W3:Y:S04]  /*3d0b0*/  LDL.LU R9, [R1+0x353c] ;  /* 0x00353c0001097983 */ /* 0x000ee80000300800 */
[----:B------:R-:W4:Y:S04]  /*3d0c0*/  LDL.LU R10, [R1+0x3538] ;  /* 0x00353800010a7983 */ /* 0x000f280000300800 */
[----:B------:R-:W2:Y:S04]  /*3d0d0*/  LDL.LU R11, [R1+0x3534] ;  /* 0x00353400010b7983 */ /* 0x000ea80000300800 */
        /* <DEDUP_REMOVED lines=37> */
[----:B--2---:R-:W-:Y:S04]  /*3d330*/  STS.U16 [R2+UR5+0xf000], R11 ;  /* 0x00f0000b02007988 */ /* 0x004fe80008000405 */
[----:B------:R0:W-:Y:S04]  /*3d340*/  STL [R1+0x350c], R11 ;  /* 0x00350c0b01007387 */ /* 0x0001e80000100800 */
[----:B----4-:R-:W-:Y:S04]  /*3d350*/  STS.U16 [R2+UR5+0xf400], R10 ;  /* 0x00f4000a02007988 */ /* 0x010fe80008000405 */
[----:B0-----:R-:W2:Y:S04]  /*3d360*/  LDL.LU R11, [R1+0x154] ;  /* 0x00015400010b7983 */ /* 0x001ea80000300800 */
[----:B------:R0:W-:Y:S04]  /*3d370*/  STL [R1+0x3528], R10 ;  /* 0x0035280a01007387 */ /* 0x0001e80000100800 */
[----:B0-----:R-:W4:Y:S04]  /*3d380*/  LDL.LU R10, [R1+0x158] ;  /* 0x00015800010a7983 */ /* 0x001f280000300800 */
[----:B------:R0:W-:Y:S04]  /*3d390*/  STS.U16 [R2+UR5+0x9000], R15 ;  /* 0x0090000f02007988 */ /* 0x0001e80008000405 */
[----:B---3--:R-:W-:Y:S04]  /*3d3a0*/  STS.U16 [R2+UR5+0xf800], R9 ;  /* 0x00f8000902007988 */ /* 0x008fe80008000405 */
[----:B------:R-:W-:Y:S01]  /*3d3b0*/  STS.U16 [R2+UR5+0xfc00], R8 ;  /* 0x00fc000802007988 */ /* 0x000fe20008000405 */
[----:B0-----:R-:W-:-:S03]  /*3d3c0*/  LOP3.LUT R15, R2, 0x10, RZ, 0x3c, !PT ;  /* 0x00000010020f7812 */ /* 0x001fc600078e3cff */
[----:B------:R-:W-:Y:S04]  /*3d3d0*/  STL [R1+0x352c], R9 ;  /* 0x00352c0901007387 */ /* 0x000fe80000100800 */
[----:B------:R-:W-:Y:S04]  /*3d3e0*/  STL [R1+0x3530], R8 ;  /* 0x0035300801007387 */ /* 0x000fe80000100800 */
[----:B----4-:R-:W-:Y:S04]  /*3d3f0*/  STS.U16 [R15+UR5+0x80], R10 ;  /* 0x0000800a0f007988 */ /* 0x010fe80008000405 */
[----:B--2---:R-:W-:Y:S04]  /*3d400*/  STS.U16 [R15+UR5+0x480], R11 ;  /* 0x0004800b0f007988 */ /* 0x004fe80008000405 */
        /* <DEDUP_REMOVED lines=12> */
[----:B------:R0:W-:Y:S04]  /*3d4d0*/  STS.U16 [R15+UR5+0x3880], R28 ;  /* 0x0038801c0f007988 */ /* 0x0001e80008000405 */
[----:B------:R1:W-:Y:S04]  /*3d4e0*/  STS.U16 [R15+UR5+0x3c80], R29 ;  /* 0x003c801d0f007988 */ /* 0x0003e80008000405 */
[----:B------:R2:W-:Y:S04]  /*3d4f0*/  STS.U16 [R15+UR5+0x4080], R0 ;  /* 0x004080000f007988 */ /* 0x0005e80008000405 */
[----:B------:R-:W-:Y:S04]  /*3d500*/  STS.U16 [R15+UR5+0x4480], R25 ;  /* 0x004480190f007988 */ /* 0x000fe80008000405 */
[----:B------:R-:W-:Y:S04]  /*3d510*/  STS.U16 [R15+UR5+0x4880], R26 ;  /* 0x0048801a0f007988 */ /* 0x000fe80008000405 */
[----:B------:R-:W-:Y:S04]  /*3d520*/  STS.U16 [R15+UR5+0x4c80], R27 ;  /* 0x004c801b0f007988 */ /* 0x000fe80008000405 */
[----:B0-----:R-:W3:Y:S04]  /*3d530*/  LDL.LU R28, [R1+0xf4] ;  /* 0x0000f400011c7983 */ /* 0x001ee80000300800 */
[----:B-1----:R-:W4:Y:S04]  /*3d540*/  LDL.LU R29, [R1+0xf0] ;  /* 0x0000f000011d7983 */ /* 0x002f280000300800 */
[----:B--2---:R-:W2:Y:S04]  /*3d550*/  LDL.LU R0, [R1+0xec] ;  /* 0x0000ec0001007983 */ /* 0x004ea80000300800 */
[----:B------:R-:W2:Y:S04]  /*3d560*/  LDL.LU R8, [R1+0xe8] ;  /* 0x0000e80001087983 */ /* 0x000ea80000300800 */
[----:B------:R-:W2:Y:S04]  /*3d570*/  LDL.LU R9, [R1+0xe4] ;  /* 0x0000e40001097983 */ /* 0x000ea80000300800 */
[----:B------:R0:W-:Y:S04]  /*3d580*/  STS.U16 [R15+UR5+0x5080], R3 ;  /* 0x005080030f007988 */ /* 0x0001e80008000405 */
[----:B------:R-:W2:Y:S04]  /*3d590*/  LDL.LU R10, [R1+0xe0] ;  /* 0x0000e000010a7983 */ /* 0x000ea80000300800 */
[----:B------:R1:W-:Y:S04]  /*3d5a0*/  STS.U16 [R15+UR5+0x5480], R4 ;  /* 0x005480040f007988 */ /* 0x0003e80008000405 */
[----:B0-----:R-:W2:Y:S04]  /*3d5b0*/  LDL.LU R3, [R1+0xdc] ;  /* 0x0000dc0001037983 */ /* 0x001ea80000300800 */
[----:B-1----:R-:W2:Y:S04]  /*3d5c0*/  LDL.LU R4, [R1+0xd8] ;  /* 0x0000d80001047983 */ /* 0x002ea80000300800 */
        /* <DEDUP_REMOVED lines=11> */
[----:B------:R0:W-:Y:S04]  /*3d680*/  STS.U16 [R15+UR5+0x5880], R5 ;  /* 0x005880050f007988 */ /* 0x0001e80008000405 */
[----:B------:R-:W2:Y:S04]  /*3d690*/  LDL.LU R18, [R1+0xa8] ;  /* 0x0000a80001127983 */ /* 0x000ea80000300800 */
[----:B------:R1:W-:Y:S04]  /*3d6a0*/  STS.U16 [R15+UR5+0x5c80], R6 ;  /* 0x005c80060f007988 */ /* 0x0003e80008000405 */
        /* <DEDUP_REMOVED lines=9> */
[----:B---3--:R0:W-:Y:S04]  /*3d740*/  STS.U16 [R15+UR5+0x6480], R28 ;  /* 0x0064801c0f007988 */ /* 0x0081e80008000405 */
[----:B----4-:R1:W-:Y:S04]  /*3d750*/  STS.U16 [R15+UR5+0x6880], R29 ;  /* 0x0068801d0f007988 */ /* 0x0103e80008000405 */
[----:B--2---:R2:W-:Y:S04]  /*3d760*/  STS.U16 [R15+UR5+0x6c80], R0 ;  /* 0x006c80000f007988 */ /* 0x0045e80008000405 */
[----:B------:R3:W-:Y:S04]  /*3d770*/  STS.U16 [R15+UR5+0x7080], R8 ;  /* 0x007080080f007988 */ /* 0x0007e80008000405 */
[----:B------:R4:W-:Y:S04]  /*3d780*/  STS.U16 [R15+UR5+0x7480], R9 ;  /* 0x007480090f007988 */ /* 0x0009e80008000405 */
[----:B------:R2:W-:Y:S04]  /*3d790*/  STS.U16 [R15+UR5+0x7880], R10 ;  /* 0x0078800a0f007988 */ /* 0x0005e80008000405 */
[----:B0-----:R-:W2:Y:S04]  /*3d7a0*/  LDL.LU R28, [R1+0x84] ;  /* 0x00008400011c7983 */ /* 0x001ea80000300800 */
[----:B-1----:R-:W2:Y:S04]  /*3d7b0*/  LDL.LU R29, [R1+0x80] ;  /* 0x00008000011d7983 */ /* 0x002ea80000300800 */
[----:B--2---:R-:W2:Y:S04]  /*3d7c0*/  LDL.LU R0, [R1+0x78] ;  /* 0x0000780001007983 */ /* 0x004ea80000300800 */
[----:B---3--:R-:W3:Y:S04]  /*3d7d0*/  LDL.LU R8, [R1+0x3530] ;  /* 0x0035300001087983 */ /* 0x008ee80000300800 */
[----:B----4-:R-:W4:Y:S04]  /*3d7e0*/  LDL.LU R9, [R1+0x352c] ;  /* 0x00352c0001097983 */ /* 0x010f280000300800 */
[----:B------:R0:W-:Y:S04]  /*3d7f0*/  STS.U16 [R15+UR5+0x7c80], R3 ;  /* 0x007c80030f007988 */ /* 0x0001e80008000405 */
[----:B------:R1:W-:Y:S04]  /*3d800*/  STS.U16 [R15+UR5+0x8080], R4 ;  /* 0x008080040f007988 */ /* 0x0003e80008000405 */
        /* <DEDUP_REMOVED lines=10> */
[----:B------:R-:W3:Y:S04]  /*3d8b0*/  LDL.LU R10, [R1+0x3528] ;  /* 0x00352800010a7983 */ /* 0x000ee80000300800 */
[----:B------:R-:W-:Y:S04]  /*3d8c0*/  STS.U16 [R15+UR5+0xac80], R16 ;  /* 0x00ac80100f007988 */ /* 0x000fe80008000405 */
[----:B0-----:R-:W3:Y:S04]  /*3d8d0*/  LDL.LU R3, [R1+0x3524] ;  /* 0x0035240001037983 */ /* 0x001ee80000300800 */
[----:B------:R-:W-:Y:S04]  /*3d8e0*/  STS.U16 [R15+UR5+0xb080], R18 ;  /* 0x00b080120f007988 */ /* 0x000fe80008000405 */
[----:B-1----:R-:W3:Y:S04]  /*3d8f0*/  LDL.LU R4, [R1+0x3520] ;  /* 0x0035200001047983 */ /* 0x002ee80000300800 */
[----:B------:R0:W-:Y:S04]  /*3d900*/  STS.U16 [R15+UR5+0xb480], R5 ;  /* 0x00b480050f007988 */ /* 0x0001e80008000405 */
[----:B------:R1:W-:Y:S04]  /*3d910*/  STS.U16 [R15+UR5+0xb880], R6 ;  /* 0x00b880060f007988 */ /* 0x0003e80008000405 */
[----:B------:R1:W-:Y:S04]  /*3d920*/  STS.U16 [R15+UR5+0xbc80], R7 ;  /* 0x00bc80070f007988 */ /* 0x0003e80008000405 */
[----:B0-----:R-:W3:Y:S04]  /*3d930*/  LDL.LU R5, [R1+0x70] ;  /* 0x0000700001057983 */ /* 0x001ee80000300800 */
        /* <DEDUP_REMOVED lines=12> */
[----:B------:R0:W-:Y:S04]  /*3da00*/  STS.U16 [R15+UR5+0xc080], R20 ;  /* 0x00c080140f007988 */ /* 0x0001e80008000405 */
[----:B------:R-:W4:Y:S04]  /*3da10*/  LDL.LU R18, [R1+0x30] ;  /* 0x0000300001127983 */ /* 0x000f280000300800 */
[----:B------:R1:W-:Y:S04]  /*3da20*/  STS.U16 [R15+UR5+0xc480], R24 ;  /* 0x00c480180f007988 */ /* 0x0003e80008000405 */
[----:B------:R0:W-:Y:S04]  /*3da30*/  STS.U16 [R15+UR5+0xc880], R25 ;  /* 0x00c880190f007988 */ /* 0x0001e80008000405 */
[----:B------:R1:W-:Y:S04]  /*3da40*/  STS.U16 [R15+UR5+0xcc80], R26 ;  /* 0x00cc801a0f007988 */ /* 0x0003e80008000405 */
[----:B------:R1:W-:Y:S04]  /*3da50*/  STS.U16 [R15+UR5+0xd080], R27 ;  /* 0x00d0801b0f007988 */ /* 0x0003e80008000405 */
[----:B0-----:R-:W4:Y:S04]  /*3da60*/  LDL.LU R20, [R1+0x2c] ;  /* 0x00002c0001147983 */ /* 0x001f280000300800 */
[----:B-1----:R-:W4:Y:S04]  /*3da70*/  LDL.LU R24, [R1+0x28] ;  /* 0x0000280001187983 */ /* 0x002f280000300800 */
[----:B------:R-:W4:Y:S04]  /*3da80*/  LDL.LU R25, [R1+0x24] ;  /* 0x0000240001197983 */ /* 0x000f280000300800 */
[----:B------:R-:W4:Y:S04]  /*3da90*/  LDL.LU R26, [R1+0x20] ;  /* 0x00002000011a7983 */ /* 0x000f280000300800 */
[----:B------:R-:W4:Y:S04]  /*3daa0*/  LDL.LU R27, [R1+0x1c] ;  /* 0x00001c00011b7983 */ /* 0x000f280000300800 */
[----:B------:R0:W-:Y:S04]  /*3dab0*/  STS.U16 [R15+UR5+0xd480], R28 ;  /* 0x00d4801c0f007988 */ /* 0x0001e80008000405 */
[----:B------:R1:W-:Y:S04]  /*3dac0*/  STS.U16 [R15+UR5+0xd880], R29 ;  /* 0x00d8801d0f007988 */ /* 0x0003e80008000405 */
[----:B--2---:R2:W-:Y:S04]  /*3dad0*/  STS.U16 [R15+UR5+0xdc80], R0 ;  /* 0x00dc80000f007988 */ /* 0x0045e80008000405 */
[----:B0-----:R-:W4:Y:S04]  /*3dae0*/  LDL.LU R28, [R1+0x18] ;  /* 0x00001800011c7983 */ /* 0x001f280000300800 */
[----:B-1----:R-:W4:Y:S04]  /*3daf0*/  LDL.LU R29, [R1+0x14] ;  /* 0x00001400011d7983 */ /* 0x002f280000300800 */
[----:B--2---:R-:W2:Y:S04]  /*3db00*/  LDL.LU R0, [R1+0x10] ;  /* 0x0000100001007983 */ /* 0x004ea80000300800 */
[----:B------:R-:W2:Y:S04]  /*3db10*/  LDL.LU R2, [R1+0x4] ;  /* 0x0000040001027983 */ /* 0x000ea80000300800 */
[----:B---3--:R0:W-:Y:S04]  /*3db20*/  STS.U16 [R15+UR5+0xe080], R5 ;  /* 0x00e080050f007988 */ /* 0x0081e80008000405 */
[----:B----4-:R1:W-:Y:S04]  /*3db30*/  STS.U16 [R15+UR5+0xe480], R6 ;  /* 0x00e480060f007988 */ /* 0x0103e80008000405 */
[----:B------:R3:W-:Y:S04]  /*3db40*/  STS.U16 [R15+UR5+0xe880], R7 ;  /* 0x00e880070f007988 */ /* 0x0007e80008000405 */
[----:B0-----:R-:W4:Y:S04]  /*3db50*/  LDL.LU R5, [R1+0x351c] ;  /* 0x00351c0001057983 */ /* 0x001f280000300800 */
[----:B-1----:R-:W2:Y:S04]  /*3db60*/  LDL.LU R6, [R1+0x3518] ;  /* 0x0035180001067983 */ /* 0x002ea80000300800 */
[----:B---3--:R-:W3:Y:S04]  /*3db70*/  LDL.LU R7, [R1+0x3514] ;  /* 0x0035140001077983 */ /* 0x008ee80000300800 */
[----:B---3--:R-:W-:Y:S04]  /*3db80*/  STS.U16 [R15+UR5+0xec80], R7 ;  /* 0x00ec80070f007988 */ /* 0x008fe80008000405 */
[----:B--2---:R-:W-:Y:S04]  /*3db90*/  STS.U16 [R15+UR5+0xf080], R6 ;  /* 0x00f080060f007988 */ /* 0x004fe80008000405 */
[----:B----4-:R0:W-:Y:S04]  /*3dba0*/  STS.U16 [R15+UR5+0xf480], R5 ;  /* 0x00f480050f007988 */ /* 0x0101e80008000405 */
[----:B------:R1:W-:Y:S04]  /*3dbb0*/  STS.U16 [R15+UR5+0xf880], R4 ;  /* 0x00f880040f007988 */ /* 0x0003e80008000405 */
[----:B------:R2:W-:Y:S04]  /*3dbc0*/  STS.U16 [R15+UR5+0xfc80], R3 ;  /* 0x00fc80030f007988 */ /* 0x0005e80008000405 */
[----:B0-----:R-:W3:Y:S04]  /*3dbd0*/  LDL.LU R5, [R1+0x8] ;  /* 0x0000080001057983 */ /* 0x001ee80000300800 */
[----:B-1----:R-:W4:Y:S04]  /*3dbe0*/  LDL.LU R4, [R1+0xc] ;  /* 0x00000c0001047983 */ /* 0x002f280000300800 */
[----:B--2---:R-:W2:Y:S04]  /*3dbf0*/  LDL.LU R15, [R1+0x3510] ;  /* 0x00351000010f7983 */ /* 0x004ea80000300800 */
[----:B------:R-:W-:Y:S04]  /*3dc00*/  STL [R1+0x2fe0], R3 ;  /* 0x002fe00301007387 */ /* 0x000fe80000100800 */
[----:B--2---:R0:W-:Y:S04]  /*3dc10*/  STS.U16 [R15+UR5+0x100], R11 ;  /* 0x0001000b0f007988 */ /* 0x0041e80008000405 */
[----:B------:R1:W-:Y:S04]  /*3dc20*/  STS.U16 [R15+UR5+0x500], R14 ;  /* 0x0005000e0f007988 */ /* 0x0003e80008000405 */
[----:B------:R2:W-:Y:S04]  /*3dc30*/  STS.U16 [R15+UR5+0x900], R23 ;  /* 0x000900170f007988 */ /* 0x0005e80008000405 */
[----:B------:R0:W-:Y:S04]  /*3dc40*/  STS.U16 [R15+UR5+0xd00], R22 ;  /* 0x000d00160f007988 */ /* 0x0001e80008000405 */
[----:B------:R0:W-:Y:S04]  /*3dc50*/  STS.U16 [R15+UR5+0x1100], R21 ;  /* 0x001100150f007988 */ /* 0x0001e80008000405 */
[----:B------:R1:W-:Y:S04]  /*3dc60*/  STS.U16 [R15+UR5+0x1500], R19 ;  /* 0x001500130f007988 */ /* 0x0003e80008000405 */
[----:B------:R2:W-:Y:S04]  /*3dc70*/  STS.U16 [R15+UR5+0x1900], R17 ;  /* 0x001900110f007988 */ /* 0x0005e80008000405 */
[----:B0-----:R-:W3:Y:S04]  /*3dc80*/  LDL.LU R11, [R1+0x350c] ;  /* 0x00350c00010b7983 */ /* 0x001ee80000300800 */
[----:B-1----:R-:W3:Y:S04]  /*3dc90*/  LDL.LU R14, [R1+0x3508] ;  /* 0x00350800010e7983 */ /* 0x002ee80000300800 */
[----:B--2---:R-:W2:Y:S04]  /*3dca0*/  LDL.LU R23, [R1+0x3504] ;  /* 0x0035040001177983 */ /* 0x004ea80000300800 */
[----:B------:R-:W2:Y:S04]  /*3dcb0*/  LDL.LU R22, [R1+0x3500] ;  /* 0x0035000001167983 */ /* 0x000ea80000300800 */
[----:B------:R-:W2:Y:S04]  /*3dcc0*/  LDL.LU R21, [R1+0x34fc] ;  /* 0x0034fc0001157983 */ /* 0x000ea80000300800 */
[----:B------:R-:W2:Y:S04]  /*3dcd0*/  LDL.LU R19, [R1+0x34f8] ;  /* 0x0034f80001137983 */ /* 0x000ea80000300800 */
[----:B------:R0:W-:Y:S04]  /*3dce0*/  STS.U16 [R15+UR5+0x1d00], R13 ;  /* 0x001d000d0f007988 */ /* 0x0001e80008000405 */
[----:B------:R-:W2:Y:S04]  /*3dcf0*/  LDL.LU R17, [R1+0x34f4] ;  /* 0x0034f40001117983 */ /* 0x000ea80000300800 */
[----:B------:R1:W-:Y:S04]  /*3dd00*/  STS.U16 [R15+UR5+0x2100], R12 ;  /* 0x0021000c0f007988 */ /* 0x0003e80008000405 */
[----:B------:R0:W-:Y:S04]  /*3dd10*/  STS.U16 [R15+UR5+0x2500], R16 ;  /* 0x002500100f007988 */ /* 0x0001e80008000405 */
[----:B------:R0:W-:Y:S04]  /*3dd20*/  STS.U16 [R15+UR5+0x2900], R18 ;  /* 0x002900120f007988 */ /* 0x0001e80008000405 */
[----:B------:R1:W-:Y:S04]  /*3dd30*/  STS.U16 [R15+UR5+0x2d00], R20 ;  /* 0x002d00140f007988 */ /* 0x0003e80008000405 */
[----:B------:R4:W-:Y:S04]  /*3dd40*/  STS.U16 [R15+UR5+0x3100], R24 ;  /* 0x003100180f007988 */ /* 0x0009e80008000405 */
[----:B0-----:R-:W2:Y:S04]  /*3dd50*/  LDL.LU R13, [R1+0x34f0] ;  /* 0x0034f000010d7983 */ /* 0x001ea80000300800 */
[----:B-1----:R-:W2:Y:S04]  /*3dd60*/  LDL.LU R12, [R1+0x34ec] ;  /* 0x0034ec00010c7983 */ /* 0x002ea80000300800 */
[----:B------:R-:W2:Y:S04]  /*3dd70*/  LDL.LU R16, [R1+0x34e8] ;  /* 0x0034e80001107983 */ /* 0x000ea80000300800 */
[----:B------:R0:W-:Y:S04]  /*3dd80*/  STS.U16 [R15+UR5+0x3500], R25 ;  /* 0x003500190f007988 */ /* 0x0001e80008000405 */
[----:B------:R-:W2:Y:S04]  /*3dd90*/  LDL.LU R18, [R1+0x34e4] ;  /* 0x0034e40001127983 */ /* 0x000ea80000300800 */
[----:B------:R-:W2:Y:S04]  /*3dda0*/  LDL.LU R20, [R1+0x34e0] ;  /* 0x0034e00001147983 */ /* 0x000ea80000300800 */
[----:B----4-:R-:W4:Y:S04]  /*3ddb0*/  LDL.LU R24, [R1+0x34dc] ;  /* 0x0034dc0001187983 */ /* 0x010f280000300800 */
[----:B------:R1:W-:Y:S04]  /*3ddc0*/  STS.U16 [R15+UR5+0x3900], R26 ;  /* 0x0039001a0f007988 */ /* 0x0003e80008000405 */
[----:B------:R0:W-:Y:S04]  /*3ddd0*/  STS.U16 [R15+UR5+0x3d00], R27 ;  /* 0x003d001b0f007988 */ /* 0x0001e80008000405 */
[----:B------:R1:W-:Y:S04]  /*3dde0*/  STS.U16 [R15+UR5+0x4100], R28 ;  /* 0x0041001c0f007988 */ /* 0x0003e80008000405 */
[----:B------:R1:W-:Y:S04]  /*3ddf0*/  STS.U16 [R15+UR5+0x4500], R29 ;  /* 0x0045001d0f007988 */ /* 0x0003e80008000405 */
[----:B0-----:R-:W2:Y:S04]  /*3de00*/  LDL.LU R25, [R1+0x34d8] ;  /* 0x0034d80001197983 */ /* 0x001ea80000300800 */
[----:B------:R0:W-:Y:S04]  /*3de10*/  STS.U16 [R15+UR5+0x4900], R0 ;  /* 0x004900000f007988 */ /* 0x0001e80008000405 */
[----:B-1----:R-:W2:Y:S04]  /*3de20*/  LDL.LU R26, [R1+0x34d4] ;  /* 0x0034d400011a7983 */ /* 0x002ea80000300800 */
[----:B------:R-:W2:Y:S04]  /*3de30*/  LDL.LU R27, [R1+0x34d0] ;  /* 0x0034d000011b7983 */ /* 0x000ea80000300800 */
[----:B------:R1:W-:Y:S04]  /*3de40*/  STS.U16 [R15+UR5+0x4d00], R4 ;  /* 0x004d00040f007988 */ /* 0x0003e80008000405 */
[----:B------:R-:W2:Y:S04]  /*3de50*/  LDL.LU R28, [R1+0x34cc] ;  /* 0x0034cc00011c7983 */ /* 0x000ea80000300800 */
[----:B------:R-:W2:Y:S04]  /*3de60*/  LDL.LU R29, [R1+0x34c8] ;  /* 0x0034c800011d7983 */ /* 0x000ea80000300800 */
[----:B---3--:R3:W-:Y:S04]  /*3de70*/  STS.U16 [R15+UR5+0x5100], R5 ;  /* 0x005100050f007988 */ /* 0x0087e80008000405 */
[----:B0-----:R-:W2:Y:S04]  /*3de80*/  LDL.LU R0, [R1+0x34c4] ;  /* 0x0034c40001007983 */ /* 0x001ea80000300800 */
[----:B-1----:R-:W2:Y:S04]  /*3de90*/  LDL R4, [R1+0x191c] ;  /* 0x00191c0001047983 */ /* 0x002ea80000100800 */
[----:B---3--:R-:W2:Y:S01]  /*3dea0*/  LDL R5, [R1+0xa24] ;  /* 0x000a240001057983 */ /* 0x008ea20000100800 */
[----:B------:R-:W-:-:S06]  /*3deb0*/  PRMT R14, RZ, 0x7610, R14 ;  /* 0x00007610ff0e7816 */ /* 0x000fcc000000000e */
[----:B--2---:R-:W2:Y:S04]  /*3dec0*/  @!P1 LDG.E.U16 R14, desc[UR10][R4.64] ;  /* 0x0000000a040e9981 */ /* 0x004ea8000c1e1500 */
[----:B------:R-:W-:Y:S04]  /*3ded0*/  STS.U16 [R15+UR5+0x5500], R2 ;  /* 0x005500020f007988 */ /* 0x000fe80008000405 */
[----:B------:R0:W-:Y:S04]  /*3dee0*/  STS.U16 [R15+UR5+0x5900], R0 ;  /* 0x005900000f007988 */ /* 0x0001e80008000405 */
[----:B------:R-:W-:Y:S04]  /*3def0*/  STS.U16 [R15+UR5+0x5d00], R29 ;  /* 0x005d001d0f007988 */ /* 0x000fe80008000405 */
[----:B------:R-:W-:Y:S04]  /*3df00*/  STS.U16 [R15+UR5+0x6100], R28 ;  /* 0x0061001c0f007988 */ /* 0x000fe80008000405 */
[----:B------:R-:W-:Y:S04]  /*3df10*/  STS.U16 [R15+UR5+0x6500], R27 ;  /* 0x0065001b0f007988 */ /* 0x000fe80008000405 */
[----:B------:R-:W-:Y:S04]  /*3df20*/  STS.U16 [R15+UR5+0x6900], R26 ;  /* 0x0069001a0f007988 */ /* 0x000fe80008000405 */
        /* <DEDUP_REMOVED lines=10> */
[----:B0-----:R-:W3:Y:S04]  /*3dfd0*/  LDL.LU R0, [R1+0x19cc] ;  /* 0x0019cc0001007983 */ /* 0x001ee80000300800 */
[----:B------:R-:W-:Y:S04]  /*3dfe0*/  STS.U16 [R15+UR5+0x9500], R22 ;  /* 0x009500160f007988 */ /* 0x000fe80008000405 */
[----:B------:R-:W4:Y:S04]  /*3dff0*/  LDL.LU R2, [R1+0x19e4] ;  /* 0x0019e40001027983 */ /* 0x000f280000300800 */
[----:B------:R0:W-:Y:S04]  /*3e000*/  STS.U16 [R15+UR5+0x9900], R23 ;  /* 0x009900170f007988 */ /* 0x0001e80008000405 */
[----:B0-----:R-:W3:Y:S04]  /*3e010*/  LDL.LU R15, [R1+0x34c0] ;  /* 0x0034c000010f7983 */ /* 0x001ee80000300800 */
        /* <DEDUP_REMOVED lines=2181> */
[----:B------:R-:W2:Y:S02]  /*46870*/  LDL R5, [R1+0xd78] ;  /* 0x000d780001057983 */ /* 0x000ea40000100800 */
[----:B--2---:R-:W-:-:S02]  /*46880*/  @!P1 LOP3.LUT R5, R5, R4, RZ, 0x3c, !PT ;  /* 0x0000000405059212 */ /* 0x004fc400078e3cff */
[----:B---3--:R-:W-:Y:S02]  /*46890*/  PRMT R14, RZ, 0x7610, R14 ;  /* 0x00007610ff0e7816 */ /* 0x008fe4000000000e */
[----:B------:R-:W-:-:S04]  /*468a0*/  @!P1 LOP3.LUT R4, R5, R4, RZ, 0x3c, !PT ;  /* 0x0000000405049212 */ /* 0x000fc800078e3cff */
[----:B------:R-:W-:-:S05]  /*468b0*/  @!P1 LOP3.LUT R5, R5, R4, RZ, 0x3c, !PT ;  /* 0x0000000405059212 */ /* 0x000fca00078e3cff */
[----:B------:R-:W2:Y:S04]  /*468c0*/  @!P1 LDG.E.U16 R14, desc[UR10][R4.64] ;  /* 0x0000000a040e9981 */ /* 0x000ea8000c1e1500 */
[----:B--2---:R0:W-:Y:S04]  /*468d0*/  STL [R1+0x12c], R14 ;  /* 0x00012c0e01007387 */ /* 0x0041e80000100800 */
[----:B0-----:R-:W2:Y:S04]  /*468e0*/  LDL.LU R14, [R1+0x30f0] ;  /* 0x0030f000010e7983 */ /* 0x001ea80000300800 */
[----:B------:R-:W3:Y:S04]  /*468f0*/  LDL R4, [R1+0xd6c] ;  /* 0x000d6c0001047983 */ /* 0x000ee80000100800 */
[----:B------:R-:W3:Y:S02]  /*46900*/  LDL R5, [R1+0xd70] ;  /* 0x000d700001057983 */ /* 0x000ee40000100800 */
[----:B---3--:R-:W-:-:S02]  /*46910*/  @!P1 LOP3.LUT R5, R5, R4, RZ, 0x3c, !PT ;  /* 0x0000000405059212 */ /* 0x008fc400078e3cff */
[----:B--2---:R-:W-:Y:S02]  /*46920*/  PRMT R14, RZ, 0x7610, R14 ;  /* 0x00007610ff0e7816 */ /* 0x004fe4000000000e */
        /* <DEDUP_REMOVED lines=424> */
[----:B--2---:R0:W-:Y:S04]  /*483b0*/  STL [R1+0x68], R14 ;  /* 0x0000680e01007387 */ /* 0x0041e80000100800 */
[----:B0-----:R-:W2:Y:S04]  /*483c0*/  LDL R14, [R1+0x19c0] ;  /* 0x0019c000010e7983 */ /* 0x001ea80000100800 */
        /* <DEDUP_REMOVED lines=35> */
[----:B------:R-:W2:Y:S01]  /*48600*/  @!P1 LDG.E.U16 R15, desc[UR10][R4.64] ;  /* 0x0000000a040f9981 */ /* 0x000ea2000c1e1500 */
[----:B------:R-:W-:-:S03]  /*48610*/  PRMT R13, RZ, 0x7610, R13 ;  /* 0x00007610ff0d7816 */ /* 0x000fc6000000000d */
[----:B--2---:R0:W-:Y:S04]  /*48620*/  STL [R1], R15 ;  /* 0x0000000f01007387 */ /* 0x0041e80000100800 */
        /* <DEDUP_REMOVED lines=11> */
[----:B------:R0:W3:Y:S04]  /*486e0*/  @!P1 LDG.E.U16 R12, desc[UR10][R4.64] ;  /* 0x0000000a040c9981 */ /* 0x0000e8000c1e1500 */
[----:B------:R-:W0:Y:S04]  /*486f0*/  LDL R4, [R1+0xb94] ;  /* 0x000b940001047983 */ /* 0x000e280000100800 */
[----:B------:R-:W0:Y:S01]  /*48700*/  LDL R5, [R1+0xb98] ;  /* 0x000b980001057983 */ /* 0x000e220000100800 */
[----:B--2---:R-:W-:Y:S02]  /*48710*/  PRMT R15, RZ, 0x7610, R15 ;  /* 0x00007610ff0f7816 */ /* 0x004fe4000000000f */
[----:B0-----:R-:W-:-:S04]  /*48720*/  @!P1 LOP3.LUT R5, R5, R4, RZ, 0x3c, !PT ;  /* 0x0000000405059212 */ /* 0x001fc800078e3cff */
[----:B------:R-:W-:-:S04]  /*48730*/  @!P1 LOP3.LUT R4, R5, R4, RZ, 0x3c, !PT ;  /* 0x0000000405049212 */ /* 0x000fc800078e3cff */
[----:B------:R-:W-:-:S05]  /*48740*/  @!P1 LOP3.LUT R5, R5, R4, RZ, 0x3c, !PT ;  /* 0x0000000405059212 */ /* 0x000fca00078e3cff */
[----:B------:R-:W2:Y:S04]  /*48750*/  @!P1 LDG.E.U16 R15, desc[UR10][R4.64] ;  /* 0x0000000a040f9981 */ /* 0x000ea8000c1e1500 */
[----:B--2---:R0:W-:Y:S04]  /*48760*/  STL [R1+0x74], R15 ;  /* 0x0000740f01007387 */ /* 0x0041e80000100800 */
[----:B0-----:R-:W2:Y:S04]  /*48770*/  LDL.LU R15, [R1+0x3020] ;  /* 0x00302000010f7983 */ /* 0x001ea80000300800 */
[----:B------:R-:W2:Y:S04]  /*48780*/  LDL R4, [R1+0xb6c] ;  /* 0x000b6c0001047983 */ /* 0x000ea80000100800 */
[----:B------:R-:W2:Y:S02]  /*48790*/  LDL R5, [R1+0xb70] ;  /* 0x000b700001057983 */ /* 0x000ea40000100800 */
[----:B--2---:R-:W-:-:S02]  /*487a0*/  @!P1 LOP3.LUT R5, R5, R4, RZ, 0x3c, !PT ;  /* 0x0000000405059212 */ /* 0x004fc400078e3cff */
[----:B------:R-:W-:Y:S02]  /*487b0*/  PRMT R15, RZ, 0x7610, R15 ;  /* 0x00007610ff0f7816 */ /* 0x000fe4000000000f */
        /* <DEDUP_REMOVED lines=23> */
[----:B------:R-:W3:Y:S01]  /*48930*/  LDL R5, [R1+0xaac] ;  /* 0x000aac0001057983 */ /* 0x000ee20000100800 */
[----:B------:R-:W-:-:S03]  /*48940*/  @!P1 IMAD.MOV.U32 R4, RZ, RZ, R14 ;  /* 0x000000ffff049224 */ /* 0x000fc600078e000e */
[----:B------:R-:W4:Y:S01]  /*48950*/  LDL R14, [R1+0x1a04] ;  /* 0x001a0400010e7983 */ /* 0x000f220000100800 */
[----:B--2---:R-:W-:-:S06]  /*48960*/  PRMT R15, RZ, 0x7610, R15 ;  /* 0x00007610ff0f7816 */ /* 0x004fcc000000000f */
[----:B---3--:R-:W2:Y:S04]  /*48970*/  @!P1 LDG.E.U16 R15, desc[UR10][R4.64] ;  /* 0x0000000a040f9981 */ /* 0x008ea8000c1e1500 */
        /* <DEDUP_REMOVED lines=26> */
[----:B------:R0:W3:Y:S04]  /*48b20*/  @!P1 LDG.E.U16 R11, desc[UR10][R4.64] ;  /* 0x0000000a040b9981 */ /* 0x0000e8000c1e1500 */
[----:B------:R-:W0:Y:S04]  /*48b30*/  LDL R4, [R1+0x198c] ;  /* 0x00198c0001047983 */ /* 0x000e280000100800 */
[----:B------:R-:W0:Y:S01]  /*48b40*/  LDL R5, [R1+0x19c8] ;  /* 0x0019c80001057983 */ /* 0x000e220000100800 */
[----:B------:R-:W-:Y:S02]  /*48b50*/  PRMT R10, RZ, 0x7610, R10 ;  /* 0x00007610ff0a7816 */ /* 0x000fe4000000000a */
[----:B0-----:R-:W-:-:S04]  /*48b60*/  @!P1 LOP3.LUT R5, R5, R4, RZ, 0x3c, !PT ;  /* 0x0000000405059212 */ /* 0x001fc800078e3cff */
[----:B------:R-:W-:-:S04]  /*48b70*/  @!P1 LOP3.LUT R4, R5, R4, RZ, 0x3c, !PT ;  /* 0x0000000405049212 */ /* 0x000fc800078e3cff */
[----:B------:R-:W-:-:S05]  /*48b80*/  @!P1 LOP3.LUT R5, R5, R4, RZ, 0x3c, !PT ;  /* 0x0000000405059212 */ /* 0x000fca00078e3cff */
[----:B------:R4:W2:Y:S01]  /*48b90*/  @!P1 LDG.E.U16 R10, desc[UR10][R4.64] ;  /* 0x0000000a040a9981 */ /* 0x0008a2000c1e1500 */
[----:B------:R-:W-:-:S03]  /*48ba0*/  PRMT R9, RZ, 0x7610, R9 ;  /* 0x00007610ff097816 */ /* 0x000fc60000000009 */
[----:B---3--:R-:W-:Y:S01]  /*48bb0*/  STL [R1+0x2fcc], R11 ;  /* 0x002fcc0b01007387 */ /* 0x008fe20000100800 */
[----:B----4-:R-:W-:Y:S02]  /*48bc0*/  @!P1 IMAD.MOV.U32 R4, RZ, RZ, R14 ;  /* 0x000000ffff049224 */ /* 0x010fe400078e000e */
[----:B------:R-:W-:-:S05]  /*48bd0*/  @!P1 IMAD.MOV.U32 R5, RZ, RZ, R0 ;  /* 0x000000ffff059224 */ /* 0x000fca00078e0000 */
[----:B------:R0:W3:Y:S04]  /*48be0*/  @!P1 LDG.E.U16 R9, desc[UR10][R4.64] ;  /* 0x0000000a04099981 */ /* 0x0000e8000c1e1500 */
[----:B--2---:R-:W-:Y:S04]  /*48bf0*/  STL [R1+0x2fd0], R10 ;  /* 0x002fd00a01007387 */ /* 0x004fe80000100800 */
[----:B------:R-:W2:Y:S04]  /*48c00*/  LDL R14, [R1+0xae8] ;  /* 0x000ae800010e7983 */ /* 0x000ea80000100800 */
[----:B------:R-:W-:Y:S04]  /*48c10*/  STL [R1+0x1ac0], R0 ;  /* 0x001ac00001007387 */ /* 0x000fe80000100800 */
[----:B------:R-:W0:Y:S04]  /*48c20*/  LDL R4, [R1+0xb8c] ;  /* 0x000b8c0001047983 */ /* 0x000e280000100800 */
[----:B------:R-:W0:Y:S01]  /*48c30*/  LDL R5, [R1+0xb90] ;  /* 0x000b900001057983 */ /* 0x000e220000100800 */
[----:B------:R-:W-:-:S02]  /*48c40*/  PRMT R15, RZ, 0x7610, R15 ;  /* 0x00007610ff0f7816 */ /* 0x000fc4000000000f */
[----:B0-----:R-:W-:-:S04]  /*48c50*/  @!P1 LOP3.LUT R5, R5, R4, RZ, 0x3c, !PT ;  /* 0x0000000405059212 */ /* 0x001fc800078e3cff */
[----:B------:R-:W-:-:S04]  /*48c60*/  @!P1 LOP3.LUT R4, R5, R4, RZ, 0x3c, !PT ;  /* 0x0000000405049212 */ /* 0x000fc800078e3cff */
[----:B------:R-:W-:-:S05]  /*48c70*/  @!P1 LOP3.LUT R5, R5, R4, RZ, 0x3c, !PT ;  /* 0x0000000405059212 */ /* 0x000fca00078e3cff */
[----:B------:R-:W4:Y:S04]  /*48c80*/  @!P1 LDG.E.U16 R15, desc[UR10][R4.64] ;  /* 0x0000000a040f9981 */ /* 0x000f28000c1e1500 */
[----:B---3--:R0:W-:Y:S04]  /*48c90*/  STL [R1+0x2fd4], R9 ;  /* 0x002fd40901007387 */ /* 0x0081e80000100800 */
[----:B0-----:R-:W3:Y:S04]  /*48ca0*/  LDL R9, [R1+0xae4] ;  /* 0x000ae40001097983 */ /* 0x001ee80000100800 */
[----:B----4-:R0:W-:Y:S04]  /*48cb0*/  STL [R1+0x4c], R15 ;  /* 0x00004c0f01007387 */ /* 0x0101e80000100800 */
[----:B0-----:R-:W4:Y:S04]  /*48cc0*/  LDL.LU R15, [R1+0x3004] ;  /* 0x00300400010f7983 */ /* 0x001f280000300800 */
[----:B------:R-:W2:Y:S04]  /*48cd0*/  LDL R4, [R1+0xb64] ;  /* 0x000b640001047983 */ /* 0x000ea80000100800 */
[----:B------:R-:W2:Y:S02]  /*48ce0*/  LDL R5, [R1+0xb68] ;  /* 0x000b680001057983 */ /* 0x000ea40000100800 */
[----:B--2---:R-:W-:-:S02]  /*48cf0*/  @!P1 LOP3.LUT R5, R5, R4, RZ, 0x3c, !PT ;  /* 0x0000000405059212 */ /* 0x004fc400078e3cff */
[----:B----4-:R-:W-:Y:S02]  /*48d00*/  PRMT R15, RZ, 0x7610, R15 ;  /* 0x00007610ff0f7816 */ /* 0x010fe4000000000f */
[----:B------:R-:W-:-:S04]  /*48d10*/  @!P1 LOP3.LUT R4, R5, R4, RZ, 0x3c, !PT ;  /* 0x0000000405049212 */ /* 0x000fc800078e3cff */
[----:B------:R-:W-:-:S05]  /*48d20*/  @!P1 LOP3.LUT R5, R5, R4, RZ, 0x3c, !PT ;  /* 0x0000000405059212 */ /* 0x000fca00078e3cff */
[----:B------:R-:W2:Y:S04]  /*48d30*/  @!P1 LDG.E.U16 R15, desc[UR10][R4.64] ;  /* 0x0000000a040f9981 */ /* 0x000ea8000c1e1500 */
[----:B--2---:R0:W-:Y:S04]  /*48d40*/  STL [R1+0x48], R15 ;  /* 0x0000480f01007387 */ /* 0x0041e80000100800 */
[----:B0-----:R-:W2:Y:S04]  /*48d50*/  LDL.LU R15, [R1+0x3000] ;  /* 0x00300000010f7983 */ /* 0x001ea80000300800 */
[----:B------:R-:W4:Y:S04]  /*48d60*/  LDL R4, [R1+0xb5c] ;  /* 0x000b5c0001047983 */ /* 0x000f280000100800 */
[----:B------:R-:W4:Y:S02]  /*48d70*/  LDL R5, [R1+0xb60] ;  /* 0x000b600001057983 */ /* 0x000f240000100800 */
[----:B----4-:R-:W-:-:S02]  /*48d80*/  @!P1 LOP3.LUT R5, R5, R4, RZ, 0x3c, !PT ;  /* 0x0000000405059212 */ /* 0x010fc400078e3cff */
[----:B--2---:R-:W-:Y:S02]  /*48d90*/  PRMT R15, RZ, 0x7610, R15 ;  /* 0x00007610ff0f7816 */ /* 0x004fe4000000000f */
        /* <DEDUP_REMOVED lines=13> */
[----:B0-----:R-:W2:Y:S01]  /*48e70*/  LDL.LU R15, [R1+0x2ff8] ;  /* 0x002ff800010f7983 */ /* 0x001ea20000300800 */
[----:B------:R-:W-:Y:S02]  /*48e80*/  @!P1 IMAD.MOV.U32 R4, RZ, RZ, R14 ;  /* 0x000000ffff049224 */ /* 0x000fe400078e000e */
[----:B---3--:R-:W-:Y:S01]  /*48e90*/  @!P1 IMAD.MOV.U32 R5, RZ, RZ, R9 ;  /* 0x000000ffff059224 */ /* 0x008fe200078e0009 */
[----:B------:R-:W3:Y:S04]  /*48ea0*/  LDL R14, [R1+0x1994] ;  /* 0x00199400010e7983 */ /* 0x000ee80000100800 */
[----:B------:R-:W4:Y:S01]  /*48eb0*/  LDL R9, [R1+0x19d0] ;  /* 0x0019d00001097983 */ /* 0x000f220000100800 */
[----:B--2---:R-:W-:-:S06]  /*48ec0*/  PRMT R15, RZ, 0x7610, R15 ;  /* 0x00007610ff0f7816 */ /* 0x004fcc000000000f */
        /* <DEDUP_REMOVED lines=36> */
[----:B------:R4:W3:Y:S01]  /*49110*/  @!P1 LDG.E.U16 R8, desc[UR10][R4.64] ;  /* 0x0000000a04089981 */ /* 0x0008e2000c1e1500 */
[----:B------:R-:W-:Y:S01]  /*49120*/  PRMT R7, RZ, 0x7610, R7 ;  /* 0x00007610ff077816 */ /* 0x000fe20000000007 */
[----:B----4-:R-:W-:Y:S02]  /*49130*/  @!P1 IMAD.MOV.U32 R4, RZ, RZ, R9 ;  /* 0x000000ffff049224 */ /* 0x010fe400078e0009 */
[----:B------:R-:W-:-:S05]  /*49140*/  @!P1 IMAD.MOV.U32 R5, RZ, RZ, R14 ;  /* 0x000000ffff059224 */ /* 0x000fca00078e000e */
[----:B------:R0:W4:Y:S04]  /*49150*/  @!P1 LDG.E.U16 R7, desc[UR10][R4.64] ;  /* 0x0000000a04079981 */ /* 0x000128000c1e1500 */
[----:B---3--:R-:W-:Y:S04]  /*49160*/  STL [R1+0x2fa4], R8 ;  /* 0x002fa40801007387 */ /* 0x008fe80000100800 */
[----:B------:R-:W3:Y:S01]  /*49170*/  LDL R5, [R1+0x19d4] ;  /* 0x0019d40001057983 */ /* 0x000ee20000100800 */
[----:B------:R-:W-:Y:S01]  /*49180*/  PRMT R6, RZ, 0x7610, R6 ;  /* 0x00007610ff067816 */ /* 0x000fe20000000006 */
[----:B0-----:R-:W-:-:S02]  /*49190*/  @!P1 IMAD.MOV.U32 R4, RZ, RZ, R0 ;  /* 0x000000ffff049224 */ /* 0x001fc400078e0000 */
[----:B------:R-:W2:Y:S04]  /*491a0*/  LDL R14, [R1+0xb14] ;  /* 0x000b1400010e7983 */ /* 0x000ea80000100800 */
[----:B------:R-:W2:Y:S04]  /*491b0*/  LDL R9, [R1+0xb18] ;  /* 0x000b180001097983 */ /* 0x000ea80000100800 */
[----:B----4-:R0:W-:Y:S04]  /*491c0*/  STL [R1+0x2fa8], R7 ;  /* 0x002fa80701007387 */ /* 0x0101e80000100800 */
[----:B0-----:R-:W4:Y:S04]  /*491d0*/  LDL R7, [R1+0xae0] ;  /* 0x000ae00001077983 */ /* 0x001f280000100800 */
[----:B------:R-:W4:Y:S04]  /*491e0*/  LDL.LU R0, [R1+0x19fc] ;  /* 0x0019fc0001007983 */ /* 0x000f280000300800 */
[----:B---3--:R0:W3:Y:S04]  /*491f0*/  @!P1 LDG.E.U16 R6, desc[UR10][R4.64] ;  /* 0x0000000a04069981 */ /* 0x0080e8000c1e1500 */
[----:B------:R-:W0:Y:S04]  /*49200*/  LDL R4, [R1+0xb54] ;  /* 0x000b540001047983 */ /* 0x000e280000100800 */
[----:B------:R-:W0:Y:S01]  /*49210*/  LDL R5, [R1+0xb58] ;  /* 0x000b580001057983 */ /* 0x000e220000100800 */
[----:B--2---:R-:W-:-:S02]  /*49220*/  PRMT R15, RZ, 0x7610, R15 ;  /* 0x00007610ff0f7816 */ /* 0x004fc4000000000f */
[----:B0-----:R-:W-:-:S04]  /*49230*/  @!P1 LOP3.LUT R5, R5, R4, RZ, 0x3c, !PT ;  /* 0x0000000405059212 */ /* 0x001fc800078e3cff */
[----:B------:R-:W-:-:S04]  /*49240*/  @!P1 LOP3.LUT R4, R5, R4, RZ, 0x3c, !PT ;  /* 0x0000000405049212 */ /* 0x000fc800078e3cff */
[----:B------:R-:W-:-:S05]  /*49250*/  @!P1 LOP3.LUT R5, R5, R4, RZ, 0x3c, !PT ;  /* 0x0000000405059212 */ /* 0x000fca00078e3cff */
[----:B------:R-:W2:Y:S04]  /*49260*/  @!P1 LDG.E.U16 R15, desc[UR10][R4.64] ;  /* 0x0000000a040f9981 */ /* 0x000ea8000c1e1500 */
[----:B---3--:R-:W-:Y:S04]  /*49270*/  STL [R1+0x2fac], R6 ;  /* 0x002fac0601007387 */ /* 0x008fe80000100800 */
        /* <DEDUP_REMOVED lines=17> */
[----:B------:R0:W2:Y:S01]  /*49390*/  @!P1 LDG.E.U16 R15, desc[UR10][R4.64] ;  /* 0x0000000a040f9981 */ /* 0x0000a2000c1e1500 */
[----:B------:R-:W-:Y:S01]  /*493a0*/  PRMT R8, RZ, 0x7610, R8 ;  /* 0x00007610ff087816 */ /* 0x000fe20000000008 */
[----:B0-----:R-:W-:Y:S02]  /*493b0*/  @!P1 IMAD.MOV.U32 R4, RZ, RZ, R9 ;  /* 0x000000ffff049224 */ /* 0x001fe400078e0009 */
[----:B------:R-:W-:-:S05]  /*493c0*/  @!P1 IMAD.MOV.U32 R5, RZ, RZ, R14 ;  /* 0x000000ffff059224 */ /* 0x000fca00078e000e */
[----:B------:R4:W3:Y:S04]  /*493d0*/  @!P1 LDG.E.U16 R8, desc[UR10][R4.64] ;  /* 0x0000000a04089981 */ /* 0x0008e8000c1e1500 */
[----:B--2---:R0:W-:Y:S04]  /*493e0*/  STL [R1+0x20], R15 ;  /* 0x0000200f01007387 */ /* 0x0041e80000100800 */
[----:B------:R-:W2:Y:S01]  /*493f0*/  LDL R5, [R1+0xadc] ;  /* 0x000adc0001057983 */ /* 0x000ea20000100800 */
[----:B------:R-:W-:Y:S01]  /*49400*/  PRMT R6, RZ, 0x7610, R6 ;  /* 0x00007610ff067816 */ /* 0x000fe20000000006 */
[----:B----4-:R-:W-:-:S02]  /*49410*/  @!P1 IMAD.MOV.U32 R4, RZ, RZ, R7 ;  /* 0x000000ffff049224 */ /* 0x010fc400078e0007 */
[----:B------:R-:W4:Y:S04]  /*49420*/  LDL R14, [R1+0x1958] ;  /* 0x00195800010e7983 */ /* 0x000f280000100800 */
[----:B------:R-:W4:Y:S04]  /*49430*/  LDL R9, [R1+0x195c] ;  /* 0x00195c0001097983 */ /* 0x000f280000100800 */
[----:B0-----:R-:W4:Y:S04]  /*49440*/  LDL R15, [R1+0xa34] ;  /* 0x000a3400010f7983 */ /* 0x001f280000100800 */
[----:B---3--:R0:W-:Y:S01]  /*49450*/  STL [R1+0x1c], R8 ;  /* 0x00001c0801007387 */ /* 0x0081e20000100800 */
[----:B------:R-:W-:-:S03]  /*49460*/  PRMT R3, RZ, 0x7610, R3 ;  /* 0x00007610ff037816 */ /* 0x000fc60000000003 */
[----:B------:R-:W3:Y:S04]  /*49470*/  LDL R7, [R1+0x199c] ;  /* 0x00199c0001077983 */ /* 0x000ee80000100800 */
[----:B0-----:R-:W3:Y:S04]  /*49480*/  LDL R8, [R1+0x1998] ;  /* 0x0019980001087983 */ /* 0x001ee80000100800 */
[----:B--2---:R0:W2:Y:S04]  /*49490*/  @!P1 LDG.E.U16 R6, desc[UR10][R4.64] ;  /* 0x0000000a04069981 */ /* 0x0040a8000c1e1500 */
[----:B------:R-:W0:Y:S04]  /*494a0*/  LDL R4, [R1+0xa9c] ;  /* 0x000a9c0001047983 */ /* 0x000e280000100800 */
[----:B------:R-:W0:Y:S02]  /*494b0*/  LDL R5, [R1+0xaa0] ;  /* 0x000aa00001057983 */ /* 0x000e240000100800 */
        /* <DEDUP_REMOVED lines=9> */
[----:B------:R-:W2:Y:S01]  /*49550*/  LDL R5, [R1+0xa60] ;  /* 0x000a600001057983 */ /* 0x000ea20000100800 */
[----:B------:R-:W-:-:S02]  /*49560*/  PRMT R10, RZ, 0x7610, R10 ;  /* 0x00007610ff0a7816 */ /* 0x000fc4000000000a */
[----:B------:R-:W-:Y:S02]  /*49570*/  PRMT R11, RZ, 0x7610, R11 ;  /* 0x00007610ff0b7816 */ /* 0x000fe4000000000b */
[----:B--2---:R-:W-:-:S04]  /*49580*/  @!P1 LOP3.LUT R5, R5, R4, RZ, 0x3c, !PT ;  /* 0x0000000405059212 */ /* 0x004fc800078e3cff */
[----:B------:R-:W-:-:S04]  /*49590*/  @!P1 LOP3.LUT R4, R5, R4, RZ, 0x3c, !PT ;  /* 0x0000000405049212 */ /* 0x000fc800078e3cff */
[----:B------:R-:W-:-:S05]  /*495a0*/  @!P1 LOP3.LUT R5, R5, R4, RZ, 0x3c, !PT ;  /* 0x0000000405059212 */ /* 0x000fca00078e3cff */
[----:B------:R4:W2:Y:S02]  /*495b0*/  @!P1 LDG.E.U16 R10, desc[UR10][R4.64] ;  /* 0x0000000a040a9981 */ /* 0x0008a4000c1e1500 */
[----:B----4-:R-:W-:Y:S02]  /*495c0*/  @!P1 IMAD.MOV.U32 R4, RZ, RZ, R14 ;  /* 0x000000ffff049224 */ /* 0x010fe400078e000e */
[----:B------:R-:W-:Y:S02]  /*495d0*/  @!P1 IMAD.MOV.U32 R5, RZ, RZ, R15 ;  /* 0x000000ffff059224 */ /* 0x000fe400078e000f */
[----:B------:R-:W-:Y:S02]  /*495e0*/  @!P1 IMAD.MOV.U32 R14, RZ, RZ, R8 ;  /* 0x000000ffff0e9224 */ /* 0x000fe400078e0008 */
[----:B------:R-:W-:Y:S01]  /*495f0*/  @!P1 IMAD.MOV.U32 R15, RZ, RZ, R9 ;  /* 0x000000ffff0f9224 */ /* 0x000fe200078e0009 */
[----:B------:R0:W4:Y:S02]  /*49600*/  @!P1 LDG.E.U16 R11, desc[UR10][R4.64] ;  /* 0x0000000a040b9981 */ /* 0x000124000c1e1500 */
[----:B0-----:R-:W-:-:S06]  /*49610*/  PRMT R5, RZ, 0x7610, R5 ;  /* 0x00007610ff057816 */ /* 0x001fcc0000000005 */
[----:B------:R0:W3:Y:S01]  /*49620*/  @!P1 LDG.E.U16 R5, desc[UR10][R14.64] ;  /* 0x0000000a0e059981 */ /* 0x0000e2000c1e1500 */
[----:B------:R-:W-:Y:S01]  /*49630*/  PRMT R4, RZ, 0x7610, R4 ;  /* 0x00007610ff047816 */ /* 0x000fe20000000004 */
[----:B0-----:R-:W-:Y:S02]  /*49640*/  @!P1 IMAD.MOV.U32 R14, RZ, RZ, R6 ;  /* 0x000000ffff0e9224 */ /* 0x001fe400078e0006 */
[----:B------:R-:W-:-:S05]  /*49650*/  @!P1 IMAD.MOV.U32 R15, RZ, RZ, R7 ;  /* 0x000000ffff0f9224 */ /* 0x000fca00078e0007 */
[----:B------:R0:W4:Y:S04]  /*49660*/  @!P1 LDG.E.U16 R4, desc[UR10][R14.64] ;  /* 0x0000000a0e049981 */ /* 0x000128000c1e1500 */
[----:B--2---:R1:W-:Y:S04]  /*49670*/  STL [R1+0x10], R10 ;  /* 0x0000100a01007387 */ /* 0x0043e80000100800 */
[----:B------:R-:W2:Y:S04]  /*49680*/  LDL R9, [R1+0xb0c] ;  /* 0x000b0c0001097983 */ /* 0x000ea80000100800 */
[----:B------:R-:W2:Y:S04]  /*49690*/  LDL R8, [R1+0xb10] ;  /* 0x000b100001087983 */ /* 0x000ea80000100800 */
[----:B-1----:R-:W2:Y:S04]  /*496a0*/  LDL R10, [R1+0x19dc] ;  /* 0x0019dc00010a7983 */ /* 0x002ea80000100800 */
[----:B---3--:R1:W-:Y:S04]  /*496b0*/  STL [R1+0x2f8c], R5 ;  /* 0x002f8c0501007387 */ /* 0x0083e80000100800 */
[----:B------:R-:W3:Y:S04]  /*496c0*/  LDL R7, [R1+0xad4] ;  /* 0x000ad40001077983 */ /* 0x000ee80000100800 */
[----:B------:R-:W3:Y:S01]  /*496d0*/  LDL R6, [R1+0xad8] ;  /* 0x000ad80001067983 */ /* 0x000ee20000100800 */
[----:B------:R-:W-:Y:S01]  /*496e0*/  PRMT R3, RZ, 0x7610, R3 ;  /* 0x00007610ff037816 */ /* 0x000fe20000000003 */
[----:B0-----:R-:W-:Y:S01]  /*496f0*/  @!P1 IMAD.MOV.U32 R14, RZ, RZ, R0 ;  /* 0x000000ffff0e9224 */ /* 0x001fe200078e0000 */
[----:B------:R-:W-:-:S02]  /*49700*/  PRMT R28, RZ, 0x7610, R28 ;  /* 0x00007610ff1c7816 */ /* 0x000fc4000000001c */
[----:B------:R-:W-:Y:S01]  /*49710*/  PRMT R26, RZ, 0x7610, R26 ;  /* 0x00007610ff1a7816 */ /* 0x000fe2000000001a */
[----:B----4-:R0:W-:Y:S04]  /*49720*/  STL [R1+0x2f90], R4 ;  /* 0x002f900401007387 */ /* 0x0101e80000100800 */
[----:B-1----:R-:W4:Y:S04]  /*49730*/  LDL R5, [R1+0xacc] ;  /* 0x000acc0001057983 */ /* 0x002f280000100800 */
[----:B0-----:R-:W4:Y:S01]  /*49740*/  LDL R4, [R1+0xad0] ;  /* 0x000ad00001047983 */ /* 0x001f220000100800 */
[----:B--2---:R-:W-:-:S05]  /*49750*/  @!P1 IMAD.MOV.U32 R15, RZ, RZ, R10 ;  /* 0x000000ffff0f9224 */ /* 0x004fca00078e000a */
[----:B------:R0:W2:Y:S02]  /*49760*/  @!P1 LDG.E.U16 R3, desc[UR10][R14.64] ;  /* 0x0000000a0e039981 */ /* 0x0000a4000c1e1500 */
[----:B0-----:R-:W-:Y:S02]  /*49770*/  @!P1 IMAD.MOV.U32 R14, RZ, RZ, R8 ;  /* 0x000000ffff0e9224 */ /* 0x001fe400078e0008 */
[----:B------:R-:W-:-:S05]  /*49780*/  @!P1 IMAD.MOV.U32 R15, RZ, RZ, R9 ;  /* 0x000000ffff0f9224 */ /* 0x000fca00078e0009 */
[----:B------:R3:W2:Y:S02]  /*49790*/  @!P1 LDG.E.U16 R28, desc[UR10][R14.64] ;  /* 0x0000000a0e1c9981 */ /* 0x0006a4000c1e1500 */
[----:B---3--:R-:W-:Y:S02]  /*497a0*/  @!P1 IMAD.MOV.U32 R14, RZ, RZ, R6 ;  /* 0x000000ffff0e9224 */ /* 0x008fe400078e0006 */
[----:B------:R-:W-:-:S05]  /*497b0*/  @!P1 IMAD.MOV.U32 R15, RZ, RZ, R7 ;  /* 0x000000ffff0f9224 */ /* 0x000fca00078e0007 */
[----:B------:R4:W3:Y:S04]  /*497c0*/  @!P1 LDG.E.U16 R26, desc[UR10][R14.64] ;  /* 0x0000000a0e1a9981 */ /* 0x0008e8000c1e1500 */
[----:B------:R0:W-:Y:S01]  /*497d0*/  STL [R1+0x1ac4], R0 ;  /* 0x001ac40001007387 */ /* 0x0001e20000100800 */
[----:B----4-:R-:W-:Y:S02]  /*497e0*/  @!P1 IMAD.MOV.U32 R15, RZ, RZ, R5 ;  /* 0x000000ffff0f9224 */ /* 0x010fe400078e0005 */
[----:B------:R-:W-:Y:S01]  /*497f0*/  @!P1 IMAD.MOV.U32 R14, RZ, RZ, R4 ;  /* 0x000000ffff0e9224 */ /* 0x000fe200078e0004 */
[----:B--2---:R1:W-:Y:S04]  /*49800*/  STL [R1+0x2f88], R3 ;  /* 0x002f880301007387 */ /* 0x0043e80000100800 */
[----:B------:R-:W2:Y:S04]  /*49810*/  LDL R9, [R1+0xa94] ;  /* 0x000a940001097983 */ /* 0x000ea80000100800 */
[----:B------:R-:W4:Y:S04]  /*49820*/  LDL R8, [R1+0xa98] ;  /* 0x000a980001087983 */ /* 0x000f280000100800 */
[----:B0-----:R-:W4:Y:S04]  /*49830*/  LDL R0, [R1+0xa90] ;  /* 0x000a900001007983 */ /* 0x001f280000100800 */
[----:B-1----:R-:W4:Y:S04]  /*49840*/  LDL R3, [R1+0xa8c] ;  /* 0x000a8c0001037983 */ /* 0x002f280000100800 */
[----:B------:R-:W-:Y:S04]  /*49850*/  STL [R1+0x2f40], R28 ;  /* 0x002f401c01007387 */ /* 0x000fe80000100800 */
[----:B------:R-:W4:Y:S04]  /*49860*/  LDL R7, [R1+0xa54] ;  /* 0x000a540001077983 */ /* 0x000f280000100800 */
[----:B------:R-:W4:Y:S04]  /*49870*/  LDL R6, [R1+0xa58] ;  /* 0x000a580001067983 */ /* 0x000f280000100800 */
[----:B------:R-:W-:Y:S04]  /*49880*/  STL [R1+0x4], R11 ;  /* 0x0000040b01007387 */ /* 0x000fe80000100800 */
[----:B---3--:R-:W-:Y:S04]  /*49890*/  STL [R1+0x2f60], R26 ;  /* 0x002f601a01007387 */ /* 0x008fe80000100800 */
[----:B------:R-:W3:Y:S04]  /*498a0*/  LDL R5, [R1+0xa30] ;  /* 0x000a300001057983 */ /* 0x000ee80000100800 */
[----:B------:R-:W3:Y:S01]  /*498b0*/  LDL R4, [R1+0x1960] ;  /* 0x0019600001047983 */ /* 0x000ee20000100800 */
[----:B------:R-:W-:-:S02]  /*498c0*/  PRMT R24, RZ, 0x7610, R24 ;  /* 0x00007610ff187816 */ /* 0x000fc40000000018 */
[----:B------:R-:W-:-:S04]  /*498d0*/  PRMT R22, RZ, 0x7610, R22 ;  /* 0x00007610ff167816 */ /* 0x000fc80000000016 */
[----:B------:R2:W3:Y:S01]  /*498e0*/  @!P1 LDG.E.U16 R24, desc[UR10][R14.64] ;  /* 0x0000000a0e189981 */ /* 0x0004e2000c1e1500 */
[----:B------:R-:W-:Y:S02]  /*498f0*/  PRMT R20, RZ, 0x7610, R20 ;  /* 0x00007610ff147816 */ /* 0x000fe40000000014 */
[----:B------:R-:W-:Y:S02]  /*49900*/  PRMT R18, RZ, 0x7610, R18 ;  /* 0x00007610ff127816 */ /* 0x000fe40000000012 */
[----:B------:R-:W-:Y:S01]  /*49910*/  PRMT R16, RZ, 0x7610, R16 ;  /* 0x00007610ff107816 */ /* 0x000fe20000000010 */
[----:B--2---:R-:W-:Y:S02]  /*49920*/  @!P1 IMAD.MOV.U32 R15, RZ, RZ, R9 ;  /* 0x000000ffff0f9224 */ /* 0x004fe400078e0009 */
[----:B----4-:R-:W-:-:S05]  /*49930*/  @!P1 IMAD.MOV.U32 R14, RZ, RZ, R8 ;  /* 0x000000ffff0e9224 */ /* 0x010fca00078e0008 */
[----:B------:R0:W2:Y:S02]  /*49940*/  @!P1 LDG.E.U16 R22, desc[UR10][R14.64] ;  /* 0x0000000a0e169981 */ /* 0x0000a4000c1e1500 */
[----:B0-----:R-:W-:Y:S02]  /*49950*/  @!P1 IMAD.MOV.U32 R14, RZ, RZ, R0 ;  /* 0x000000ffff0e9224 */ /* 0x001fe400078e0000 */
[----:B------:R-:W-:-:S05]  /*49960*/  @!P1 IMAD.MOV.U32 R15, RZ, RZ, R3 ;  /* 0x000000ffff0f9224 */ /* 0x000fca00078e0003 */
[----:B------:R0:W4:Y:S02]  /*49970*/  @!P1 LDG.E.U16 R20, desc[UR10][R14.64] ;  /* 0x0000000a0e149981 */ /* 0x000124000c1e1500 */
[----:B0-----:R-:W-:Y:S02]  /*49980*/  @!P1 IMAD.MOV.U32 R14, RZ, RZ, R6 ;  /* 0x000000ffff0e9224 */ /* 0x001fe400078e0006 */
[----:B------:R-:W-:-:S05]  /*49990*/  @!P1 IMAD.MOV.U32 R15, RZ, RZ, R7 ;  /* 0x000000ffff0f9224 */ /* 0x000fca00078e0007 */
[----:B------:R3:W4:Y:S02]  /*499a0*/  @!P1 LDG.E.U16 R18, desc[UR10][R14.64] ;  /* 0x0000000a0e129981 */ /* 0x000724000c1e1500 */
[----:B---3--:R-:W-:Y:S02]  /*499b0*/  @!P1 IMAD.MOV.U32 R14, RZ, RZ, R4 ;  /* 0x000000ffff0e9224 */ /* 0x008fe400078e0004 */
[----:B------:R-:W-:-:S05]  /*499c0*/  @!P1 IMAD.MOV.U32 R15, RZ, RZ, R5 ;  /* 0x000000ffff0f9224 */ /* 0x000fca00078e0005 */
[----:B------:R-:W3:Y:S04]  /*499d0*/  @!P1 LDG.E.U16 R16, desc[UR10][R14.64] ;  /* 0x0000000a0e109981 */ /* 0x000ee8000c1e1500 */
[----:B------:R-:W-:Y:S04]  /*499e0*/  STL [R1+0x2f44], R24 ;  /* 0x002f441801007387 */ /* 0x000fe80000100800 */
[----:B--2---:R-:W-:Y:S04]  /*499f0*/  STL [R1+0x2f64], R22 ;  /* 0x002f641601007387 */ /* 0x004fe80000100800 */
[----:B------:R-:W2:Y:S04]  /*49a00*/  LDL R3, [R1+0x1964] ;  /* 0x0019640001037983 */ /* 0x000ea80000100800 */
[----:B------:R-:W2:Y:S04]  /*49a10*/  LDL R0, [R1+0x19a0] ;  /* 0x0019a00001007983 */ /* 0x000ea80000100800 */
[----:B----4-:R-:W-:Y:S04]  /*49a20*/  STL [R1+0x2f48], R20 ;  /* 0x002f481401007387 */ /* 0x010fe80000100800 */
[----:B------:R-:W4:Y:S04]  /*49a30*/  LDL R10, [R1+0x19a4] ;  /* 0x0019a400010a7983 */ /* 0x000f280000100800 */
[----:B------:R-:W4:Y:S04]  /*49a40*/  LDL R9, [R1+0x19e0] ;  /* 0x0019e00001097983 */ /* 0x000f280000100800 */
[----:B------:R-:W-:Y:S04]  /*49a50*/  STL [R1+0x2f68], R18 ;  /* 0x002f681201007387 */ /* 0x000fe80000100800 */
[----:B------:R-:W4:Y:S04]  /*49a60*/  LDL R8, [R1+0x19f8] ;  /* 0x0019f80001087983 */ /* 0x000f280000100800 */
[----:B------:R-:W4:Y:S04]  /*49a70*/  LDL R7, [R1+0xa4c] ;  /* 0x000a4c0001077983 */ /* 0x000f280000100800 */
[----:B------:R-:W4:Y:S04]  /*49a80*/  LDL R6, [R1+0xa50] ;  /* 0x000a500001067983 */ /* 0x000f280000100800 */
[----:B------:R-:W4:Y:S04]  /*49a90*/  LDL R4, [R1+0x1968] ;  /* 0x0019680001047983 */ /* 0x000f280000100800 */
[----:B---3--:R-:W-:Y:S04]  /*49aa0*/  STL [R1+0x2f6c], R16 ;  /* 0x002f6c1001007387 */ /* 0x008fe80000100800 */
[----:B------:R-:W3:Y:S01]  /*49ab0*/  LDL R5, [R1+0x192c] ;  /* 0x00192c0001057983 */ /* 0x000ee20000100800 */
[----:B------:R-:W-:-:S02]  /*49ac0*/  PRMT R17, RZ, 0x7610, R17 ;  /* 0x00007610ff117816 */ /* 0x000fc40000000011 */
[----:B------:R-:W-:Y:S02]  /*49ad0*/  PRMT R19, RZ, 0x7610, R19 ;  /* 0x00007610ff137816 */ /* 0x000fe40000000013 */
[----:B------:R-:W-:Y:S02]  /*49ae0*/  PRMT R21, RZ, 0x7610, R21 ;  /* 0x00007610ff157816 */ /* 0x000fe40000000015 */
[----:B------:R-:W-:Y:S02]  /*49af0*/  PRMT R23, RZ, 0x7610, R23 ;  /* 0x00007610ff177816 */ /* 0x000fe40000000017 */
[----:B------:R-:W-:Y:S01]  /*49b00*/  PRMT R25, RZ, 0x7610, R25 ;  /* 0x00007610ff197816 */ /* 0x000fe20000000019 */
[----:B--2---:R-:W-:Y:S02]  /*49b10*/  @!P1 IMAD.MOV.U32 R15, RZ, RZ, R3 ;  /* 0x000000ffff0f9224 */ /* 0x004fe400078e0003 */
[----:B------:R-:W-:Y:S01]  /*49b20*/  @!P1 IMAD.MOV.U32 R14, RZ, RZ, R0 ;  /* 0x000000ffff0e9224 */ /* 0x000fe200078e0000 */
[----:B------:R-:W2:Y:S04]  /*49b30*/  LDL R3, [R1+0x196c] ;  /* 0x00196c0001037983 */ /* 0x000ea80000100800 */
[----:B------:R-:W2:Y:S04]  /*49b40*/  LDL R0, [R1+0x19a8] ;  /* 0x0019a80001007983 */ /* 0x000ea80000100800 */
[----:B------:R4:W2:Y:S02]  /*49b50*/  @!P1 LDG.E.U16 R17, desc[UR10][R14.64] ;  /* 0x0000000a0e119981 */ /* 0x0008a4000c1e1500 */
[----:B----4-:R-:W-:-:S02]  /*49b60*/  @!P1 IMAD.MOV.U32 R15, RZ, RZ, R10 ;  /* 0x000000ffff0f9224 */ /* 0x010fc400078e000a */
[----:B------:R-:W-:-:S05]  /*49b70*/  @!P1 IMAD.MOV.U32 R14, RZ, RZ, R9 ;  /* 0x000000ffff0e9224 */ /* 0x000fca00078e0009 */
[----:B------:R0:W4:Y:S02]  /*49b80*/  @!P1 LDG.E.U16 R19, desc[UR10][R14.64] ;  /* 0x0000000a0e139981 */ /* 0x000124000c1e1500 */
[----:B0-----:R-:W-:Y:S02]  /*49b90*/  @!P1 IMAD.MOV.U32 R14, RZ, RZ, R8 ;  /* 0x000000ffff0e9224 */ /* 0x001fe400078e0008 */
[----:B------:R-:W-:-:S05]  /*49ba0*/  @!P1 IMAD.MOV.U32 R15, RZ, RZ, R2 ;  /* 0x000000ffff0f9224 */ /* 0x000fca00078e0002 */
[----:B------:R0:W4:Y:S02]  /*49bb0*/  @!P1 LDG.E.U16 R21, desc[UR10][R14.64] ;  /* 0x0000000a0e159981 */ /* 0x000124000c1e1500 */
[----:B0-----:R-:W-:Y:S02]  /*49bc0*/  @!P1 IMAD.MOV.U32 R14, RZ, RZ, R6 ;  /* 0x000000ffff0e9224 */ /* 0x001fe400078e0006 */
[----:B------:R-:W-:-:S05]  /*49bd0*/  @!P1 IMAD.MOV.U32 R15, RZ, RZ, R7 ;  /* 0x000000ffff0f9224 */ /* 0x000fca00078e0007 */
[----:B------:R0:W4:Y:S02]  /*49be0*/  @!P1 LDG.E.U16 R23, desc[UR10][R14.64] ;  /* 0x0000000a0e179981 */ /* 0x000124000c1e1500 */
[----:B0-----:R-:W-:Y:S02]  /*49bf0*/  @!P1 IMAD.MOV.U32 R14, RZ, RZ, R4 ;  /* 0x000000ffff0e9224 */ /* 0x001fe400078e0004 */
[----:B---3--:R-:W-:-:S05]  /*49c00*/  @!P1 IMAD.MOV.U32 R15, RZ, RZ, R5 ;  /* 0x000000ffff0f9224 */ /* 0x008fca00078e0005 */
[----:B------:R0:W3:Y:S01]  /*49c10*/  @!P1 LDG.E.U16 R25, desc[UR10][R14.64] ;  /* 0x0000000a0e199981 */ /* 0x0000e2000c1e1500 */
[----:B------:R-:W-:-:S03]  /*49c20*/  PRMT R27, RZ, 0x7610, R27 ;  /* 0x00007610ff1b7816 */ /* 0x000fc6000000001b */
[----:B--2---:R-:W-:Y:S01]  /*49c30*/  STL [R1+0x2f70], R17 ;  /* 0x002f701101007387 */ /* 0x004fe20000100800 */
[----:B0-----:R-:W-:Y:S02]  /*49c40*/  @!P1 IMAD.MOV.U32 R14, RZ, RZ, R0 ;  /* 0x000000ffff0e9224 */ /* 0x001fe400078e0000 */
[----:B------:R-:W-:-:S05]  /*49c50*/  @!P1 IMAD.MOV.U32 R15, RZ, RZ, R3 ;  /* 0x000000ffff0f9224 */ /* 0x000fca00078e0003 */
[----:B------:R-:W2:Y:S04]  /*49c60*/  @!P1 LDG.E.U16 R27, desc[UR10][R14.64] ;  /* 0x0000000a0e1b9981 */ /* 0x000ea8000c1e1500 */
[----:B----4-:R-:W-:Y:S04]  /*49c70*/  STL [R1+0x2f5c], R19 ;  /* 0x002f5c1301007387 */ /* 0x010fe80000100800 */
[----:B------:R0:W-:Y:S04]  /*49c80*/  STL [R1+0x1abc], R2 ;  /* 0x001abc0201007387 */ /* 0x0001e80000100800 */
[----:B0-----:R-:W4:Y:S04]  /*49c90*/  LDL.LU R2, [R1+0x19ac] ;  /* 0x0019ac0001027983 */ /* 0x001f280000300800 */
[----:B------:R-:W-:Y:S04]  /*49ca0*/  STL [R1+0x2f74], R21 ;  /* 0x002f741501007387 */ /* 0x000fe80000100800 */
[----:B------:R-:W-:Y:S04]  /*49cb0*/  STL [R1+0x2f4c], R23 ;  /* 0x002f4c1701007387 */ /* 0x000fe80000100800 */
[----:B---3--:R0:W-:Y:S04]  /*49cc0*/  STL [R1+0x2f50], R25 ;  /* 0x002f501901007387 */ /* 0x0081e80000100800 */
[----:B------:R-:W3:Y:S04]  /*49cd0*/  LDL R10, [R1+0x19e8] ;  /* 0x0019e800010a7983 */ /* 0x000ee80000100800 */
        /* <DEDUP_REMOVED lines=18> */
[----:B------:R-:W-:-:S03]  /*49e00*/  PRMT R29, RZ, 0x7610, R29 ;  /* 0x00007610ff1d7816 */ /* 0x000fc6000000001d */
[----:B------:R-:W3:Y:S04]  /*49e10*/  LDL.LU R8, [R1+0x2c] ;  /* 0x00002c0001087983 */ /* 0x000ee80000300800 */
[----:B------:R-:W3:Y:S04]  /*49e20*/  LDL.LU R11, [R1] ;  /* 0x00000000010b7983 */ /* 0x000ee80000300800 */
[----:B--2---:R0:W-:Y:S04]  /*49e30*/  STL [R1+0x2f54], R27 ;  /* 0x002f541b01007387 */ /* 0x0041e80000100800 */
[----:B0-----:R-:W2:Y:S01]  /*49e40*/  LDL.LU R27, [R1+0x1bc] ;  /* 0x0001bc00011b7983 */ /* 0x001ea20000300800 */
[----:B----4-:R-:W-:-:S03]  /*49e50*/  @!P1 IMAD.MOV.U32 R15, RZ, RZ, R2 ;  /* 0x000000ffff0f9224 */ /* 0x010fc600078e0002 */
[----:B------:R0:W-:Y:S04]  /*49e60*/  STL [R1+0x1ac8], R2 ;  /* 0x001ac80201007387 */ /* 0x0001e80000100800 */
[----:B0-----:R-:W4:Y:S01]  /*49e70*/  LDL.LU R2, [R1+0x1d4] ;  /* 0x0001d40001027983 */ /* 0x001f220000300800 */
[----:B---3--:R-:W-:-:S05]  /*49e80*/  @!P1 IMAD.MOV.U32 R14, RZ, RZ, R10 ;  /* 0x000000ffff0e9224 */ /* 0x008fca00078e000a */
[----:B------:R-:W3:Y:S04]  /*49e90*/  @!P1 LDG.E.U16 R29, desc[UR10][R14.64] ;  /* 0x0000000a0e1d9981 */ /* 0x000ee8000c1e1500 */
[----:B------:R-:W2:Y:S01]  /*49ea0*/  LDL.LU R15, [R1+0x1ec] ;  /* 0x0001ec00010f7983 */ /* 0x000ea20000300800 */
[----:B------:R-:W0:Y:S02]  /*49eb0*/  S2R R9, SR_TID.X ;  /* 0x0000000000097919 */ /* 0x000e240000002100 */
[----:B0-----:R-:W-:-:S05]  /*49ec0*/  LOP3.LUT R9, R9, 0x3f, RZ, 0xc0, !PT ;  /* 0x0000003f09097812 */ /* 0x001fca00078ec0ff */
[----:B------:R-:W-:-:S05]  /*49ed0*/  IMAD.SHL.U32 R10, R9, 0x2, RZ ;  /* 0x00000002090a7824 */ /* 0x000fca00078e00ff */
[----:B------:R-:W-:-:S05]  /*49ee0*/  LOP3.LUT R10, R10, 0x20, RZ, 0x3c, !PT ;  /* 0x000000200a0a7812 */ /* 0x000fca00078e3cff */
[----:B--2---:R-:W-:Y:S04]  /*49ef0*/  STS.U16 [R10+UR5+0x9d00], R15 ;  /* 0x009d000f0a007988 */ /* 0x004fe80008000405 */
        /* <DEDUP_REMOVED lines=21> */
[----:B---3--:R-:W-:Y:S04]  /*4a050*/  STL [R1+0x2f58], R29 ;  /* 0x002f581d01007387 */ /* 0x008fe80000100800 */
[----:B------:R0:W-:Y:S04]  /*4a060*/  STS.U16 [R10+UR5+0xf500], R11 ;  /* 0x00f5000b0a007988 */ /* 0x0001e80008000405 */
[----:B0-----:R-:W2:Y:S04]  /*4a070*/  LDL.LU R11, [R1+0x900] ;  /* 0x00090000010b7983 */ /* 0x001ea80000300800 */
[----:B------:R-:W3:Y:S01]  /*4a080*/  LDL.LU R29, [R1+0x8b0] ;  /* 0x0008b000011d7983 */ /* 0x000ee20000300800 */
[----:B------:R-:W-:-:S03]  /*4a090*/  IMAD.SHL.U32 R6, R9, 0x2, RZ ;  /* 0x0000000209067824 */ /* 0x000fc600078e00ff */
[----:B------:R-:W-:Y:S04]  /*4a0a0*/  STS.U16 [R10+UR5+0xf900], R13 ;  /* 0x00f9000d0a007988 */ /* 0x000fe80008000405 */
[----:B------:R-:W-:Y:S04]  /*4a0b0*/  STS.U16 [R10+UR5+0xfd00], R12 ;  /* 0x00fd000c0a007988 */ /* 0x000fe80008000405 */
        /* <DEDUP_REMOVED lines=22> */
[----:B------:R-:W-:-:S03]  /*4a220*/  LOP3.LUT R6, R6, 0x30, RZ, 0x3c, !PT ;  /* 0x0000003006067812 */ /* 0x000fc600078e3cff */
[----:B------:R-:W4:Y:S04]  /*4a230*/  LDL.LU R13, [R1+0x8c4] ;  /* 0x0008c400010d7983 */ /* 0x000f280000300800 */
[----:B------:R-:W4:Y:S04]  /*4a240*/  LDL.LU R12, [R1+0x8d8] ;  /* 0x0008d800010c7983 */ /* 0x000f280000300800 */
[----:B------:R-:W4:Y:S04]  /*4a250*/  LDL.LU R7, [R1+0x70c] ;  /* 0x00070c0001077983 */ /* 0x000f280000300800 */
[----:B------:R-:W4:Y:S04]  /*4a260*/  LDL.LU R8, [R1+0x6f8] ;  /* 0x0006f80001087983 */ /* 0x000f280000300800 */
[----:B------:R-:W4:Y:S04]  /*4a270*/  LDL.LU R9, [R1+0x6e4] ;  /* 0x0006e40001097983 */ /* 0x000f280000300800 */
[----:B--2---:R0:W-:Y:S04]  /*4a280*/  STS.U16 [R6+UR5+0x180], R11 ;  /* 0x0001800b06007988 */ /* 0x0041e80008000405 */
[----:B------:R-:W2:Y:S04]  /*4a290*/  LDL.LU R10, [R1+0x6d0] ;  /* 0x0006d000010a7983 */ /* 0x000ea80000300800 */
[----:B0-----:R-:W2:Y:S04]  /*4a2a0*/  LDL.LU R11, [R1+0x6bc] ;  /* 0x0006bc00010b7983 */ /* 0x001ea80000300800 */
[----:B---3--:R0:W-:Y:S04]  /*4a2b0*/  STS.U16 [R6+UR5+0x580], R29 ;  /* 0x0005801d06007988 */ /* 0x0081e80008000405 */
[----:B0-----:R-:W3:Y:S04]  /*4a2c0*/  LDL.LU R29, [R1+0x2fdc] ;  /* 0x002fdc00011d7983 */ /* 0x001ee80000300800 */
[----:B----4-:R-:W-:Y:S04]  /*4a2d0*/  STS.U16 [R6+UR5+0x980], R12 ;  /* 0x0009800c06007988 */ /* 0x010fe80008000405 */
[----:B------:R-:W-:Y:S04]  /*4a2e0*/  STS.U16 [R6+UR5+0xd80], R13 ;  /* 0x000d800d06007988 */ /* 0x000fe80008000405 */
[----:B---3--:R-:W-:Y:S04]  /*4a2f0*/  STS.U16 [R6+UR5+0x1180], R29 ;  /* 0x0011801d06007988 */ /* 0x008fe80008000405 */
        /* <DEDUP_REMOVED lines=21> */
[----:B------:R-:W-:Y:S04]  /*4a450*/  STS.U16 [R6+UR5+0x6980], R8 ;  /* 0x0069800806007988 */ /* 0x000fe80008000405 */
[----:B------:R3:W-:Y:S04]  /*4a460*/  STS.U16 [R6+UR5+0x6d80], R9 ;  /* 0x006d800906007988 */ /* 0x0007e80008000405 */
[----:B0-----:R-:W4:Y:S04]  /*4a470*/  LDL.LU R5, [R1+0x6a8] ;  /* 0x0006a80001057983 */ /* 0x001f280000300800 */
[----:B-1----:R-:W4:Y:S04]  /*4a480*/  LDL.LU R7, [R1+0x694] ;  /* 0x0006940001077983 */ /* 0x002f280000300800 */
[----:B---3--:R-:W3:Y:S04]  /*4a490*/  LDL.LU R9, [R1+0x264] ;  /* 0x0002640001097983 */ /* 0x008ee80000300800 */
[----:B--2---:R-:W-:Y:S04]  /*4a4a0*/  STS.U16 [R6+UR5+0x7180], R10 ;  /* 0x0071800a06007988 */ /* 0x004fe80008000405 */
[----:B------:R-:W-:Y:S04]  /*4a4b0*/  STS.U16 [R6+UR5+0x7580], R11 ;  /* 0x0075800b06007988 */ /* 0x000fe80008000405 */
[----:B---3--:R0:W-:Y:S04]  /*4a4c0*/  STL [R1+0x2fd8], R9 ;  /* 0x002fd80901007387 */ /* 0x0081e80000100800 */
[----:B0-----:R-:W2:Y:S04]  /*4a4d0*/  LDL.LU R9, [R1+0x680] ;  /* 0x0006800001097983 */ /* 0x001ea80000300800 */
        /* <DEDUP_REMOVED lines=22> */
[----:B----4-:R0:W-:Y:S04]  /*4a640*/  STS.U16 [R6+UR5+0x7980], R5 ;  /* 0x0079800506007988 */ /* 0x0101e80008000405 */
[----:B------:R-:W4:Y:S04]  /*4a650*/  LDL.LU R3, [R1+0x64] ;  /* 0x0000640001037983 */ /* 0x000f280000300800 */
[----:B------:R1:W-:Y:S04]  /*4a660*/  STS.U16 [R6+UR5+0x7d80], R7 ;  /* 0x007d800706007988 */ /* 0x0003e80008000405 */
[----:B0-----:R-:W3:Y:S04]  /*4a670*/  LDL.LU R5, [R1+0x5c] ;  /* 0x00005c0001057983 */ /* 0x001ee80000300800 */
[----:B------:R-:W3:Y:S04]  /*4a680*/  LDL.LU R0, [R1+0x54] ;  /* 0x0000540001007983 */ /* 0x000ee80000300800 */
[----:B------:R-:W3:Y:S04]  /*4a690*/  LDL.LU R4, [R1+0x34] ;  /* 0x0000340001047983 */ /* 0x000ee80000300800 */
[----:B-1----:R-:W3:Y:S04]  /*4a6a0*/  LDL.LU R7, [R1+0xc] ;  /* 0x00000c0001077983 */ /* 0x002ee80000300800 */
[----:B--2---:R0:W-:Y:S04]  /*4a6b0*/  STS.U16 [R6+UR5+0x8180], R9 ;  /* 0x0081800906007988 */ /* 0x0041e80008000405 */
[----:B0-----:R-:W2:Y:S04]  /*4a6c0*/  LDL.LU R9, [R1+0x2fd8] ;  /* 0x002fd80001097983 */ /* 0x001ea80000300800 */
[----:B--2---:R0:W-:Y:S04]  /*4a6d0*/  STS.U16 [R6+UR5+0x8580], R9 ;  /* 0x0085800906007988 */ /* 0x0041e80008000405 */
[----:B---3--:R1:W-:Y:S04]  /*4a6e0*/  STS.U16 [R6+UR5+0x8980], R10 ;  /* 0x0089800a06007988 */ /* 0x0083e80008000405 */
[----:B------:R2:W-:Y:S04]  /*4a6f0*/  STS.U16 [R6+UR5+0x8d80], R11 ;  /* 0x008d800b06007988 */ /* 0x0005e80008000405 */
[----:B------:R3:W-:Y:S04]  /*4a700*/  STS.U16 [R6+UR5+0x9180], R12 ;  /* 0x0091800c06007988 */ /* 0x0007e80008000405 */
[----:B0-----:R-:W4:Y:S04]  /*4a710*/  LDL.LU R9, [R1+0x2fd4] ;  /* 0x002fd40001097983 */ /* 0x001f280000300800 */
[----:B-1----:R-:W4:Y:S04]  /*4a720*/  LDL.LU R10, [R1+0x2fd0] ;  /* 0x002fd000010a7983 */ /* 0x002f280000300800 */
[----:B--2---:R-:W2:Y:S04]  /*4a730*/  LDL.LU R11, [R1+0x2fcc] ;  /* 0x002fcc00010b7983 */ /* 0x004ea80000300800 */
[----:B---3--:R-:W3:Y:S04]  /*4a740*/  LDL.LU R12, [R1+0x884] ;  /* 0x00088400010c7983 */ /* 0x008ee80000300800 */
[----:B---3--:R0:W-:Y:S04]  /*4a750*/  STL [R1+0x2fc0], R12 ;  /* 0x002fc00c01007387 */ /* 0x0081e80000100800 */
[----:B0-----:R-:W3:Y:S04]  /*4a760*/  LDL.LU R12, [R1+0x8e8] ;  /* 0x0008e800010c7983 */ /* 0x001ee80000300800 */
        /* <DEDUP_REMOVED lines=19> */
[----:B0-----:R-:W3:Y:S01]  /*4a8a0*/  LDL.LU R12, [R1+0x8fc] ;  /* 0x0008fc00010c7983 */ /* 0x001ee20000300800 */
[----:B------:R-:W0:Y:S03]  /*4a8b0*/  S2R R8, SR_TID.X ;  /* 0x0000000000087919 */ /* 0x000e260000002100 */
[----:B------:R-:W-:Y:S04]  /*4a8c0*/  STS.U16 [R6+UR5+0xdd80], R28 ;  /* 0x00dd801c06007988 */ /* 0x000fe80008000405 */
[----:B----4-:R-:W-:Y:S04]  /*4a8d0*/  STS.U16 [R6+UR5+0xe180], R3 ;  /* 0x00e1800306007988 */ /* 0x010fe80008000405 */
[----:B------:R0:W-:Y:S04]  /*4a8e0*/  STS.U16 [R6+UR5+0xe580], R5 ;  /* 0x00e5800506007988 */ /* 0x0001e80008000405 */
[----:B------:R1:W-:Y:S04]  /*4a8f0*/  STS.U16 [R6+UR5+0xe980], R0 ;  /* 0x00e9800006007988 */ /* 0x0003e80008000405 */
[----:B------:R-:W-:Y:S04]  /*4a900*/  STS.U16 [R6+UR5+0xed80], R4 ;  /* 0x00ed800406007988 */ /* 0x000fe80008000405 */
[----:B------:R-:W-:Y:S01]  /*4a910*/  STS.U16 [R6+UR5+0xf180], R7 ;  /* 0x00f1800706007988 */ /* 0x000fe20008000405 */
[----:B0-----:R-:W-:-:S05]  /*4a920*/  LOP3.LUT R5, R8, 0x3f, RZ, 0xc0, !PT ;  /* 0x0000003f08057812 */ /* 0x001fca00078ec0ff */
[----:B-1----:R-:W-:Y:S01]  /*4a930*/  IMAD.SHL.U32 R0, R5, 0x2, RZ ;  /* 0x0000000205007824 */ /* 0x002fe200078e00ff */
        /* <DEDUP_REMOVED lines=11> */
[----:B0-----:R-:W-:-:S03]  /*4a9f0*/  LOP3.LUT R12, R8, 0x3f, RZ, 0xc0, !PT ;  /* 0x0000003f080c7812 */ /* 0x001fc600078ec0ff */
[----:B------:R-:W3:Y:S04]  /*4aa00*/  LDL.LU R17, [R1+0x7a8] ;  /* 0x0007a80001117983 */ /* 0x000ee80000300800 */
[----:B------:R-:W3:Y:S04]  /*4aa10*/  LDL.LU R16, [R1+0x794] ;  /* 0x0007940001107983 */ /* 0x000ee80000300800 */
[----:B------:R-:W3:Y:S04]  /*4aa20*/  LDL.LU R18, [R1+0x780] ;  /* 0x0007800001127983 */ /* 0x000ee80000300800 */
[----:B------:R-:W3:Y:S04]  /*4aa30*/  LDL.LU R20, [R1+0x76c] ;  /* 0x00076c0001147983 */ /* 0x000ee80000300800 */
[----:B------:R-:W3:Y:S01]  /*4aa40*/  LDL.LU R22, [R1+0x758] ;  /* 0x0007580001167983 */ /* 0x000ee20000300800 */
[----:B------:R-:W-:-:S03]  /*4aa50*/  IMAD.SHL.U32 R12, R12, 0x2, RZ ;  /* 0x000000020c0c7824 */ /* 0x000fc600078e00ff */
        /* <DEDUP_REMOVED lines=9> */
[----:B------:R0:W-:Y:S04]  /*4aaf0*/  STL [R1+0x2fb0], R5 ;  /* 0x002fb00501007387 */ /* 0x0001e80000100800 */
[----:B--2---:R1:W-:Y:S04]  /*4ab00*/  STS.U16 [R12+UR5+0xf580], R11 ;  /* 0x00f5800b0c007988 */ /* 0x0043e80008000405 */
[----:B------:R2:W-:Y:S04]  /*4ab10*/  STS.U16 [R12+UR5+0xf980], R10 ;  /* 0x00f9800a0c007988 */ /* 0x0005e80008000405 */
[----:B------:R2:W-:Y:S04]  /*4ab20*/  STS.U16 [R12+UR5+0xfd80], R9 ;  /* 0x00fd80090c007988 */ /* 0x0005e80008000405 */
[----:B0-----:R-:W3:Y:S04]  /*4ab30*/  LDL.LU R5, [R1+0x898] ;  /* 0x0008980001057983 */ /* 0x001ee80000300800 */
[----:B-1----:R-:W3:Y:S04]  /*4ab40*/  LDL.LU R11, [R1+0x8ac] ;  /* 0x0008ac00010b7983 */ /* 0x002ee80000300800 */
[----:B--2---:R-:W2:Y:S04]  /*4ab50*/  LDL.LU R10, [R1+0x8c0] ;  /* 0x0008c000010a7983 */ /* 0x004ea80000300800 */
[----:B------:R-:W2:Y:S01]  /*4ab60*/  LDL.LU R12, [R1+0x2fc8] ;  /* 0x002fc800010c7983 */ /* 0x000ea20000300800 */
[----:B------:R-:W-:-:S03]  /*4ab70*/  LOP3.LUT R0, R0, 0x40, RZ, 0x3c, !PT ;  /* 0x0000004000007812 */ /* 0x000fc600078e3cff */
[----:B------:R-:W3:Y:S04]  /*4ab80*/  LDL.LU R9, [R1+0x8d4] ;  /* 0x0008d40001097983 */ /* 0x000ee80000300800 */
[----:B--2---:R0:W-:Y:S04]  /*4ab90*/  STS.U16 [R0+UR5+0x200], R12 ;  /* 0x0002000c00007988 */ /* 0x0041e80008000405 */
[----:B0-----:R-:W2:Y:S04]  /*4aba0*/  LDL.LU R12, [R1+0x2fc4] ;  /* 0x002fc400010c7983 */ /* 0x001ea80000300800 */
[----:B--2---:R0:W-:Y:S04]  /*4abb0*/  STS.U16 [R0+UR5+0x600], R12 ;  /* 0x0006000c00007988 */ /* 0x0041e80008000405 */
[----:B---3--:R-:W-:Y:S04]  /*4abc0*/  STS.U16 [R0+UR5+0xa00], R9 ;  /* 0x000a000900007988 */ /* 0x008fe80008000405 */
[----:B------:R-:W-:Y:S04]  /*4abd0*/  STS.U16 [R0+UR5+0xe00], R10 ;  /* 0x000e000a00007988 */ /* 0x000fe80008000405 */
[----:B------:R-:W-:Y:S04]  /*4abe0*/  STS.U16 [R0+UR5+0x1200], R11 ;  /* 0x0012000b00007988 */ /* 0x000fe80008000405 */
[----:B------:R1:W-:Y:S04]  /*4abf0*/  STS.U16 [R0+UR5+0x1600], R5 ;  /* 0x0016000500007988 */ /* 0x0003e80008000405 */
[----:B0-----:R-:W2:Y:S04]  /*4ac00*/  LDL.LU R12, [R1+0x2fc0] ;  /* 0x002fc000010c7983 */ /* 0x001ea80000300800 */
[----:B-1----:R-:W3:Y:S04]  /*4ac10*/  LDL.LU R5, [R1+0x260] ;  /* 0x0002600001057983 */ /* 0x002ee80000300800 */
[----:B---3--:R0:W-:Y:S04]  /*4ac20*/  STL [R1+0x2fb4], R5 ;  /* 0x002fb40501007387 */ /* 0x0081e80000100800 */
[----:B0-----:R-:W3:Y:S04]  /*4ac30*/  LDL.LU R5, [R1+0x5cc] ;  /* 0x0005cc0001057983 */ /* 0x001ee80000300800 */
[----:B---3--:R0:W-:Y:S04]  /*4ac40*/  STL [R1+0x2fb8], R5 ;  /* 0x002fb80501007387 */ /* 0x0081e80000100800 */
[----:B0-----:R-:W3:Y:S04]  /*4ac50*/  LDL.LU R5, [R1+0x690] ;  /* 0x0006900001057983 */ /* 0x001ee80000300800 */
        /* <DEDUP_REMOVED lines=56> */
[----:B0-----:R-:W2:Y:S04]  /*4afe0*/  LDL.LU R5, [R1+0x2fb8] ;  /* 0x002fb80001057983 */ /* 0x001ea80000300800 */
[----:B--2---:R0:W-:Y:S04]  /*4aff0*/  STS.U16 [R0+UR5+0x8200], R5 ;  /* 0x0082000500007988 */ /* 0x0041e80008000405 */
[----:B0-----:R-:W2:Y:S04]  /*4b000*/  LDL.LU R5, [R1+0x2fb4] ;  /* 0x002fb40001057983 */ /* 0x001ea80000300800 */
[----:B--2---:R0:W-:Y:S04]  /*4b010*/  STS.U16 [R0+UR5+0x8600], R5 ;  /* 0x0086000500007988 */ /* 0x0041e80008000405 */
[----:B---3--:R1:W-:Y:S04]  /*4b020*/  STS.U16 [R0+UR5+0x8a00], R6 ;  /* 0x008a000600007988 */ /* 0x0083e80008000405 */
[----:B----4-:R2:W-:Y:S04]  /*4b030*/  STS.U16 [R0+UR5+0x8e00], R7 ;  /* 0x008e000700007988 */ /* 0x0105e80008000405 */
[----:B------:R3:W-:Y:S04]  /*4b040*/  STS.U16 [R0+UR5+0x9200], R8 ;  /* 0x0092000800007988 */ /* 0x0007e80008000405 */
[----:B------:R4:W-:Y:S04]  /*4b050*/  STS.U16 [R0+UR5+0x9600], R9 ;  /* 0x0096000900007988 */ /* 0x0009e80008000405 */
[----:B0-----:R-:W4:Y:S04]  /*4b060*/  LDL.LU R5, [R1+0x2fb0] ;  /* 0x002fb00001057983 */ /* 0x001f280000300800 */
[----:B-1----:R-:W4:Y:S04]  /*4b070*/  LDL.LU R6, [R1+0x2fac] ;  /* 0x002fac0001067983 */ /* 0x002f280000300800 */
[----:B--2---:R-:W2:Y:S04]  /*4b080*/  LDL.LU R7, [R1+0x2fa8] ;  /* 0x002fa80001077983 */ /* 0x004ea80000300800 */
[----:B---3--:R-:W3:Y:S04]  /*4b090*/  LDL.LU R8, [R1+0x2fa4] ;  /* 0x002fa40001087983 */ /* 0x008ee80000300800 */
[----:B----4-:R-:W4:Y:S04]  /*4b0a0*/  LDL.LU R9, [R1+0x894] ;  /* 0x0008940001097983 */ /* 0x010f280000300800 */
[----:B----4-:R0:W-:Y:S04]  /*4b0b0*/  STL [R1+0x2f9c], R9 ;  /* 0x002f9c0901007387 */ /* 0x0101e80000100800 */
[----:B0-----:R-:W4:Y:S04]  /*4b0c0*/  LDL.LU R9, [R1+0x8e4] ;  /* 0x0008e40001097983 */ /* 0x001f280000300800 */
        /* <DEDUP_REMOVED lines=16> */
[----:B----4-:R0:W-:Y:S04]  /*4b1d0*/  STL [R1+0x2fa0], R9 ;  /* 0x002fa00901007387 */ /* 0x0101e80000100800 */
        /* <DEDUP_REMOVED lines=14> */
[----:B------:R-:W4:Y:S04]  /*4b2c0*/  LDL.LU R21, [R1+0x7a4] ;  /* 0x0007a40001157983 */ /* 0x000f280000300800 */
[----:B------:R0:W-:Y:S04]  /*4b2d0*/  STS.U16 [R0+UR5+0xe200], R24 ;  /* 0x00e2001800007988 */ /* 0x0001e80008000405 */
[----:B------:R-:W4:Y:S04]  /*4b2e0*/  LDL.LU R19, [R1+0x790] ;  /* 0x0007900001137983 */ /* 0x000f280000300800 */
[----:B------:R-:W-:Y:S04]  /*4b2f0*/  STS.U16 [R0+UR5+0xe600], R26 ;  /* 0x00e6001a00007988 */ /* 0x000fe80008000405 */
[----:B------:R-:W4:Y:S04]  /*4b300*/  LDL.LU R17, [R1+0x77c] ;  /* 0x00077c0001117983 */ /* 0x000f280000300800 */
[----:B------:R0:W-:Y:S04]  /*4b310*/  STS.U16 [R0+UR5+0xea00], R28 ;  /* 0x00ea001c00007988 */ /* 0x0001e80008000405 */
[----:B------:R-:W4:Y:S04]  /*4b320*/  LDL.LU R16, [R1+0x768] ;  /* 0x0007680001107983 */ /* 0x000f280000300800 */
[----:B------:R1:W-:Y:S04]  /*4b330*/  STS.U16 [R0+UR5+0xee00], R3 ;  /* 0x00ee000300007988 */ /* 0x0003e80008000405 */
[----:B------:R-:W4:Y:S04]  /*4b340*/  LDL.LU R18, [R1+0x754] ;  /* 0x0007540001127983 */ /* 0x000f280000300800 */
[----:B0-----:R-:W4:Y:S04]  /*4b350*/  LDL.LU R20, [R1+0x740] ;  /* 0x0007400001147983 */ /* 0x001f280000300800 */
[----:B-1----:R-:W4:Y:S04]  /*4b360*/  LDL.LU R22, [R1+0x72c] ;  /* 0x00072c0001167983 */ /* 0x002f280000300800 */
[----:B------:R-:W-:Y:S04]  /*4b370*/  STS.U16 [R0+UR5+0xf200], R4 ;  /* 0x00f2000400007988 */ /* 0x000fe80008000405 */
[----:B------:R-:W4:Y:S04]  /*4b380*/  LDL.LU R24, [R1+0x718] ;  /* 0x0007180001187983 */ /* 0x000f280000300800 */
[----:B------:R-:W4:Y:S04]  /*4b390*/  LDL.LU R28, [R1+0x704] ;  /* 0x00070400011c7983 */ /* 0x000f280000300800 */
[----:B---3--:R0:W-:Y:S01]  /*4b3a0*/  STS.U16 [R0+UR5+0xf600], R8 ;  /* 0x00f6000800007988 */ /* 0x0081e20008000405 */
[----:B------:R-:W-:-:S03]  /*4b3b0*/  IMAD.SHL.U32 R3, R5, 0x2, RZ ;  /* 0x0000000205037824 */ /* 0x000fc600078e00ff */
[----:B--2---:R1:W-:Y:S04]  /*4b3c0*/  STS.U16 [R0+UR5+0xfa00], R7 ;  /* 0x00fa000700007988 */ /* 0x0043e80008000405 */
[----:B------:R2:W-:Y:S01]  /*4b3d0*/  STS.U16 [R0+UR5+0xfe00], R6 ;  /* 0x00fe000600007988 */ /* 0x0005e20008000405 */
[----:B------:R-:W-:-:S03]  /*4b3e0*/  LOP3.LUT R3, R3, 0x50, RZ, 0x3c, !PT ;  /* 0x0000005003037812 */ /* 0x000fc600078e3cff */
[----:B0-----:R-:W3:Y:S04]  /*4b3f0*/  LDL.LU R8, [R1+0x8a8] ;  /* 0x0008a80001087983 */ /* 0x001ee80000300800 */
[----:B-1----:R-:W3:Y:S04]  /*4b400*/  LDL.LU R7, [R1+0x8bc] ;  /* 0x0008bc0001077983 */ /* 0x002ee80000300800 */
[----:B--2---:R-:W2:Y:S04]  /*4b410*/  LDL.LU R6, [R1+0x8d0] ;  /* 0x0008d00001067983 */ /* 0x004ea80000300800 */
[----:B------:R-:W2:Y:S04]  /*4b420*/  LDL.LU R26, [R1+0x6f0] ;  /* 0x0006f000011a7983 */ /* 0x000ea80000300800 */
[----:B------:R-:W2:Y:S04]  /*4b430*/  LDL.LU R0, [R1+0x6dc] ;  /* 0x0006dc0001007983 */ /* 0x000ea80000300800 */
[----:B------:R-:W2:Y:S04]  /*4b440*/  LDL.LU R4, [R1+0x6c8] ;  /* 0x0006c80001047983 */ /* 0x000ea80000300800 */
[----:B------:R-:W2:Y:S04]  /*4b450*/  LDL.LU R5, [R1+0x6b4] ;  /* 0x0006b40001057983 */ /* 0x000ea80000300800 */
[----:B----4-:R0:W-:Y:S04]  /*4b460*/  STS.U16 [R3+UR5+0x280], R9 ;  /* 0x0002800903007988 */ /* 0x0101e80008000405 */
[----:B0-----:R-:W4:Y:S04]  /*4b470*/  LDL.LU R9, [R1+0x2fa0] ;  /* 0x002fa00001097983 */ /* 0x001f280000300800 */
[----:B----4-:R0:W-:Y:S04]  /*4b480*/  STS.U16 [R3+UR5+0x680], R9 ;  /* 0x0006800903007988 */ /* 0x0101e80008000405 */
[----:B0-----:R-:W4:Y:S04]  /*4b490*/  LDL.LU R9, [R1+0x2f9c] ;  /* 0x002f9c0001097983 */ /* 0x001f280000300800 */
[----:B--2---:R-:W-:Y:S04]  /*4b4a0*/  STS.U16 [R3+UR5+0xa80], R6 ;  /* 0x000a800603007988 */ /* 0x004fe80008000405 */
[----:B---3--:R-:W-:Y:S04]  /*4b4b0*/  STS.U16 [R3+UR5+0xe80], R7 ;  /* 0x000e800703007988 */ /* 0x008fe80008000405 */
        /* <DEDUP_REMOVED lines=22> */
[----:B------:R-:W-:Y:S04]  /*4b620*/  STS.U16 [R3+UR5+0x6a80], R26 ;  /* 0x006a801a03007988 */ /* 0x000fe80008000405 */
[----:B------:R-:W-:Y:S04]  /*4b630*/  STS.U16 [R3+UR5+0x6e80], R0 ;  /* 0x006e800003007988 */ /* 0x000fe80008000405 */
[----:B------:R1:W-:Y:S04]  /*4b640*/  STS.U16 [R3+UR5+0x7280], R4 ;  /* 0x0072800403007988 */ /* 0x0003e80008000405 */
[----:B0-----:R-:W2:Y:S04]  /*4b650*/  LDL.LU R28, [R1+0x6a0] ;  /* 0x0006a000011c7983 */ /* 0x001ea80000300800 */
[----:B-1----:R-:W3:Y:S04]  /*4b660*/  LDL.LU R4, [R1+0x25c] ;  /* 0x00025c0001047983 */ /* 0x002ee80000300800 */
[----:B---3--:R0:W-:Y:S04]  /*4b670*/  STL [R1+0x2f94], R4 ;  /* 0x002f940401007387 */ /* 0x0081e80000100800 */
[----:B0-----:R-:W3:Y:S04]  /*4b680*/  LDL.LU R4, [R1+0x5c8] ;  /* 0x0005c80001047983 */ /* 0x001ee80000300800 */
        /* <DEDUP_REMOVED lines=33> */
[----:B---3--:R0:W-:Y:S04]  /*4b8a0*/  STS.U16 [R3+UR5+0x8280], R4 ;  /* 0x0082800403007988 */ /* 0x0081e80008000405 */
[----:B0-----:R-:W3:Y:S04]  /*4b8b0*/  LDL.LU R4, [R1+0x2f94] ;  /* 0x002f940001047983 */ /* 0x001ee80000300800 */
[----:B---3--:R0:W-:Y:S04]  /*4b8c0*/  STS.U16 [R3+UR5+0x8680], R4 ;  /* 0x0086800403007988 */ /* 0x0081e80008000405 */
[----:B----4-:R1:W-:Y:S04]  /*4b8d0*/  STS.U16 [R3+UR5+0x8a80], R5 ;  /* 0x008a800503007988 */ /* 0x0103e80008000405 */
[----:B0-----:R-:W3:Y:S04]  /*4b8e0*/  LDL.LU R4, [R1+0x2f90] ;  /* 0x002f900001047983 */ /* 0x001ee80000300800 */
[----:B-1----:R-:W4:Y:S04]  /*4b8f0*/  LDL.LU R5, [R1+0x2f8c] ;  /* 0x002f8c0001057983 */ /* 0x002f280000300800 */
[----:B------:R0:W-:Y:S04]  /*4b900*/  STS.U16 [R3+UR5+0x8e80], R6 ;  /* 0x008e800603007988 */ /* 0x0001e80008000405 */
        /* <DEDUP_REMOVED lines=19> */
[----:B0-----:R-:W3:Y:S04]  /*4ba40*/  LDL.LU R6, [R1+0x8cc] ;  /* 0x0008cc0001067983 */ /* 0x001ee80000300800 */
[----:B-1----:R-:W3:Y:S04]  /*4ba50*/  LDL.LU R7, [R1+0x8b8] ;  /* 0x0008b80001077983 */ /* 0x002ee80000300800 */
[----:B------:R-:W3:Y:S04]  /*4ba60*/  LDL.LU R8, [R1+0x8a4] ;  /* 0x0008a40001087983 */ /* 0x000ee80000300800 */
[----:B------:R-:W3:Y:S04]  /*4ba70*/  LDL.LU R9, [R1+0x890] ;  /* 0x0008900001097983 */ /* 0x000ee80000300800 */
[----:B------:R-:W3:Y:S04]  /*4ba80*/  LDL.LU R10, [R1+0x87c] ;  /* 0x00087c00010a7983 */ /* 0x000ee80000300800 */
[----:B------:R-:W3:Y:S04]  /*4ba90*/  LDL.LU R11, [R1+0x868] ;  /* 0x00086800010b7983 */ /* 0x000ee80000300800 */
[----:B------:R-:W3:Y:S04]  /*4baa0*/  LDL.LU R12, [R1+0x854] ;  /* 0x00085400010c7983 */ /* 0x000ee80000300800 */
[----:B------:R-:W3:Y:S04]  /*4bab0*/  LDL.LU R13, [R1+0x840] ;  /* 0x00084000010d7983 */ /* 0x000ee80000300800 */
[----:B------:R-:W3:Y:S01]  /*4bac0*/  LDL.LU R29, [R1+0x82c] ;  /* 0x00082c00011d7983 */ /* 0x000ee20000300800 */
[----:B--2---:R-:W0:Y:S03]  /*4bad0*/  S2R R0, SR_TID.X ;  /* 0x0000000000007919 */ /* 0x004e260000002100 */
        /* <DEDUP_REMOVED lines=15> */
[----:B-1----:R-:W2:Y:S04]  /*4bbd0*/  LDL.LU R18, [R1+0x764] ;  /* 0x0007640001127983 */ /* 0x002ea80000300800 */
[----:B0-----:R-:W2:Y:S04]  /*4bbe0*/  LDL.LU R20, [R1+0x750] ;  /* 0x0007500001147983 */ /* 0x001ea80000300800 */
[----:B------:R-:W2:Y:S04]  /*4bbf0*/  LDL.LU R22, [R1+0x73c] ;  /* 0x00073c0001167983 */ /* 0x000ea80000300800 */
[----:B------:R-:W2:Y:S04]  /*4bc00*/  LDL.LU R24, [R1+0x728] ;  /* 0x0007280001187983 */ /* 0x000ea80000300800 */
[----:B------:R-:W2:Y:S04]  /*4bc10*/  LDL.LU R26, [R1+0x714] ;  /* 0x00071400011a7983 */ /* 0x000ea80000300800 */
[----:B------:R-:W2:Y:S01]  /*4bc20*/  LDL.LU R28, [R1+0x700] ;  /* 0x00070000011c7983 */ /* 0x000ea20000300800 */
[----:B------:R-:W-:-:S05]  /*4bc30*/  LOP3.LUT R0, R0, 0x3f, RZ, 0xc0, !PT ;  /* 0x0000003f00007812 */ /* 0x000fca00078ec0ff */
[----:B------:R-:W-:Y:S01]  /*4bc40*/  IMAD.SHL.U32 R19, R0, 0x2, RZ ;  /* 0x0000000200137824 */ /* 0x000fe200078e00ff */
[----:B------:R0:W-:Y:S04]  /*4bc50*/  STL [R1+0x2f78], R0 ;  /* 0x002f780001007387 */ /* 0x0001e80000100800 */
[----:B0-----:R-:W2:Y:S04]  /*4bc60*/  LDL.LU R0, [R1+0x8e0] ;  /* 0x0008e00001007983 */ /* 0x001ea80000300800 */
[----:B----4-:R0:W-:Y:S04]  /*4bc70*/  STS.U16 [R3+UR5+0xf680], R5 ;  /* 0x00f6800503007988 */ /* 0x0101e80008000405 */
[----:B---3--:R1:W-:Y:S04]  /*4bc80*/  STS.U16 [R3+UR5+0xfa80], R4 ;  /* 0x00fa800403007988 */ /* 0x0083e80008000405 */
[----:B0-----:R-:W3:Y:S04]  /*4bc90*/  LDL.LU R5, [R1+0x8f4] ;  /* 0x0008f40001057983 */ /* 0x001ee80000300800 */
[----:B-1----:R-:W4:Y:S01]  /*4bca0*/  LDL.LU R3, [R1+0x2f88] ;  /* 0x002f880001037983 */ /* 0x002f220000300800 */
[----:B------:R-:W0:Y:S01]  /*4bcb0*/  S2R R4, SR_TID.X ;  /* 0x0000000000047919 */ /* 0x000e220000002100 */
[----:B------:R-:W-:-:S02]  /*4bcc0*/  LOP3.LUT R19, R19, 0x60, RZ, 0x3c, !PT ;  /* 0x0000006013137812 */ /* 0x000fc400078e3cff */
[----:B0-----:R-:W-:-:S05]  /*4bcd0*/  LOP3.LUT R4, R4, 0x3f, RZ, 0xc0, !PT ;  /* 0x0000003f04047812 */ /* 0x001fca00078ec0ff */
[----:B------:R-:W-:-:S05]  /*4bce0*/  IMAD.SHL.U32 R4, R4, 0x2, RZ ;  /* 0x0000000204047824 */ /* 0x000fca00078e00ff */
[----:B------:R-:W-:-:S05]  /*4bcf0*/  LOP3.LUT R4, R4, 0x50, RZ, 0x3c, !PT ;  /* 0x0000005004047812 */ /* 0x000fca00078e3cff */
[----:B----4-:R-:W-:Y:S04]  /*4bd00*/  STS.U16 [R4+UR5+0xfe80], R3 ;  /* 0x00fe800304007988 */ /* 0x010fe80008000405 */
[----:B---3--:R-:W-:Y:S04]  /*4bd10*/  STS.U16 [R19+UR5+0x300], R5 ;  /* 0x0003000513007988 */ /* 0x008fe80008000405 */
[----:B--2---:R0:W-:Y:S04]  /*4bd20*/  STS.U16 [R19+UR5+0x700], R0 ;  /* 0x0007000013007988 */ /* 0x0041e80008000405 */
[----:B0-----:R-:W2:Y:S04]  /*4bd30*/  LDL.LU R0, [R1+0x6b0] ;  /* 0x0006b00001007983 */ /* 0x001ea80000300800 */
[----:B--2---:R0:W-:Y:S04]  /*4bd40*/  STL [R1+0x2f7c], R0 ;  /* 0x002f7c0001007387 */ /* 0x0041e80000100800 */
[----:B0-----:R-:W2:Y:S04]  /*4bd50*/  LDL.LU R0, [R1+0x6c4] ;  /* 0x0006c40001007983 */ /* 0x001ea80000300800 */
[----:B--2---:R0:W-:Y:S04]  /*4bd60*/  STL [R1+0x2f80], R0 ;  /* 0x002f800001007387 */ /* 0x0041e80000100800 */
[----:B0-----:R-:W2:Y:S04]  /*4bd70*/  LDL.LU R0, [R1+0x6d8] ;  /* 0x0006d80001007983 */ /* 0x001ea80000300800 */
        /* <DEDUP_REMOVED lines=24> */
[----:B------:R-:W3:Y:S04]  /*4bf00*/  LDL.LU R21, [R1+0x69c] ;  /* 0x00069c0001157983 */ /* 0x000ee80000300800 */
[----:B------:R-:W4:Y:S04]  /*4bf10*/  LDL.LU R17, [R1+0x688] ;  /* 0x0006880001117983 */ /* 0x000f280000300800 */
[----:B------:R-:W3:Y:S04]  /*4bf20*/  LDL.LU R16, [R1+0x26c] ;  /* 0x00026c0001107983 */ /* 0x000ee80000300800 */
[----:B------:R-:W3:Y:S04]  /*4bf30*/  LDL.LU R18, [R1+0x258] ;  /* 0x0002580001127983 */ /* 0x000ee80000300800 */
[----:B------:R0:W-:Y:S04]  /*4bf40*/  STS.U16 [R19+UR5+0x6300], R26 ;  /* 0x0063001a13007988 */ /* 0x0001e80008000405 */
[----:B------:R-:W3:Y:S04]  /*4bf50*/  LDL.LU R22, [R1+0x244] ;  /* 0x0002440001167983 */ /* 0x000ee80000300800 */
        /* <DEDUP_REMOVED lines=22> */
[----:B0-----:R-:W3:Y:S04]  /*4c0c0*/  LDL.LU R28, [R1+0x1c] ;  /* 0x00001c00011c7983 */ /* 0x001ee80000300800 */
        /* <DEDUP_REMOVED lines=11> */
[----:B------:R2:W-:Y:S04]  /*4c180*/  STS.U16 [R19+UR5+0x8b00], R22 ;  /* 0x008b001613007988 */ /* 0x0005e80008000405 */
[----:B0-----:R-:W4:Y:S04]  /*4c190*/  LDL.LU R0, [R1+0x2f78] ;  /* 0x002f780001007983 */ /* 0x001f280000300800 */
[----:B-1----:R-:W4:Y:S04]  /*4c1a0*/  LDL.LU R21, [R1+0x2f74] ;  /* 0x002f740001157983 */ /* 0x002f280000300800 */
[----:B--2---:R-:W2:Y:S04]  /*4c1b0*/  LDL.LU R17, [R1+0x2f70] ;  /* 0x002f700001117983 */ /* 0x004ea80000300800 */
[----:B---3--:R-:W3:Y:S04]  /*4c1c0*/  LDL.LU R16, [R1+0x2f6c] ;  /* 0x002f6c0001107983 */ /* 0x008ee80000300800 */
[----:B----4-:R-:W4:Y:S04]  /*4c1d0*/  LDL.LU R18, [R1+0x2f68] ;  /* 0x002f680001127983 */ /* 0x010f280000300800 */
[----:B------:R-:W2:Y:S04]  /*4c1e0*/  LDL.LU R22, [R1+0x2f64] ;  /* 0x002f640001167983 */ /* 0x000ea80000300800 */
[----:B------:R0:W-:Y:S04]  /*4c1f0*/  STS.U16 [R19+UR5+0x8f00], R26 ;  /* 0x008f001a13007988 */ /* 0x0001e80008000405 */
        /* <DEDUP_REMOVED lines=23> */
[----:B------:R-:W3:Y:S04]  /*4c370*/  LDL.LU R4, [R1+0x88c] ;  /* 0x00088c0001047983 */ /* 0x000ee80000300800 */
[----:B------:R-:W3:Y:S04]  /*4c380*/  LDL.LU R5, [R1+0x878] ;  /* 0x0008780001057983 */ /* 0x000ee80000300800 */
[----:B------:R-:W3:Y:S04]  /*4c390*/  LDL.LU R14, [R1+0x864] ;  /* 0x00086400010e7983 */ /* 0x000ee80000300800 */
[----:B--2---:R0:W-:Y:S04]  /*4c3a0*/  STS.U16 [R19+UR5+0xe700], R26 ;  /* 0x00e7001a13007988 */ /* 0x0041e80008000405 */
[----:B------:R1:W-:Y:S04]  /*4c3b0*/  STS.U16 [R19+UR5+0xeb00], R22 ;  /* 0x00eb001613007988 */ /* 0x0003e80008000405 */
[----:B----4-:R2:W-:Y:S04]  /*4c3c0*/  STS.U16 [R19+UR5+0xef00], R18 ;  /* 0x00ef001213007988 */ /* 0x0105e80008000405 */
[----:B---3--:R3:W-:Y:S04]  /*4c3d0*/  STS.U16 [R19+UR5+0xf300], R16 ;  /* 0x00f3001013007988 */ /* 0x0087e80008000405 */
[----:B0-----:R-:W4:Y:S04]  /*4c3e0*/  LDL.LU R26, [R1+0x8a0] ;  /* 0x0008a000011a7983 */ /* 0x001f280000300800 */
[----:B-1----:R-:W4:Y:S04]  /*4c3f0*/  LDL.LU R22, [R1+0x8c8] ;  /* 0x0008c80001167983 */ /* 0x002f280000300800 */
[----:B--2---:R-:W2:Y:S04]  /*4c400*/  LDL.LU R18, [R1+0x8dc] ;  /* 0x0008dc0001127983 */ /* 0x004ea80000300800 */
[----:B---3--:R-:W3:Y:S04]  /*4c410*/  LDL.LU R16, [R1+0x8f0] ;  /* 0x0008f00001107983 */ /* 0x008ee80000300800 */
        /* <DEDUP_REMOVED lines=15> */
[----:B------:R-:W-:-:S03]  /*4c510*/  IMAD.SHL.U32 R3, R0, 0x2, RZ ;  /* 0x0000000200037824 */ /* 0x000fc600078e00ff */
[----:B------:R-:W2:Y:S04]  /*4c520*/  LDL.LU R24, [R1+0x724] ;  /* 0x0007240001187983 */ /* 0x000ea80000300800 */
[----:B------:R-:W2:Y:S04]  /*4c530*/  LDL.LU R0, [R1+0x710] ;  /* 0x0007100001007983 */ /* 0x000ea80000300800 */
[----:B------:R0:W-:Y:S04]  /*4c540*/  STS.U16 [R19+UR5+0xf700], R17 ;  /* 0x00f7001113007988 */ /* 0x0001e80008000405 */
[----:B0-----:R-:W2:Y:S01]  /*4c550*/  LDL.LU R19, [R1+0x2f5c] ;  /* 0x002f5c0001137983 */ /* 0x001ea20000300800 */
[----:B------:R-:W0:Y:S01]  /*4c560*/  S2R R17, SR_TID.X ;  /* 0x0000000000117919 */ /* 0x000e220000002100 */
[----:B------:R-:W-:-:S02]  /*4c570*/  LOP3.LUT R3, R3, 0x70, RZ, 0x3c, !PT ;  /* 0x0000007003037812 */ /* 0x000fc400078e3cff */
[----:B0-----:R-:W-:-:S05]  /*4c580*/  LOP3.LUT R17, R17, 0x3f, RZ, 0xc0, !PT ;  /* 0x0000003f11117812 */ /* 0x001fca00078ec0ff */
[----:B------:R-:W-:-:S05]  /*4c590*/  IMAD.SHL.U32 R17, R17, 0x2, RZ ;  /* 0x0000000211117824 */ /* 0x000fca00078e00ff */
[----:B------:R-:W-:-:S05]  /*4c5a0*/  LOP3.LUT R17, R17, 0x60, RZ, 0x3c, !PT ;  /* 0x0000006011117812 */ /* 0x000fca00078e3cff */
[----:B--2---:R-:W-:Y:S04]  /*4c5b0*/  STS.U16 [R17+UR5+0xfb00], R19 ;  /* 0x00fb001311007988 */ /* 0x004fe80008000405 */
[----:B------:R-:W-:Y:S04]  /*4c5c0*/  STS.U16 [R17+UR5+0xff00], R21 ;  /* 0x00ff001511007988 */ /* 0x000fe80008000405 */
[----:B---3--:R-:W-:Y:S04]  /*4c5d0*/  STS.U16 [R3+UR5+0x380], R16 ;  /* 0x0003801003007988 */ /* 0x008fe80008000405 */
[----:B------:R-:W-:Y:S04]  /*4c5e0*/  STS.U16 [R3+UR5+0x780], R18 ;  /* 0x0007801203007988 */ /* 0x000fe80008000405 */
[----:B----4-:R-:W-:Y:S04]  /*4c5f0*/  STS.U16 [R3+UR5+0xb80], R22 ;  /* 0x000b801603007988 */ /* 0x010fe80008000405 */
[----:B------:R0:W-:Y:S04]  /*4c600*/  STS.U16 [R3+UR5+0xf80], R28 ;  /* 0x000f801c03007988 */ /* 0x0001e80008000405 */
[----:B0-----:R-:W2:Y:S04]  /*4c610*/  LDL.LU R28, [R1+0x6fc] ;  /* 0x0006fc00011c7983 */ /* 0x001ea80000300800 */
[----:B------:R-:W-:Y:S04]  /*4c620*/  STS.U16 [R3+UR5+0x1380], R26 ;  /* 0x0013801a03007988 */ /* 0x000fe80008000405 */
[----:B------:R-:W-:Y:S04]  /*4c630*/  STS.U16 [R3+UR5+0x1780], R4 ;  /* 0x0017800403007988 */ /* 0x000fe80008000405 */
[----:B------:R-:W-:Y:S04]  /*4c640*/  STS.U16 [R3+UR5+0x1b80], R5 ;  /* 0x001b800503007988 */ /* 0x000fe80008000405 */
        /* <DEDUP_REMOVED lines=11> */
[----:B------:R0:W-:Y:S04]  /*4c700*/  STS.U16 [R3+UR5+0x4780], R15 ;  /* 0x0047800f03007988 */ /* 0x0001e80008000405 */
[----:B------:R-:W-:Y:S04]  /*4c710*/  STS.U16 [R3+UR5+0x4b80], R2 ;  /* 0x004b800203007988 */ /* 0x000fe80008000405 */
[----:B------:R1:W-:Y:S04]  /*4c720*/  STS.U16 [R3+UR5+0x4f80], R27 ;  /* 0x004f801b03007988 */ /* 0x0003e80008000405 */
[----:B------:R4:W-:Y:S04]  /*4c730*/  STS.U16 [R3+UR5+0x5380], R25 ;  /* 0x0053801903007988 */ /* 0x0009e80008000405 */
[----:B------:R1:W-:Y:S04]  /*4c740*/  STS.U16 [R3+UR5+0x5780], R23 ;  /* 0x0057801703007988 */ /* 0x0003e80008000405 */
[----:B------:R1:W-:Y:S04]  /*4c750*/  STS.U16 [R3+UR5+0x5b80], R20 ;  /* 0x005b801403007988 */ /* 0x0003e80008000405 */
[----:B0-----:R-:W3:Y:S04]  /*4c760*/  LDL.LU R15, [R1+0x6d4] ;  /* 0x0006d400010f7983 */ /* 0x001ee80000300800 */
[----:B------:R-:W3:Y:S04]  /*4c770*/  LDL.LU R29, [R1+0x6c0] ;  /* 0x0006c000011d7983 */ /* 0x000ee80000300800 */
[----:B-1----:R-:W3:Y:S04]  /*4c780*/  LDL.LU R27, [R1+0x6ac] ;  /* 0x0006ac00011b7983 */ /* 0x002ee80000300800 */
[----:B----4-:R-:W4:Y:S04]  /*4c790*/  LDL.LU R25, [R1+0x698] ;  /* 0x0006980001197983 */ /* 0x010f280000300800 */
[----:B------:R-:W4:Y:S04]  /*4c7a0*/  LDL.LU R23, [R1+0x684] ;  /* 0x0006840001177983 */ /* 0x000f280000300800 */
[----:B------:R0:W-:Y:S04]  /*4c7b0*/  STS.U16 [R3+UR5+0x5f80], R24 ;  /* 0x005f801803007988 */ /* 0x0001e80008000405 */
[----:B------:R-:W4:Y:S04]  /*4c7c0*/  LDL.LU R20, [R1+0x268] ;  /* 0x0002680001147983 */ /* 0x000f280000300800 */
[----:B------:R1:W-:Y:S04]  /*4c7d0*/  STS.U16 [R3+UR5+0x6380], R0 ;  /* 0x0063800003007988 */ /* 0x0003e80008000405 */
[----:B0-----:R-:W4:Y:S04]  /*4c7e0*/  LDL.LU R24, [R1+0x254] ;  /* 0x0002540001187983 */ /* 0x001f280000300800 */
[----:B-1----:R-:W4:Y:S04]  /*4c7f0*/  LDL.LU R0, [R1+0x240] ;  /* 0x0002400001007983 */ /* 0x002f280000300800 */
[----:B--2---:R0:W-:Y:S04]  /*4c800*/  STS.U16 [R3+UR5+0x6780], R28 ;  /* 0x0067801c03007988 */ /* 0x0041e80008000405 */
[----:B0-----:R-:W2:Y:S04]  /*4c810*/  LDL.LU R28, [R1+0x22c] ;  /* 0x00022c00011c7983 */ /* 0x001ea80000300800 */
        /* <DEDUP_REMOVED lines=17> */
[----:B---3--:R0:W-:Y:S04]  /*4c930*/  STS.U16 [R3+UR5+0x6b80], R14 ;  /* 0x006b800e03007988 */ /* 0x0081e80008000405 */
[----:B------:R-:W3:Y:S04]  /*4c940*/  LDL.LU R13, [R1+0x88] ;  /* 0x00008800010d7983 */ /* 0x000ee80000300800 */
[----:B------:R1:W-:Y:S04]  /*4c950*/  STS.U16 [R3+UR5+0x6f80], R15 ;  /* 0x006f800f03007988 */ /* 0x0003e80008000405 */
[----:B------:R0:W-:Y:S04]  /*4c960*/  STS.U16 [R3+UR5+0x7380], R29 ;  /* 0x0073801d03007988 */ /* 0x0001e80008000405 */
[----:B------:R0:W-:Y:S04]  /*4c970*/  STS.U16 [R3+UR5+0x7780], R27 ;  /* 0x0077801b03007988 */ /* 0x0001e80008000405 */
[----:B----4-:R4:W-:Y:S04]  /*4c980*/  STS.U16 [R3+UR5+0x7b80], R25 ;  /* 0x007b801903007988 */ /* 0x0109e80008000405 */
[----:B------:R4:W-:Y:S04]  /*4c990*/  STS.U16 [R3+UR5+0x7f80], R23 ;  /* 0x007f801703007988 */ /* 0x0009e80008000405 */
[----:B0-----:R-:W3:Y:S04]  /*4c9a0*/  LDL.LU R14, [R1+0x4c] ;  /* 0x00004c00010e7983 */ /* 0x001ee80000300800 */
[----:B-1----:R-:W3:Y:S04]  /*4c9b0*/  LDL.LU R15, [R1+0x24] ;  /* 0x00002400010f7983 */ /* 0x002ee80000300800 */
[----:B------:R-:W3:Y:S04]  /*4c9c0*/  LDL.LU R29, [R1+0x2f58] ;  /* 0x002f5800011d7983 */ /* 0x000ee80000300800 */
[----:B------:R-:W3:Y:S04]  /*4c9d0*/  LDL.LU R27, [R1+0x2f54] ;  /* 0x002f5400011b7983 */ /* 0x000ee80000300800 */
[----:B----4-:R-:W4:Y:S04]  /*4c9e0*/  LDL.LU R25, [R1+0x2f50] ;  /* 0x002f500001197983 */ /* 0x010f280000300800 */
[----:B------:R-:W4:Y:S04]  /*4c9f0*/  LDL.LU R23, [R1+0x2f4c] ;  /* 0x002f4c0001177983 */ /* 0x000f280000300800 */
[----:B------:R0:W-:Y:S04]  /*4ca00*/  STS.U16 [R3+UR5+0x8380], R20 ;  /* 0x0083801403007988 */ /* 0x0001e80008000405 */
[----:B------:R1:W-:Y:S04]  /*4ca10*/  STS.U16 [R3+UR5+0x8780], R24 ;  /* 0x0087801803007988 */ /* 0x0003e80008000405 */
[----:B------:R1:W-:Y:S04]  /*4ca20*/  STS.U16 [R3+UR5+0x8b80], R0 ;  /* 0x008b800003007988 */ /* 0x0003e80008000405 */
[----:B0-----:R-:W4:Y:S04]  /*4ca30*/  LDL.LU R20, [R1+0x2f48] ;  /* 0x002f480001147983 */ /* 0x001f280000300800 */
[----:B-1----:R-:W4:Y:S04]  /*4ca40*/  LDL.LU R24, [R1+0x2f44] ;  /* 0x002f440001187983 */ /* 0x002f280000300800 */
[----:B------:R-:W4:Y:S04]  /*4ca50*/  LDL.LU R0, [R1+0x904] ;  /* 0x0009040001007983 */ /* 0x000f280000300800 */
[----:B--2---:R0:W-:Y:S04]  /*4ca60*/  STS.U16 [R3+UR5+0x8f80], R28 ;  /* 0x008f801c03007988 */ /* 0x0041e80008000405 */
[----:B0-----:R-:W2:Y:S04]  /*4ca70*/  LDL.LU R28, [R1+0x2f40] ;  /* 0x002f4000011c7983 */ /* 0x001ea80000300800 */
        /* <DEDUP_REMOVED lines=8> */
[----:B------:R1:W-:Y:S04]  /*4cb00*/  STS.U16 [R3+UR5+0xb380], R4 ;  /* 0x00b3800403007988 */ /* 0x0003e80008000405 */
[----:B0-----:R-:W4:Y:S04]  /*4cb10*/  LDL R2, [R1+0x90c] ;  /* 0x00090c0001027983 */ /* 0x001f280000100800 */
[----:B-1----:R-:W4:Y:S04]  /*4cb20*/  LDL R4, [R1+0x5c0] ;  /* 0x0005c00001047983 */ /* 0x002f280000100800 */
        /* <DEDUP_REMOVED lines=8> */
[----:B---3--:R-:W-:Y:S04]  /*4cbb0*/  STS.U16 [R3+UR5+0xd780], R13 ;  /* 0x00d7800d03007988 */ /* 0x008fe80008000405 */
[----:B------:R-:W-:Y:S04]  /*4cbc0*/  STS.U16 [R3+UR5+0xdb80], R14 ;  /* 0x00db800e03007988 */ /* 0x000fe80008000405 */
[----:B------:R-:W-:Y:S04]  /*4cbd0*/  STS.U16 [R3+UR5+0xdf80], R15 ;  /* 0x00df800f03007988 */ /* 0x000fe80008000405 */
[----:B--2---:R-:W-:Y:S04]  /*4cbe0*/  STS.U16 [R3+UR5+0xe380], R28 ;  /* 0x00e3801c03007988 */ /* 0x004fe80008000405 */
[----:B----4-:R-:W-:Y:S04]  /*4cbf0*/  STS.U16 [R3+UR5+0xe780], R24 ;  /* 0x00e7801803007988 */ /* 0x010fe80008000405 */
[----:B------:R-:W-:Y:S04]  /*4cc00*/  STS.U16 [R3+UR5+0xeb80], R20 ;  /* 0x00eb801403007988 */ /* 0x000fe80008000405 */
[----:B------:R-:W-:Y:S04]  /*4cc10*/  STS.U16 [R3+UR5+0xef80], R23 ;  /* 0x00ef801703007988 */ /* 0x000fe80008000405 */
[----:B------:R-:W-:Y:S04]  /*4cc20*/  STS.U16 [R3+UR5+0xf380], R25 ;  /* 0x00f3801903007988 */ /* 0x000fe80008000405 */
[----:B------:R-:W-:Y:S04]  /*4cc30*/  STS.U16 [R3+UR5+0xf780], R27 ;  /* 0x00f7801b03007988 */ /* 0x000fe80008000405 */
[----:B------:R-:W-:Y:S04]  /*4cc40*/  STS.U16 [R3+UR5+0xfb80], R29 ;  /* 0x00fb801d03007988 */ /* 0x000fe80008000405 */
[----:B------:R0:W-:Y:S01]  /*4cc50*/  STS.U16 [R3+UR5+0xff80], R0 ;  /* 0x00ff800003007988 */ /* 0x0001e20008000405 */
[----:B------:R-:W-:Y:S06]  /*4cc60*/  BAR.SYNC.DEFER_BLOCKING 0x0 ;  /* 0x0000000000007b1d */ /* 0x000fec0000010000 */
[----:B0-----:R-:W2:Y:S04]  /*4cc70*/  LDL R0, [R1+0x908] ;  /* 0x0009080001007983 */ /* 0x001ea80000100800 */
[----:B------:R-:W0:Y:S04]  /*4cc80*/  LDSM.16.M88.4 R8, [R4+UR5] ;  /* 0x000000050408783b */ /* 0x000e280008000200 */
[----:B------:R1:W-:Y:S04]  /*4cc90*/  LDSM.16.MT88.4 R12, [R2+UR5+0x10000] ;  /* 0x01000005020c783b */ /* 0x0003e80008004200 */
[----:B------:R-:W-:Y:S04]  /*4cca0*/  LDSM.16.M88.4 R16, [R4+UR5+0x1800] ;  /* 0x001800050410783b */ /* 0x000fe80008000200 */
[----:B------:R-:W-:Y:S04]  /*4ccb0*/  LDSM.16.M88.4 R20, [R4+UR5+0x2800] ;  /* 0x002800050414783b */ /* 0x000fe80008000200 */
[----:B------:R-:W-:Y:S04]  /*4ccc0*/  LDSM.16.M88.4 R24, [R4+UR5+0xe000] ;  /* 0x00e000050418783b */ /* 0x000fe80008000200 */
[----:B0-----:R-:W-:Y:S04]  /*4ccd0*/  STL.64 [R1+0x1b0], R8 ;  /* 0x0001b00801007387 */ /* 0x001fe80000100a00 */
[----:B------:R-:W-:Y:S01]  /*4cce0*/  STL.64 [R1+0x1b8], R10 ;  /* 0x0001b80a01007387 */ /* 0x000fe20000100a00 */
[----:B-1----:R-:W-:-:S03]  /*4ccf0*/  IMAD.MOV.U32 R2, RZ, RZ, R11 ;  /* 0x000000ffff027224 */ /* 0x002fc600078e000b */
[----:B------:R-:W0:Y:S04]  /*4cd00*/  LDSM.16.M88.4 R8, [R4+UR5+0x800] ;  /* 0x000800050408783b */ /* 0x000e280008000200 */
[----:B------:R-:W-:Y:S04]  /*4cd10*/  STL [R1+0x2b14], R2 ;  /* 0x002b140201007387 */ /* 0x000fe80000100800 */
[----:B0-----:R-:W-:Y:S01]  /*4cd20*/  STL.64 [R1+0x1a0], R8 ;  /* 0x0001a00801007387 */ /* 0x001fe20000100a00 */
[----:B------:R-:W-:-:S03]  /*4cd30*/  IMAD.MOV.U32 R7, RZ, RZ, R8 ;  /* 0x000000ffff077224 */ /* 0x000fc600078e0008 */
[----:B------:R-:W-:Y:S01]  /*4cd40*/  STL.64 [R1+0x1a8], R10 ;  /* 0x0001a80a01007387 */ /* 0x000fe20000100a00 */
[----:B------:R-:W-:-:S03]  /*4cd50*/  IMAD.MOV.U32 R6, RZ, RZ, R9 ;  /* 0x000000ffff067224 */ /* 0x000fc600078e0009 */
[----:B------:R-:W0:Y:S04]  /*4cd60*/  LDSM.16.M88.4 R8, [R4+UR5+0x1000] ;  /* 0x001000050408783b */ /* 0x000e280008000200 */
[----:B0-----:R-:W-:Y:S01]  /*4cd70*/  STL.64 [R1+0x190], R8 ;  /* 0x0001900801007387 */ /* 0x001fe20000100a00 */
[----:B------:R-:W-:-:S03]  /*4cd80*/  IMAD.MOV.U32 R5, RZ, RZ, R8 ;  /* 0x000000ffff057224 */ /* 0x000fc600078e0008 */
[----:B------:R-:W-:Y:S01]  /*4cd90*/  STL.64 [R1+0x198], R10 ;  /* 0x0001980a01007387 */ /* 0x000fe20000100a00 */
[----:B------:R-:W-:-:S03]  /*4cda0*/  IMAD.MOV.U32 R2, RZ, RZ, R9 ;  /* 0x000000ffff027224 */ /* 0x000fc600078e0009 */
[----:B------:R-:W0:Y:S04]  /*4cdb0*/  LDSM.16.M88.4 R8, [R4+UR5+0x2000] ;  /* 0x002000050408783b */ /* 0x000e280008000200 */
[----:B------:R-:W-:Y:S04]  /*4cdc0*/  STL.64 [R1+0x180], R16 ;  /* 0x0001801001007387 */ /* 0x000fe80000100a00 */
[----:B------:R-:W-:Y:S04]  /*4cdd0*/  STL.64 [R1+0x188], R18 ;  /* 0x0001881201007387 */ /* 0x000fe80000100a00 */
[----:B------:R-:W1:Y:S04]  /*4cde0*/  LDSM.16.M88.4 R16, [R4+UR5+0x3000] ;  /* 0x003000050410783b */ /* 0x000e680008000200 */
[----:B0-----:R-:W-:Y:S04]  /*4cdf0*/  STL.64 [R1+0x170], R8 ;  /* 0x0001700801007387 */ /* 0x001fe80000100a00 */
[----:B------:R-:W-:Y:S04]  /*4ce00*/  STL.64 [R1+0x178], R10 ;  /* 0x0001780a01007387 */ /* 0x000fe80000100a00 */
[----:B------:R-:W0:Y:S04]  /*4ce10*/  LDSM.16.M88.4 R8, [R4+UR5+0x3800] ;  /* 0x003800050408783b */ /* 0x000e280008000200 */
[----:B------:R-:W-:Y:S04]  /*4ce20*/  STL.64 [R1+0x160], R20 ;  /* 0x0001601401007387 */ /* 0x000fe80000100a00 */
[----:B------:R-:W-:Y:S04]  /*4ce30*/  STL.64 [R1+0x168], R22 ;  /* 0x0001681601007387 */ /* 0x000fe80000100a00 */
[----:B------:R-:W3:Y:S04]  /*4ce40*/  LDSM.16.M88.4 R20, [R4+UR5+0x4000] ;  /* 0x004000050414783b */ /* 0x000ee80008000200 */
[----:B-1----:R-:W-:Y:S04]  /*4ce50*/  STL.64 [R1+0x150], R16 ;  /* 0x0001501001007387 */ /* 0x002fe80000100a00 */
[----:B------:R-:W-:Y:S04]  /*4ce60*/  STL.64 [R1+0x158], R18 ;  /* 0x0001581201007387 */ /* 0x000fe80000100a00 */
[----:B------:R-:W1:Y:S04]  /*4ce70*/  LDSM.16.M88.4 R16, [R4+UR5+0x4800] ;  /* 0x004800050410783b */ /* 0x000e680008000200 */
[----:B0-----:R-:W-:Y:S04]  /*4ce80*/  STL.64 [R1+0x140], R8 ;  /* 0x0001400801007387 */ /* 0x001fe80000100a00 */
[----:B------:R-:W-:Y:S04]  /*4ce90*/  STL.64 [R1+0x148], R10 ;  /* 0x0001480a01007387 */ /* 0x000fe80000100a00 */
[----:B------:R-:W0:Y:S04]  /*4cea0*/  LDSM.16.M88.4 R8, [R4+UR5+0x5000] ;  /* 0x005000050408783b */ /* 0x000e280008000200 */
[----:B---3--:R-:W-:Y:S04]  /*4ceb0*/  STL.64 [R1+0x130], R20 ;  /* 0x0001301401007387 */ /* 0x008fe80000100a00 */
[----:B------:R-:W-:Y:S04]  /*4cec0*/  STL.64 [R1+0x138], R22 ;  /* 0x0001381601007387 */ /* 0x000fe80000100a00 */
[----:B-1----:R-:W-:Y:S04]  /*4ced0*/  STL.64 [R1+0x120], R16 ;  /* 0x0001201001007387 */ /* 0x002fe80000100a00 */
[----:B------:R-:W-:Y:S04]  /*4cee0*/  STL.64 [R1+0x128], R18 ;  /* 0x0001281201007387 */ /* 0x000fe80000100a00 */
[----:B------:R-:W-:Y:S04]  /*4cef0*/  LDSM.16.M88.4 R16, [R4+UR5+0x6000] ;  /* 0x006000050410783b */ /* 0x000fe80008000200 */
[----:B------:R-:W-:Y:S04]  /*4cf00*/  LDSM.16.M88.4 R20, [R4+UR5+0x8000] ;  /* 0x008000050414783b */ /* 0x000fe80008000200 */
[----:B0-----:R-:W-:Y:S01]  /*4cf10*/  STL.64 [R1+0x110], R8 ;  /* 0x0001100801007387 */ /* 0x001fe20000100a00 */
[----:B------:R-:W-:-:S03]  /*4cf20*/  IMAD.MOV.U32 R28, RZ, RZ, R8 ;  /* 0x000000ffff1c7224 */ /* 0x000fc600078e0008 */
[----:B------:R-:W-:Y:S01]  /*4cf30*/  STL.64 [R1+0x118], R10 ;  /* 0x0001180a01007387 */ /* 0x000fe20000100a00 */
[----:B------:R-:W-:-:S03]  /*4cf40*/  IMAD.MOV.U32 R3, RZ, RZ, R9 ;  /* 0x000000ffff037224 */ /* 0x000fc600078e0009 */
[----:B------:R-:W0:Y:S04]  /*4cf50*/  LDSM.16.M88.4 R8, [R4+UR5+0x5800] ;  /* 0x005800050408783b */ /* 0x000e280008000200 */
[----:B------:R-:W-:Y:S04]  /*4cf60*/  STL [R1+0x2f04], R3 ;  /* 0x002f040301007387 */ /* 0x000fe80000100800 */
[----:B------:R-:W-:Y:S04]  /*4cf70*/  STL [R1+0x2f00], R28 ;  /* 0x002f001c01007387 */ /* 0x000fe80000100800 */
[----:B0-----:R-:W-:Y:S04]  /*4cf80*/  STL.64 [R1+0x100], R8 ;  /* 0x0001000801007387 */ /* 0x001fe80000100a00 */
[----:B------:R-:W-:Y:S01]  /*4cf90*/  STL.64 [R1+0x108], R10 ;  /* 0x0001080a01007387 */ /* 0x000fe20000100a00 */
[----:B------:R-:W-:-:S03]  /*4cfa0*/  IMAD.MOV.U32 R29, RZ, RZ, R9 ;  /* 0x000000ffff1d7224 */ /* 0x000fc600078e0009 */
[----:B------:R-:W0:Y:S04]  /*4cfb0*/  LDSM.16.M88.4 R8, [R4+UR5+0x6800] ;  /* 0x006800050408783b */ /* 0x000e280008000200 */
[----:B------:R-:W-:Y:S04]  /*4cfc0*/  STL.64 [R1+0xf0], R16 ;  /* 0x0000f01001007387 */ /* 0x000fe80000100a00 */
[----:B------:R-:W-:Y:S04]  /*4cfd0*/  STL.64 [R1+0xf8], R18 ;  /* 0x0000f81201007387 */ /* 0x000fe80000100a00 */
[----:B------:R-:W1:Y:S04]  /*4cfe0*/  LDSM.16.M88.4 R16, [R4+UR5+0x7000] ;  /* 0x007000050410783b */ /* 0x000e680008000200 */
[----:B0-----:R-:W-:Y:S01]  /*4cff0*/  STL.64 [R1+0xe0], R8 ;  /* 0x0000e00801007387 */ /* 0x001fe20000100a00 */
[----:B------:R-:W-:-:S03]  /*4d000*/  IMAD.MOV.U32 R3, RZ, RZ, R8 ;  /* 0x000000ffff037224 */ /* 0x000fc600078e0008 */
[----:B------:R-:W-:Y:S01]  /*4d010*/  STL.64 [R1+0xe8], R10 ;  /* 0x0000e80a01007387 */ /* 0x000fe20000100a00 */
[----:B------:R-:W-:-:S03]  /*4d020*/  IMAD.MOV.U32 R28, RZ, RZ, R9 ;  /* 0x000000ffff1c7224 */ /* 0x000fc600078e0009 */
[----:B------:R-:W0:Y:S04]  /*4d030*/  LDSM.16.M88.4 R8, [R4+UR5+0x7800] ;  /* 0x007800050408783b */ /* 0x000e280008000200 */
[----:B-1----:R-:W-:Y:S04]  /*4d040*/  STL.64 [R1+0xd0], R16 ;  /* 0x0000d01001007387 */ /* 0x002fe80000100a00 */
        /* <DEDUP_REMOVED lines=37> */
[----:B------:R-:W-:Y:S04]  /*4d2a0*/  STL [R1+0x297c], R26 ;  /* 0x00297c1a01007387 */ /* 0x000fe80000100800 */
[----:B--2---:R-:W-:Y:S04]  /*4d2b0*/  LDSM.16.MT88.4 R16, [R0+UR5+0x10000] ;  /* 0x010000050010783b */ /* 0x004fe80008004200 */
[----:B0-----:R-:W-:Y:S04]  /*4d2c0*/  STL.64 [R1], R8 ;  /* 0x0000000801007387 */ /* 0x001fe80000100a00 */
[----:B------:R-:W-:Y:S04]  /*4d2d0*/  STL.64 [R1+0x8], R10 ;  /* 0x0000080a01007387 */ /* 0x000fe80000100a00 */
[----:B------:R-:W-:Y:S04]  /*4d2e0*/  STL [R1+0x2978], R27 ;  /* 0x0029781b01007387 */ /* 0x000fe80000100800 */
[----:B---3--:R0:W-:Y:S04]  /*4d2f0*/  STL.64 [R1+0x2df8], R22 ;  /* 0x002df81601007387 */ /* 0x0081e80000100a00 */
[----:B------:R1:W-:Y:S04]  /*4d300*/  STL.64 [R1+0x2df0], R20 ;  /* 0x002df01401007387 */ /* 0x0003e80000100a00 */
[----:B------:R-:W2:Y:S01]  /*4d310*/  LDSM.16.M88.4 R8, [R4+UR5+0xf000] ;  /* 0x00f000050408783b */ /* 0x000ea20008000200 */
[----:B0-----:R-:W-:-:S02]  /*4d320*/  IMAD.MOV.U32 R23, RZ, RZ, R5 ;  /* 0x000000ffff177224 */ /* 0x001fc400078e0005 */
[----:B-1----:R-:W-:Y:S02]  /*4d330*/  IMAD.MOV.U32 R20, RZ, RZ, R7 ;  /* 0x000000ffff147224 */ /* 0x002fe400078e0007 */
[----:B------:R-:W-:Y:S02]  /*4d340*/  IMAD.MOV.U32 R21, RZ, RZ, R6 ;  /* 0x000000ffff157224 */ /* 0x000fe400078e0006 */
[----:B------:R-:W0:Y:S04]  /*4d350*/  LDSM.16.M88.4 R4, [R4+UR5+0xf800] ;  /* 0x00f800050404783b */ /* 0x000e280008000200 */
[----:B--2---:R-:W-:Y:S04]  /*4d360*/  STL [R1+0x2ad0], R10 ;  /* 0x002ad00a01007387 */ /* 0x004fe80000100800 */
[----:B------:R-:W-:Y:S04]  /*4d370*/  STL [R1+0x2904], R11 ;  /* 0x0029040b01007387 */ /* 0x000fe80000100800 */
[----:B0-----:R-:W-:Y:S04]  /*4d380*/  STL [R1+0x2af8], R6 ;  /* 0x002af80601007387 */ /* 0x001fe80000100800 */
[----:B------:R-:W-:Y:S04]  /*4d390*/  STL [R1+0x2af4], R7 ;  /* 0x002af40701007387 */ /* 0x000fe80000100800 */
[----:B------:R0:W-:Y:S04]  /*4d3a0*/  STL.64 [R1+0x2f38], R4 ;  /* 0x002f380401007387 */ /* 0x0001e80000100a00 */
[----:B0-----:R-:W2:Y:S04]  /*4d3b0*/  LDL.LU.64 R4, [R1+0x5b0] ;  /* 0x0005b00001047983 */ /* 0x001ea80000300a00 */
[----:B------:R-:W2:Y:S04]  /*4d3c0*/  LDL.LU.64 R6, [R1+0x5b8] ;  /* 0x0005b80001067983 */ /* 0x000ea80000300a00 */
[----:B------:R-:W-:Y:S04]  /*4d3d0*/  STL [R1+0x2dbc], R16 ;  /* 0x002dbc1001007387 */ /* 0x000fe80000100800 */
[----:B------:R0:W-:Y:S04]  /*4d3e0*/  STL [R1+0x2db8], R17 ;  /* 0x002db81101007387 */ /* 0x0001e80000100800 */
[----:B------:R-:W-:Y:S04]  /*4d3f0*/  STL [R1+0x2db4], R18 ;  /* 0x002db41201007387 */ /* 0x000fe80000100800 */
[----:B------:R1:W-:Y:S04]  /*4d400*/  STL [R1+0x2db0], R19 ;  /* 0x002db01301007387 */ /* 0x0003e80000100800 */
[----:B0-----:R-:W2:Y:S04]  /*4d410*/  LDL.LU.64 R16, [R1+0x1b0] ;  /* 0x0001b00001107983 */ /* 0x001ea80000300a00 */
[----:B------:R-:W-:Y:S01]  /*4d420*/  STL [R1+0x2b10], R0 ;  /* 0x002b100001007387 */ /* 0x000fe20000100800 */
[----:B--2---:R-:W-:Y:S01]  /*4d430*/  HMMA.16816.F32.BF16 R4, R12, R16, R4 ;  /* 0x000000100c04723c */ /* 0x004fe20000041804 */
[----:B------:R-:W-:-:S02]  /*4d440*/  IMAD.MOV.U32 R27, RZ, RZ, R16 ;  /* 0x000000ffff1b7224 */ /* 0x000fc400078e0010 */
[----:B------:R-:W-:-:S15]  /*4d450*/  IMAD.MOV.U32 R26, RZ, RZ, R17 ;  /* 0x000000ffff1a7224 */ /* 0x000fde00078e0011 */
[----:B------:R-:W-:Y:S01]  /*4d460*/  NOP ;  /* 0x0000000000007918 */ /* 0x000fe20000000000 */
[----:B------:R0:W-:Y:S04]  /*4d470*/  STL.64 [R1+0x5b0], R4 ;  /* 0x0005b00401007387 */ /* 0x0001e80000100a00 */
[----:B------:R2:W-:Y:S01]  /*4d480*/  STL [R1+0x5b8], R6 ;  /* 0x0005b80601007387 */ /* 0x0005e20000100800 */
[----:B------:R-:W-:-:S03]  /*4d490*/  IMAD.MOV.U32 R11, RZ, RZ, R7 ;  /* 0x000000ffff0b7224 */ /* 0x000fc600078e0007 */
[----:B------:R-:W3:Y:S04]  /*4d4a0*/  LDL.LU.64 R16, [R1+0x5a0] ;  /* 0x0005a00001107983 */ /* 0x000ee80000300a00 */
[----:B-1----:R-:W3:Y:S04]  /*4d4b0*/  LDL.LU.64 R18, [R1+0x5a8] ;  /* 0x0005a80001127983 */ /* 0x002ee80000300a00 */
[----:B0-----:R-:W4:Y:S04]  /*4d4c0*/  LDL.LU.64 R4, [R1+0x590] ;  /* 0x0005900001047983 */ /* 0x001f280000300a00 */
[----:B--2---:R-:W4:Y:S04]  /*4d4d0*/  LDL.LU.64 R6, [R1+0x598] ;  /* 0x0005980001067983 */ /* 0x004f280000300a00 */
[----:B------:R-:W-:Y:S04]  /*4d4e0*/  STL [R1+0x2f10], R11 ;  /* 0x002f100b01007387 */ /* 0x000fe80000100800 */
[----:B------:R0:W-:Y:S04]  /*4d4f0*/  STL.64 [R1+0x2f08], R8 ;  /* 0x002f080801007387 */ /* 0x0001e80000100a00 */
[----:B0-----:R-:W2:Y:S04]  /*4d500*/  LDL.64 R8, [R1+0x160] ;  /* 0x0001600001087983 */ /* 0x001ea80000100a00 */
[----:B--2---:R0:W-:Y:S04]  /*4d510*/  STL.64 [R1+0x2f18], R8 ;  /* 0x002f180801007387 */ /* 0x0041e80000100a00 */
[----:B0-----:R-:W2:Y:S01]  /*4d520*/  LDL.LU.64 R8, [R1+0x170] ;  /* 0x0001700001087983 */ /* 0x001ea20000300a00 */
[----:B---3--:R-:W-:-:S15]  /*4d530*/  HMMA.16816.F32.BF16 R16, R12, R20, R16 ;  /* 0x000000140c10723c */ /* 0x008fde0000041810 */
[----:B------:R-:W-:-:S04]  /*4d540*/  NOP ;  /* 0x0000000000007918 */ /* 0x000fc80000000000 */
[----:B------:R-:W-:Y:S01]  /*4d550*/  IMAD.MOV.U32 R0, RZ, RZ, R19 ;  /* 0x000000ffff007224 */ /* 0x000fe200078e0013 */
[----:B--2---:R0:W-:Y:S04]  /*4d560*/  STL.64 [R1+0x2f30], R8 ;  /* 0x002f300801007387 */ /* 0x0041e80000100a00 */
[----:B0-----:R-:W2:Y:S04]  /*4d570*/  LDL.LU.64 R8, [R1+0x180] ;  /* 0x0001800001087983 */ /* 0x001ea80000300a00 */
[----:B------:R-:W-:Y:S04]  /*4d580*/  STL.64 [R1+0x2e08], R26 ;  /* 0x002e081a01007387 */ /* 0x000fe80000100a00 */
[----:B------:R0:W-:Y:S04]  /*4d590*/  STL.64 [R1+0x2e00], R24 ;  /* 0x002e001801007387 */ /* 0x0001e80000100a00 */
[----:B------:R1:W-:Y:S04]  /*4d5a0*/  STL [R1+0x5a4], R17 ;  /* 0x0005a41101007387 */ /* 0x0003e80000100800 */
[----:B------:R3:W-:Y:S01]  /*4d5b0*/  STL [R1+0x5a8], R18 ;  /* 0x0005a81201007387 */ /* 0x0007e20000100800 */
[----:B0-----:R-:W-:-:S02]  /*4d5c0*/  IMAD.MOV.U32 R25, RZ, RZ, R2 ;  /* 0x000000ffff197224 */ /* 0x001fc400078e0002 */
[----:B------:R-:W-:Y:S02]  /*4d5d0*/  IMAD.MOV.U32 R2, RZ, RZ, R16 ;  /* 0x000000ffff027224 */ /* 0x000fe400078e0010 */
[----:B-1----:R-:W2:Y:S04]  /*4d5e0*/  LDL.LU.64 R16, [R1+0x580] ;  /* 0x0005800001107983 */ /* 0x002ea80000300a00 */
[----:B---3--:R-:W2:Y:S01]  /*4d5f0*/  LDL.LU.64 R18, [R1+0x588] ;  /* 0x0005880001127983 */ /* 0x008ea20000300a00 */
[----:B------:R-:W-:-:S03]  /*4d600*/  IMAD.MOV.U32 R24, RZ, RZ, R23 ;  /* 0x000000ffff187224 */ /* 0x000fc600078e0017 */
[----:B------:R-:W3:Y:S04]  /*4d610*/  LDL.LU.64 R20, [R1+0x560] ;  /* 0x0005600001147983 */ /* 0x000ee80000300a00 */
[----:B------:R-:W3:Y:S01]  /*4d620*/  LDL.LU.64 R22, [R1+0x568] ;  /* 0x0005680001167983 */ /* 0x000ee20000300a00 */
[----:B----4-:R-:W-:-:S15]  /*4d630*/  HMMA.16816.F32.BF16 R24, R12, R24, R4 ;  /* 0x000000180c18723c */ /* 0x010fde0000041804 */
[----:B------:R-:W-:-:S04]  /*4d640*/  NOP ;  /* 0x0000000000007918 */ /* 0x000fc80000000000 */
[----:B------:R-:W-:Y:S02]  /*4d650*/  IMAD.MOV.U32 R7, RZ, RZ, R27 ;  /* 0x000000ffff077224 */ /* 0x000fe400078e001b */
[----:B------:R-:W-:Y:S01]  /*4d660*/  IMAD.MOV.U32 R6, RZ, RZ, R26 ;  /* 0x000000ffff067224 */ /* 0x000fe200078e001a */
[----:B--2---:R-:W-:Y:S01]  /*4d670*/  HMMA.16816.F32.BF16 R16, R12, R8, R16 ;  /* 0x000000080c10723c */ /* 0x004fe20000041810 */
[----:B---3--:R-:W-:Y:S04]  /*4d680*/  STL.64 [R1+0x2f28], R22 ;  /* 0x002f281601007387 */ /* 0x008fe80000100a00 */
[----:B------:R0:W-:Y:S04]  /*4d690*/  STL.64 [R1+0x2f20], R20 ;  /* 0x002f201401007387 */ /* 0x0001e80000100a00 */
[----:B0-----:R-:W2:Y:S04]  /*4d6a0*/  LDL.LU.64 R20, [R1+0x570] ;  /* 0x0005700001147983 */ /* 0x001ea80000300a00 */
[----:B------:R-:W2:Y:S04]  /*4d6b0*/  LDL.LU.64 R22, [R1+0x578] ;  /* 0x0005780001167983 */ /* 0x000ea80000300a00 */
[----:B------:R-:W-:Y:S04]  /*4d6c0*/  STL [R1+0x2c94], R0 ;  /* 0x002c940001007387 */ /* 0x000fe80000100800 */
[----:B------:R-:W-:Y:S04]  /*4d6d0*/  STL [R1+0x2c90], R2 ;  /* 0x002c900201007387 */ /* 0x000fe80000100800 */
[----:B------:R-:W3:Y:S04]  /*4d6e0*/  LDL.LU.64 R4, [R1+0x2f38] ;  /* 0x002f380001047983 */ /* 0x000ee80000300a00 */
[----:B------:R0:W-:Y:S04]  /*4d6f0*/  STL.64 [R1+0x590], R24 ;  /* 0x0005901801007387 */ /* 0x0001e80000100a00 */
[----:B0-----:R-:W4:Y:S04]  /*4d700*/  LDL.LU.64 R24, [R1+0x140] ;  /* 0x0001400001187983 */ /* 0x001f280000300a00 */
[----:B------:R-:W-:Y:S04]  /*4d710*/  STL [R1+0x2ddc], R7 ;  /* 0x002ddc0701007387 */ /* 0x000fe80000100800 */
[----:B------:R-:W-:Y:S04]  /*4d720*/  STL [R1+0x2dd8], R6 ;  /* 0x002dd80601007387 */ /* 0x000fe80000100800 */
[----:B------:R-:W-:Y:S04]  /*4d730*/  STL.64 [R1+0x580], R16 ;  /* 0x0005801001007387 */ /* 0x000fe80000100a00 */
[----:B------:R0:W-:Y:S02]  /*4d740*/  STL.64 [R1+0x588], R18 ;  /* 0x0005881201007387 */ /* 0x0001e40000100a00 */
[----:B0-----:R-:W-:-:S02]  /*4d750*/  IMAD.MOV.U32 R18, RZ, RZ, R8 ;  /* 0x000000ffff127224 */ /* 0x001fc400078e0008 */
[----:B------:R-:W-:Y:S02]  /*4d760*/  IMAD.MOV.U32 R19, RZ, RZ, R9 ;  /* 0x000000ffff137224 */ /* 0x000fe400078e0009 */
[----:B------:R-:W2:Y:S04]  /*4d770*/  LDL.LU.64 R8, [R1+0x2f30] ;  /* 0x002f300001087983 */ /* 0x000ea80000300a00 */
[----:B------:R-:W-:Y:S01]  /*4d780*/  STL [R1+0x2dc0], R19 ;  /* 0x002dc01301007387 */ /* 0x000fe20000100800 */
[----:B--2---:R-:W-:Y:S01]  /*4d790*/  HMMA.16816.F32.BF16 R20, R12, R8, R20 ;  /* 0x000000080c14723c */ /* 0x004fe20000041814 */
[----:B------:R-:W-:Y:S02]  /*4d7a0*/  IMAD.MOV.U32 R16, RZ, RZ, R8 ;  /* 0x000000ffff107224 */ /* 0x000fe400078e0008 */
[----:B------:R-:W-:-:S15]  /*4d7b0*/  IMAD.MOV.U32 R17, RZ, RZ, R9 ;  /* 0x000000ffff117224 */ /* 0x000fde00078e0009 */
[----:B------:R-:W-:Y:S01]  /*4d7c0*/  NOP ;  /* 0x0000000000007918 */ /* 0x000fe20000000000 */
[----:B------:R-:W-:Y:S04]  /*4d7d0*/  STL.64 [R1+0x570], R20 ;  /* 0x0005701401007387 */ /* 0x000fe80000100a00 */
[----:B------:R0:W-:Y:S04]  /*4d7e0*/  STL.64 [R1+0x578], R22 ;  /* 0x0005781601007387 */ /* 0x0001e80000100a00 */
[----:B0-----:R-:W2:Y:S04]  /*4d7f0*/  LDL.LU.64 R22, [R1+0x2f28] ;  /* 0x002f280001167983 */ /* 0x001ea80000300a00 */
[----:B------:R-:W2:Y:S04]  /*4d800*/  LDL.LU.64 R20, [R1+0x2f20] ;  /* 0x002f200001147983 */ /* 0x000ea80000300a00 */
[----:B------:R-:W2:Y:S04]  /*4d810*/  LDL.LU.64 R8, [R1+0x2f18] ;  /* 0x002f180001087983 */ /* 0x000ea80000300a00 */
[----:B------:R-:W3:Y:S01]  /*4d820*/  LDL.LU R11, [R1+0x2f10] ;  /* 0x002f1000010b7983 */ /* 0x000ee20000300800 */
[----:B--2---:R-:W-:Y:S01]  /*4d830*/  HMMA.16816.F32.BF16 R20, R12, R8, R20 ;  /* 0x000000080c14723c */ /* 0x004fe20000041814 */
[----:B------:R-:W-:-:S02]  /*4d840*/  IMAD.MOV.U32 R19, RZ, RZ, R8 ;  /* 0x000000ffff137224 */ /* 0x000fc400078e0008 */
[----:B------:R-:W2:-:S15]  /*4d850*/  LDL.LU.64 R8, [R1+0x2f08] ;  /* 0x002f080001087983 */ /* 0x000e9e0000300a00 */
[----:B------:R-:W-:Y:S01]  /*4d860*/  NOP ;  /* 0x0000000000007918 */ /* 0x000fe20000000000 */
[----:B------:R0:W-:Y:S04]  /*4d870*/  STL.64 [R1+0x560], R20 ;  /* 0x0005601401007387 */ /* 0x0001e80000100a00 */
[----:B------:R-:W-:Y:S01]  /*4d880*/  STL [R1+0x568], R22 ;  /* 0x0005681601007387 */ /* 0x000fe20000100800 */
[----:B0-----:R-:W-:Y:S02]  /*4d890*/  IMAD.MOV.U32 R20, RZ, RZ, R3 ;  /* 0x000000ffff147224 */ /* 0x001fe400078e0003 */
[----:B------:R-:W-:Y:S01]  /*4d8a0*/  IMAD.MOV.U32 R21, RZ, RZ, R28 ;  /* 0x000000ffff157224 */ /* 0x000fe200078e001c */
[----:B------:R-:W4:Y:S04]  /*4d8b0*/  LDL.LU R3, [R1+0x2f04] ;  /* 0x002f040001037983 */ /* 0x000f280000300800 */
[----:B------:R-:W4:Y:S04]  /*4d8c0*/  LDL.LU R28, [R1+0x2f00] ;  /* 0x002f0000011c7983 */ /* 0x000f280000300800 */
[----:B------:R0:W-:Y:S04]  /*4d8d0*/  STL.64 [R1+0x2e88], R20 ;  /* 0x002e881401007387 */ /* 0x0001e80000100a00 */
[----:B0-----:R-:W4:Y:S04]  /*4d8e0*/  LDL R20, [R1+0x150] ;  /* 0x0001500001147983 */ /* 0x001f280000100800 */
[----:B------:R-:W4:Y:S04]  /*4d8f0*/  LDL R21, [R1+0x154] ;  /* 0x0001540001157983 */ /* 0x000f280000100800 */
[----:B------:R-:W-:Y:S04]  /*4d900*/  STL.64 [R1+0x2dd0], R18 ;  /* 0x002dd01201007387 */ /* 0x000fe80000100a00 */
[----:B------:R0:W-:Y:S04]  /*4d910*/  STL.64 [R1+0x2dc8], R16 ;  /* 0x002dc81001007387 */ /* 0x0001e80000100a00 */
[----:B0-----:R-:W4:Y:S04]  /*4d920*/  LDL.LU.64 R16, [R1+0x550] ;  /* 0x0005500001107983 */ /* 0x001f280000300a00 */
[----:B------:R-:W4:Y:S01]  /*4d930*/  LDL.LU.64 R18, [R1+0x558] ;  /* 0x0005580001127983 */ /* 0x000f220000300a00 */
[----:B------:R-:W-:-:S05]  /*4d940*/  IMAD.MOV.U32 R10, RZ, RZ, R23 ;  /* 0x000000ffff0a7224 */ /* 0x000fca00078e0017 */
[----:B------:R-:W-:Y:S04]  /*4d950*/  STL [R1+0x2ad4], R10 ;  /* 0x002ad40a01007387 */ /* 0x000fe80000100800 */
[----:B---3--:R-:W-:Y:S04]  /*4d960*/  STL [R1+0x2ef0], R11 ;  /* 0x002ef00b01007387 */ /* 0x008fe80000100800 */
[----:B--2---:R0:W-:Y:S04]  /*4d970*/  STL.64 [R1+0x2ee8], R8 ;  /* 0x002ee80801007387 */ /* 0x0041e80000100a00 */
[----:B0-----:R-:W2:Y:S04]  /*4d980*/  LDL.LU.64 R8, [R1+0x540] ;  /* 0x0005400001087983 */ /* 0x001ea80000300a00 */
[----:B------:R-:W2:Y:S01]  /*4d990*/  LDL.LU.64 R10, [R1+0x548] ;  /* 0x00054800010a7983 */ /* 0x000ea20000300a00 */
[----:B----4-:R-:W-:Y:S03]  /*4d9a0*/  HMMA.16816.F32.BF16 R16, R12, R20, R16 ;  /* 0x000000140c10723c */ /* 0x010fe60000041810 */
[----:B------:R-:W3:-:S15]  /*4d9b0*/  LDL R20, [R1+0xf0] ;  /* 0x0000f00001147983 */ /* 0x000ede0000100800 */
[----:B------:R-:W-:Y:S01]  /*4d9c0*/  NOP ;  /* 0x0000000000007918 */ /* 0x000fe20000000000 */
[----:B------:R-:W-:Y:S04]  /*4d9d0*/  STL.64 [R1+0x550], R16 ;  /* 0x0005501001007387 */ /* 0x000fe80000100a00 */
[----:B------:R-:W-:Y:S04]  /*4d9e0*/  STL.64 [R1+0x558], R18 ;  /* 0x0005581201007387 */ /* 0x000fe80000100a00 */
[----:B------:R-:W3:Y:S04]  /*4d9f0*/  LDL R21, [R1+0xf4] ;  /* 0x0000f40001157983 */ /* 0x000ee80000100800 */
[----:B---3--:R0:W-:Y:S04]  /*4da00*/  STL.64 [R1+0x2ea0], R20 ;  /* 0x002ea01401007387 */ /* 0x0081e80000100a00 */
[----:B0-----:R-:W3:Y:S01]  /*4da10*/  LDL R20, [R1+0x100] ;  /* 0x0001000001147983 */ /* 0x001ee20000100800 */
[----:B------:R-:W-:Y:S01]  /*4da20*/  IMAD.MOV.U32 R21, RZ, RZ, R29 ;  /* 0x000000ffff157224 */ /* 0x000fe200078e001d */
[----:B--2---:R-:W-:Y:S04]  /*4da30*/  HMMA.16816.F32.BF16 R8, R12, R24, R8 ;  /* 0x000000180c08723c */ /* 0x004fe80000041808 */
[----:B---3--:R0:W-:Y:S02]  /*4da40*/  STL.64 [R1+0x2eb8], R20 ;  /* 0x002eb81401007387 */ /* 0x0081e40000100a00 */
[----:B0-----:R-:W-:-:S02]  /*4da50*/  IMAD.MOV.U32 R20, RZ, RZ, R28 ;  /* 0x000000ffff147224 */ /* 0x001fc400078e001c */
[----:B------:R-:W-:-:S05]  /*4da60*/  IMAD.MOV.U32 R21, RZ, RZ, R3 ;  /* 0x000000ffff157224 */ /* 0x000fca00078e0003 */
[----:B------:R0:W-:Y:S04]  /*4da70*/  STL.64 [R1+0x2ed0], R20 ;  /* 0x002ed01401007387 */ /* 0x0001e80000100a00 */
[----:B------:R-:W2:Y:S04]  /*4da80*/  LDL.LU.64 R16, [R1+0xc0] ;  /* 0x0000c00001107983 */ /* 0x000ea80000300a00 */
[----:B--2---:R-:W-:Y:S04]  /*4da90*/  STL.64 [R1+0x2e70], R16 ;  /* 0x002e701001007387 */ /* 0x004fe80000100a00 */
[----:B------:R1:W-:Y:S04]  /*4daa0*/  STL [R1+0x540], R8 ;  /* 0x0005400801007387 */ /* 0x0003e80000100800 */
[----:B0-----:R-:W2:Y:S04]  /*4dab0*/  LDL R20, [R1+0x120] ;  /* 0x0001200001147983 */ /* 0x001ea80000100800 */
[----:B------:R-:W2:Y:S01]  /*4dac0*/  LDL R21, [R1+0x124] ;  /* 0x0001240001157983 */ /* 0x000ea20000100800 */
[----:B------:R-:W-:-:S03]  /*4dad0*/  IMAD.MOV.U32 R29, RZ, RZ, R9 ;  /* 0x000000ffff1d7224 */ /* 0x000fc600078e0009 */
[----:B------:R-:W3:Y:S04]  /*4dae0*/  LDL R9, [R1+0x134] ;  /* 0x0001340001097983 */ /* 0x000ee80000100800 */
[----:B-1----:R-:W3:Y:S04]  /*4daf0*/  LDL R8, [R1+0x130] ;  /* 0x0001300001087983 */ /* 0x002ee80000100800 */
[----:B--2---:R0:W-:Y:S04]  /*4db00*/  STL.64 [R1+0x2ef8], R20 ;  /* 0x002ef81401007387 */ /* 0x0041e80000100a00 */
[----:B0-----:R-:W3:Y:S04]  /*4db10*/  LDL.LU.64 R20, [R1+0x530] ;  /* 0x0005300001147983 */ /* 0x001ee80000300a00 */
[----:B------:R-:W3:Y:S04]  /*4db20*/  LDL.LU.64 R22, [R1+0x538] ;  /* 0x0005380001167983 */ /* 0x000ee80000300a00 */
[----:B------:R-:W2:Y:S04]  /*4db30*/  LDL.LU.64 R16, [R1+0x4d0] ;  /* 0x0004d00001107983 */ /* 0x000ea80000300a00 */
[----:B------:R-:W4:Y:S04]  /*4db40*/  LDL.LU.64 R18, [R1+0x4d8] ;  /* 0x0004d80001127983 */ /* 0x000f280000300a00 */
[----:B----4-:R-:W-:Y:S04]  /*4db50*/  STL.64 [R1+0x2e80], R18 ;  /* 0x002e801201007387 */ /* 0x010fe80000100a00 */
[----:B--2---:R0:W-:Y:S04]  /*4db60*/  STL.64 [R1+0x2e78], R16 ;  /* 0x002e781001007387 */ /* 0x0041e80000100a00 */
[----:B0-----:R-:W2:Y:S04]  /*4db70*/  LDL.LU.64 R16, [R1+0x4e0] ;  /* 0x0004e00001107983 */ /* 0x001ea80000300a00 */
        /* <DEDUP_REMOVED lines=8> */
[----:B------:R-:W4:Y:S01]  /*4dc00*/  LDL.LU.64 R18, [R1+0x508] ;  /* 0x0005080001127983 */ /* 0x000f220000300a00 */
[----:B------:R-:W-:-:S02]  /*4dc10*/  IMAD.MOV.U32 R28, RZ, RZ, R10 ;  /* 0x000000ffff1c7224 */ /* 0x000fc400078e000a */
[----:B------:R-:W-:Y:S02]  /*4dc20*/  IMAD.MOV.U32 R3, RZ, RZ, R11 ;  /* 0x000000ffff037224 */ /* 0x000fe400078e000b */
[----:B---3--:R-:W-:Y:S01]  /*4dc30*/  HMMA.16816.F32.BF16 R8, R12, R8, R20 ;  /* 0x000000080c08723c */ /* 0x008fe20000041814 */
[----:B----4-:R-:W-:Y:S04]  /*4dc40*/  STL.64 [R1+0x2ec8], R18 ;  /* 0x002ec81201007387 */ /* 0x010fe80000100a00 */
[----:B--2---:R0:W-:Y:S04]  /*4dc50*/  STL.64 [R1+0x2ec0], R16 ;  /* 0x002ec01001007387 */ /* 0x0041e80000100a00 */
[----:B0-----:R-:W2:Y:S04]  /*4dc60*/  LDL.LU.64 R16, [R1+0x510] ;  /* 0x0005100001107983 */ /* 0x001ea80000300a00 */
[----:B------:R-:W3:Y:S01]  /*4dc70*/  LDL.LU.64 R18, [R1+0x518] ;  /* 0x0005180001127983 */ /* 0x000ee20000300a00 */
[----:B------:R-:W-:-:S02]  /*4dc80*/  IMAD.MOV.U32 R7, RZ, RZ, R24 ;  /* 0x000000ffff077224 */ /* 0x000fc400078e0018 */
[----:B------:R-:W-:Y:S01]  /*4dc90*/  IMAD.MOV.U32 R6, RZ, RZ, R25 ;  /* 0x000000ffff067224 */ /* 0x000fe200078e0019 */
[----:B---3--:R-:W-:Y:S04]  /*4dca0*/  STL.64 [R1+0x2ee0], R18 ;  /* 0x002ee01201007387 */ /* 0x008fe80000100a00 */
[----:B--2---:R0:W-:Y:S04]  /*4dcb0*/  STL.64 [R1+0x2ed8], R16 ;  /* 0x002ed81001007387 */ /* 0x0041e80000100a00 */
[----:B0-----:R-:W2:Y:S04]  /*4dcc0*/  LDL.LU.64 R16, [R1+0x520] ;  /* 0x0005200001107983 */ /* 0x001ea80000300a00 */
[----:B------:R-:W2:Y:S04]  /*4dcd0*/  LDL.LU.64 R18, [R1+0x528] ;  /* 0x0005280001127983 */ /* 0x000ea80000300a00 */
[----:B------:R-:W3:Y:S04]  /*4dce0*/  LDL.LU.64 R24, [R1+0xb0] ;  /* 0x0000b00001187983 */ /* 0x000ee80000300a00 */
[----:B------:R-:W-:Y:S04]  /*4dcf0*/  STL.64 [R1+0x2de8], R6 ;  /* 0x002de80601007387 */ /* 0x000fe80000100a00 */
[----:B------:R0:W-:Y:S04]  /*4dd00*/  STL.64 [R1+0x2de0], R4 ;  /* 0x002de00401007387 */ /* 0x0001e80000100a00 */
[----:B0-----:R-:W4:Y:S04]  /*4dd10*/  LDL.LU.64 R4, [R1+0xd0] ;  /* 0x0000d00001047983 */ /* 0x001f280000300a00 */
[----:B------:R-:W-:Y:S04]  /*4dd20*/  STL [R1+0x2ca0], R3 ;  /* 0x002ca00301007387 */ /* 0x000fe80000100800 */
[----:B------:R-:W-:Y:S04]  /*4dd30*/  STL [R1+0x2c9c], R28 ;  /* 0x002c9c1c01007387 */ /* 0x000fe80000100800 */
[----:B------:R-:W-:Y:S04]  /*4dd40*/  STL [R1+0x2c98], R29 ;  /* 0x002c981d01007387 */ /* 0x000fe80000100800 */
[----:B------:R-:W2:Y:S04]  /*4dd50*/  LDL.LU.64 R20, [R1+0x2ef8] ;  /* 0x002ef80001147983 */ /* 0x000ea80000300a00 */
[----:B------:R-:W-:Y:S04]  /*4dd60*/  STL.64 [R1+0x530], R8 ;  /* 0x0005300801007387 */ /* 0x000fe80000100a00 */
[----:B------:R0:W-:Y:S02]  /*4dd70*/  STL [R1+0x538], R10 ;  /* 0x0005380a01007387 */ /* 0x0001e40000100800 */
[----:B0-----:R-:W-:-:S02]  /*4dd80*/  IMAD.MOV.U32 R10, RZ, RZ, R11 ;  /* 0x000000ffff0a7224 */ /* 0x001fc400078e000b */
[----:B------:R-:W2:Y:S04]  /*4dd90*/  LDL.LU R11, [R1+0x2ef0] ;  /* 0x002ef000010b7983 */ /* 0x000ea80000300800 */
[----:B------:R-:W3:Y:S04]  /*4dda0*/  LDL.LU.64 R8, [R1+0x2ee8] ;  /* 0x002ee80001087983 */ /* 0x000ee80000300a00 */
[----:B--2---:R-:W-:Y:S04]  /*4ddb0*/  STL.64 [R1+0x2e18], R10 ;  /* 0x002e180a01007387 */ /* 0x004fe80000100a00 */
[----:B---3--:R0:W-:Y:S04]  /*4ddc0*/  STL.64 [R1+0x2e10], R8 ;  /* 0x002e100801007387 */ /* 0x0081e80000100a00 */
[----:B0-----:R-:W2:Y:S01]  /*4ddd0*/  LDL.LU.64 R8, [R1+0x90] ;  /* 0x0000900001087983 */ /* 0x001ea20000300a00 */
[C---:B------:R-:W-:Y:S03]  /*4dde0*/  HMMA.16816.F32.BF16 R20, R12.reuse, R20, R16 ;  /* 0x000000140c14723c */ /* 0x040fe60000041810 */
[----:B--2---:R0:W-:Y:S04]  /*4ddf0*/  STL.64 [R1+0x2e58], R8 ;  /* 0x002e580801007387 */ /* 0x0041e80000100a00 */
[----:B0-----:R-:W2:Y:S04]  /*4de00*/  LDL.LU.64 R8, [R1+0xa0] ;  /* 0x0000a00001087983 */ /* 0x001ea80000300a00 */
[----:B------:R-:W3:Y:S04]  /*4de10*/  LDL.LU.64 R18, [R1+0x2ee0] ;  /* 0x002ee00001127983 */ /* 0x000ee80000300a00 */
[----:B------:R-:W3:Y:S04]  /*4de20*/  LDL.LU.64 R16, [R1+0x2ed8] ;  /* 0x002ed80001107983 */ /* 0x000ee80000300a00 */
[----:B------:R0:W-:Y:S04]  /*4de30*/  STL.64 [R1+0x520], R20 ;  /* 0x0005201401007387 */ /* 0x0001e80000100a00 */
[----:B------:R3:W-:Y:S04]  /*4de40*/  STL.64 [R1+0x528], R22 ;  /* 0x0005281601007387 */ /* 0x0007e80000100a00 */
[----:B0-----:R-:W3:Y:S02]  /*4de50*/  LDL.LU.64 R20, [R1+0x2ed0] ;  /* 0x002ed00001147983 */ /* 0x001ee40000300a00 */
[----:B---3--:R-:W-:Y:S02]  /*4de60*/  HMMA.16816.F32.BF16 R20, R12, R20, R16 ;  /* 0x000000140c14723c */ /* 0x008fe40000041810 */
[----:B------:R-:W3:Y:S04]  /*4de70*/  LDL.LU.64 R18, [R1+0x2ec8] ;  /* 0x002ec80001127983 */ /* 0x000ee80000300a00 */
[----:B------:R-:W3:-:S13]  /*4de80*/  LDL.LU.64 R16, [R1+0x2ec0] ;  /* 0x002ec00001107983 */ /* 0x000eda0000300a00 */
        /* <DEDUP_REMOVED lines=16> */
[----:B------:R-:W4:Y:S04]  /*4df90*/  LDL.LU.64 R18, [R1+0x2e80] ;  /* 0x002e800001127983 */ /* 0x000f280000300a00 */
[----:B------:R-:W4:-:S13]  /*4dfa0*/  LDL.LU.64 R16, [R1+0x2e78] ;  /* 0x002e780001107983 */ /* 0x000f1a0000300a00 */
[----:B------:R0:W-:Y:S04]  /*4dfb0*/  STL.64 [R1+0x4e0], R20 ;  /* 0x0004e01401007387 */ /* 0x0001e80000100a00 */
[----:B------:R-:W-:Y:S04]  /*4dfc0*/  STL.64 [R1+0x4e8], R22 ;  /* 0x0004e81601007387 */ /* 0x000fe80000100a00 */
[----:B0-----:R-:W3:Y:S01]  /*4dfd0*/  LDL.LU.64 R20, [R1+0x80] ;  /* 0x0000800001147983 */ /* 0x001ee20000300a00 */
[----:B----4-:R-:W-:Y:S03]  /*4dfe0*/  HMMA.16816.F32.BF16 R16, R12, R4, R16 ;  /* 0x000000040c10723c */ /* 0x010fe60000041810 */
[----:B---3--:R0:W-:Y:S04]  /*4dff0*/  STL.64 [R1+0x2e50], R20 ;  /* 0x002e501401007387 */ /* 0x0081e80000100a00 */
[----:B0-----:R-:W3:Y:S04]  /*4e000*/  LDL.LU.64 R20, [R1+0x4c0] ;  /* 0x0004c00001147983 */ /* 0x001ee80000300a00 */
[----:B------:R-:W3:Y:S08]  /*4e010*/  LDL.LU.64 R22, [R1+0x4c8] ;  /* 0x0004c80001167983 */ /* 0x000ef00000300a00 */
[----:B------:R0:W-:Y:S04]  /*4e020*/  STL.64 [R1+0x4d0], R16 ;  /* 0x0004d01001007387 */ /* 0x0001e80000100a00 */
[----:B------:R-:W-:Y:S04]  /*4e030*/  STL.64 [R1+0x4d8], R18 ;  /* 0x0004d81201007387 */ /* 0x000fe80000100a00 */
[----:B0-----:R-:W3:Y:S01]  /*4e040*/  LDL.LU.64 R16, [R1+0x2e70] ;  /* 0x002e700001107983 */ /* 0x001ee20000300a00 */
[----:B------:R-:W-:-:S02]  /*4e050*/  IMAD.MOV.U32 R0, RZ, RZ, R4 ;  /* 0x000000ffff007224 */ /* 0x000fc400078e0004 */
[----:B------:R-:W-:Y:S02]  /*4e060*/  IMAD.MOV.U32 R2, RZ, RZ, R5 ;  /* 0x000000ffff027224 */ /* 0x000fe400078e0005 */
[----:B------:R-:W4:Y:S04]  /*4e070*/  LDL.LU.64 R4, [R1+0x4b0] ;  /* 0x0004b00001047983 */ /* 0x000f280000300a00 */
[----:B------:R-:W4:Y:S04]  /*4e080*/  LDL.LU.64 R6, [R1+0x4b8] ;  /* 0x0004b80001067983 */ /* 0x000f280000300a00 */
[----:B------:R-:W-:Y:S04]  /*4e090*/  STL [R1+0x2ca8], R0 ;  /* 0x002ca80001007387 */ /* 0x000fe80000100800 */
[----:B------:R-:W-:Y:S01]  /*4e0a0*/  STL [R1+0x2ca4], R2 ;  /* 0x002ca40201007387 */ /* 0x000fe20000100800 */
[----:B---3--:R-:W-:-:S15]  /*4e0b0*/  HMMA.16816.F32.BF16 R20, R12, R16, R20 ;  /* 0x000000100c14723c */ /* 0x008fde0000041814 */
[----:B------:R-:W-:-:S04]  /*4e0c0*/  NOP ;  /* 0x0000000000007918 */ /* 0x000fc80000000000 */
[----:B------:R0:W-:Y:S04]  /*4e0d0*/  STL.64 [R1+0x4c0], R20 ;  /* 0x0004c01401007387 */ /* 0x0001e80000100a00 */
[----:B------:R1:W-:Y:S04]  /*4e0e0*/  STL.64 [R1+0x4c8], R22 ;  /* 0x0004c81601007387 */ /* 0x0003e80000100a00 */
[----:B0-----:R-:W3:Y:S04]  /*4e0f0*/  LDL.LU.64 R20, [R1+0x490] ;  /* 0x0004900001147983 */ /* 0x001ee80000300a00 */
[----:B-1----:R-:W2:Y:S01]  /*4e100*/  LDL.LU.64 R22, [R1+0x498] ;  /* 0x0004980001167983 */ /* 0x002ea20000300a00 */
[----:B----4-:R-:W-:Y:S03]  /*4e110*/  HMMA.16816.F32.BF16 R4, R12, R24, R4 ;  /* 0x000000180c04723c */ /* 0x010fe60000041804 */
[----:B--2---:R-:W-:Y:S04]  /*4e120*/  STL.64 [R1+0x2e68], R22 ;  /* 0x002e681601007387 */ /* 0x004fe80000100a00 */
[----:B---3--:R0:W-:Y:S04]  /*4e130*/  STL.64 [R1+0x2e60], R20 ;  /* 0x002e601401007387 */ /* 0x0081e80000100a00 */
[----:B0-----:R-:W2:Y:S04]  /*4e140*/  LDL.LU.64 R20, [R1+0x4a0] ;  /* 0x0004a00001147983 */ /* 0x001ea80000300a00 */
[----:B------:R-:W2:Y:S01]  /*4e150*/  LDL.LU.64 R22, [R1+0x4a8] ;  /* 0x0004a80001167983 */ /* 0x000ea20000300a00 */
[----:B------:R-:W-:-:S02]  /*4e160*/  IMAD.MOV.U32 R28, RZ, RZ, R16 ;  /* 0x000000ffff1c7224 */ /* 0x000fc400078e0010 */
[----:B------:R-:W-:Y:S02]  /*4e170*/  IMAD.MOV.U32 R29, RZ, RZ, R17 ;  /* 0x000000ffff1d7224 */ /* 0x000fe400078e0011 */
[----:B------:R-:W3:Y:S04]  /*4e180*/  LDL.LU.64 R16, [R1+0x70] ;  /* 0x0000700001107983 */ /* 0x000ee80000300a00 */
[----:B------:R-:W-:Y:S04]  /*4e190*/  STL [R1+0x2cb0], R28 ;  /* 0x002cb01c01007387 */ /* 0x000fe80000100800 */
[----:B------:R-:W-:Y:S01]  /*4e1a0*/  STL [R1+0x2cac], R29 ;  /* 0x002cac1d01007387 */ /* 0x000fe20000100800 */
[----:B------:R-:W-:-:S03]  /*4e1b0*/  IMAD.MOV.U32 R2, RZ, RZ, R24 ;  /* 0x000000ffff027224 */ /* 0x000fc600078e0018 */
[----:B------:R0:W-:Y:S01]  /*4e1c0*/  STL.64 [R1+0x4b0], R4 ;  /* 0x0004b00401007387 */ /* 0x0001e20000100a00 */
[----:B------:R-:W-:-:S03]  /*4e1d0*/  IMAD.MOV.U32 R3, RZ, RZ, R25 ;  /* 0x000000ffff037224 */ /* 0x000fc600078e0019 */
[----:B------:R1:W-:Y:S01]  /*4e1e0*/  STL.64 [R1+0x4b8], R6 ;  /* 0x0004b80601007387 */ /* 0x0003e20000100a00 */
[----:B------:R-:W-:-:S03]  /*4e1f0*/  IMAD.MOV.U32 R0, RZ, RZ, R9 ;  /* 0x000000ffff007224 */ /* 0x000fc600078e0009 */
[----:B0-----:R-:W4:Y:S04]  /*4e200*/  LDL.LU.64 R4, [R1+0x480] ;  /* 0x0004800001047983 */ /* 0x001f280000300a00 */
[----:B-1----:R-:W4:Y:S04]  /*4e210*/  LDL.LU.64 R6, [R1+0x488] ;  /* 0x0004880001067983 */ /* 0x002f280000300a00 */
[----:B------:R-:W3:Y:S04]  /*4e220*/  LDL.LU.64 R24, [R1+0x60] ;  /* 0x0000600001187983 */ /* 0x000ee80000300a00 */
[----:B------:R-:W-:Y:S04]  /*4e230*/  STL [R1+0x2cb8], R2 ;  /* 0x002cb80201007387 */ /* 0x000fe80000100800 */
[----:B------:R-:W-:Y:S01]  /*4e240*/  STL [R1+0x2cb4], R3 ;  /* 0x002cb40301007387 */ /* 0x000fe20000100800 */
[----:B------:R-:W-:Y:S01]  /*4e250*/  IMAD.MOV.U32 R29, RZ, RZ, R8 ;  /* 0x000000ffff1d7224 */ /* 0x000fe200078e0008 */
[----:B--2---:R-:W-:-:S15]  /*4e260*/  HMMA.16816.F32.BF16 R20, R12, R8, R20 ;  /* 0x000000080c14723c */ /* 0x004fde0000041814 */
[----:B------:R-:W-:-:S04]  /*4e270*/  NOP ;  /* 0x0000000000007918 */ /* 0x000fc80000000000 */
[----:B------:R-:W-:Y:S04]  /*4e280*/  STL.64 [R1+0x4a0], R20 ;  /* 0x0004a01401007387 */ /* 0x000fe80000100a00 */
[----:B------:R0:W-:Y:S04]  /*4e290*/  STL.64 [R1+0x4a8], R22 ;  /* 0x0004a81601007387 */ /* 0x0001e80000100a00 */
[----:B0-----:R-:W2:Y:S04]  /*4e2a0*/  LDL.LU.64 R22, [R1+0x2e68] ;  /* 0x002e680001167983 */ /* 0x001ea80000300a00 */
[----:B------:R-:W2:Y:S04]  /*4e2b0*/  LDL.LU.64 R20, [R1+0x2e60] ;  /* 0x002e600001147983 */ /* 0x000ea80000300a00 */
[----:B------:R-:W2:Y:S04]  /*4e2c0*/  LDL.LU.64 R8, [R1+0x2e58] ;  /* 0x002e580001087983 */ /* 0x000ea80000300a00 */
[----:B------:R-:W-:Y:S04]  /*4e2d0*/  STL [R1+0x2cc0], R29 ;  /* 0x002cc01d01007387 */ /* 0x000fe80000100800 */
[----:B------:R-:W-:Y:S01]  /*4e2e0*/  STL [R1+0x2cbc], R0 ;  /* 0x002cbc0001007387 */ /* 0x000fe20000100800 */
[----:B--2---:R-:W-:Y:S01]  /*4e2f0*/  HMMA.16816.F32.BF16 R20, R12, R8, R20 ;  /* 0x000000080c14723c */ /* 0x004fe20000041814 */
[----:B------:R-:W-:-:S02]  /*4e300*/  IMAD.MOV.U32 R3, RZ, RZ, R8 ;  /* 0x000000ffff037224 */ /* 0x000fc400078e0008 */
[----:B------:R-:W-:-:S15]  /*4e310*/  IMAD.MOV.U32 R28, RZ, RZ, R9 ;  /* 0x000000ffff1c7224 */ /* 0x000fde00078e0009 */
[----:B------:R-:W-:Y:S01]  /*4e320*/  NOP ;  /* 0x0000000000007918 */ /* 0x000fe20000000000 */
[----:B------:R0:W-:Y:S04]  /*4e330*/  STL.64 [R1+0x490], R20 ;  /* 0x0004901401007387 */ /* 0x0001e80000100a00 */
[----:B------:R-:W-:Y:S04]  /*4e340*/  STL.64 [R1+0x498], R22 ;  /* 0x0004981601007387 */ /* 0x000fe80000100a00 */
[----:B0-----:R-:W4:Y:S04]  /*4e350*/  LDL.LU.64 R20, [R1+0x2e50] ;  /* 0x002e500001147983 */ /* 0x001f280000300a00 */
[----:B------:R-:W2:Y:S01]  /*4e360*/  LDL.LU.64 R8, [R1+0x40] ;  /* 0x0000400001087983 */ /* 0x000ea20000300a00 */
[----:B----4-:R-:W-:Y:S03]  /*4e370*/  HMMA.16816.F32.BF16 R4, R12, R20, R4 ;  /* 0x000000140c04723c */ /* 0x010fe60000041804 */
[----:B--2---:R0:W-:Y:S01]  /*4e380*/  STL.64 [R1+0x2e40], R8 ;  /* 0x002e400801007387 */ /* 0x0041e20000100a00 */
[----:B------:R-:W-:-:S02]  /*4e390*/  IMAD.MOV.U32 R0, RZ, RZ, R20 ;  /* 0x000000ffff007224 */ /* 0x000fc400078e0014 */
[----:B------:R-:W-:Y:S01]  /*4e3a0*/  IMAD.MOV.U32 R2, RZ, RZ, R21 ;  /* 0x000000ffff027224 */ /* 0x000fe200078e0015 */
[----:B0-----:R-:W2:Y:S04]  /*4e3b0*/  LDL.LU.64 R8, [R1+0x50] ;  /* 0x0000500001087983 */ /* 0x001ea80000300a00 */
[----:B------:R-:W-:Y:S04]  /*4e3c0*/  STL [R1+0x2cc8], R3 ;  /* 0x002cc80301007387 */ /* 0x000fe80000100800 */
[----:B------:R-:W-:Y:S04]  /*4e3d0*/  STL [R1+0x2cc4], R28 ;  /* 0x002cc41c01007387 */ /* 0x000fe80000100800 */
[----:B------:R0:W-:Y:S04]  /*4e3e0*/  STL.64 [R1+0x480], R4 ;  /* 0x0004800401007387 */ /* 0x0001e80000100a00 */
[----:B------:R1:W-:Y:S04]  /*4e3f0*/  STL.64 [R1+0x488], R6 ;  /* 0x0004880601007387 */ /* 0x0003e80000100a00 */
[----:B0-----:R-:W4:Y:S04]  /*4e400*/  LDL.LU.64 R4, [R1+0x460] ;  /* 0x0004600001047983 */ /* 0x001f280000300a00 */
[----:B-1----:R-:W4:Y:S04]  /*4e410*/  LDL.LU.64 R6, [R1+0x468] ;  /* 0x0004680001067983 */ /* 0x002f280000300a00 */
[----:B------:R-:W2:Y:S04]  /*4e420*/  LDL.LU.64 R20, [R1+0x30] ;  /* 0x0000300001147983 */ /* 0x000ea80000300a00 */
[----:B--2---:R0:W-:Y:S04]  /*4e430*/  STL.64 [R1+0x2e48], R20 ;  /* 0x002e481401007387 */ /* 0x0041e80000100a00 */
[----:B0-----:R-:W2:Y:S04]  /*4e440*/  LDL.LU.64 R20, [R1+0x470] ;  /* 0x0004700001147983 */ /* 0x001ea80000300a00 */
[----:B------:R-:W2:Y:S04]  /*4e450*/  LDL.LU.64 R22, [R1+0x478] ;  /* 0x0004780001167983 */ /* 0x000ea80000300a00 */
[----:B------:R-:W-:Y:S04]  /*4e460*/  STL [R1+0x2cd0], R0 ;  /* 0x002cd00001007387 */ /* 0x000fe80000100800 */
[----:B------:R-:W-:Y:S01]  /*4e470*/  STL [R1+0x2ccc], R2 ;  /* 0x002ccc0201007387 */ /* 0x000fe20000100800 */
[----:B---3--:R-:W-:-:S02]  /*4e480*/  IMAD.MOV.U32 R28, RZ, RZ, R16 ;  /* 0x000000ffff1c7224 */ /* 0x008fc400078e0010 */
[----:B------:R-:W-:Y:S01]  /*4e490*/  IMAD.MOV.U32 R29, RZ, RZ, R17 ;  /* 0x000000ffff1d7224 */ /* 0x000fe200078e0011 */
[----:B--2---:R-:W-:-:S15]  /*4e4a0*/  HMMA.16816.F32.BF16 R20, R12, R16, R20 ;  /* 0x000000100c14723c */ /* 0x004fde0000041814 */
[----:B------:R-:W-:-:S04]  /*4e4b0*/  NOP ;  /* 0x0000000000007918 */ /* 0x000fc80000000000 */
[----:B------:R0:W-:Y:S04]  /*4e4c0*/  STL.64 [R1+0x470], R20 ;  /* 0x0004701401007387 */ /* 0x0001e80000100a00 */
[----:B------:R1:W-:Y:S04]  /*4e4d0*/  STL.64 [R1+0x478], R22 ;  /* 0x0004781601007387 */ /* 0x0003e80000100a00 */
[----:B0-----:R-:W2:Y:S04]  /*4e4e0*/  LDL.LU.64 R20, [R1+0x450] ;  /* 0x0004500001147983 */ /* 0x001ea80000300a00 */
[----:B-1----:R-:W2:Y:S04]  /*4e4f0*/  LDL.LU.64 R22, [R1+0x458] ;  /* 0x0004580001167983 */ /* 0x002ea80000300a00 */
[----:B------:R-:W3:Y:S01]  /*4e500*/  LDL.LU.64 R16, [R1+0x10] ;  /* 0x0000100001107983 */ /* 0x000ee20000300a00 */
[----:B----4-:R-:W-:Y:S01]  /*4e510*/  HMMA.16816.F32.BF16 R4, R12, R24, R4 ;  /* 0x000000180c04723c */ /* 0x010fe20000041804 */
[----:B------:R-:W-:-:S02]  /*4e520*/  IMAD.MOV.U32 R2, RZ, RZ, R24 ;  /* 0x000000ffff027224 */ /* 0x000fc400078e0018 */
[----:B------:R-:W-:Y:S01]  /*4e530*/  IMAD.MOV.U32 R3, RZ, RZ, R25 ;  /* 0x000000ffff037224 */ /* 0x000fe200078e0019 */
[----:B---3--:R0:W-:Y:S04]  /*4e540*/  STL.64 [R1+0x2e28], R16 ;  /* 0x002e281001007387 */ /* 0x0081e80000100a00 */
[----:B0-----:R-:W3:Y:S04]  /*4e550*/  LDL.LU.64 R16, [R1+0x20] ;  /* 0x0000200001107983 */ /* 0x001ee80000300a00 */
[----:B------:R-:W-:Y:S04]  /*4e560*/  STL [R1+0x2cd8], R28 ;  /* 0x002cd81c01007387 */ /* 0x000fe80000100800 */
[----:B------:R-:W-:Y:S04]  /*4e570*/  STL [R1+0x2cd4], R29 ;  /* 0x002cd41d01007387 */ /* 0x000fe80000100800 */
[----:B------:R0:W-:Y:S04]  /*4e580*/  STL.64 [R1+0x460], R4 ;  /* 0x0004600401007387 */ /* 0x0001e80000100a00 */
[----:B------:R1:W-:Y:S04]  /*4e590*/  STL.64 [R1+0x468], R6 ;  /* 0x0004680601007387 */ /* 0x0003e80000100a00 */
[----:B0-----:R-:W4:Y:S04]  /*4e5a0*/  LDL.LU.64 R4, [R1+0x430] ;  /* 0x0004300001047983 */ /* 0x001f280000300a00 */
[----:B-1----:R-:W4:Y:S04]  /*4e5b0*/  LDL.LU.64 R6, [R1+0x438] ;  /* 0x0004380001067983 */ /* 0x002f280000300a00 */
[----:B------:R-:W3:Y:S01]  /*4e5c0*/  LDL.LU.64 R24, [R1] ;  /* 0x0000000001187983 */ /* 0x000ee20000300a00 */
[----:B--2---:R-:W-:Y:S01]  /*4e5d0*/  HMMA.16816.F32.BF16 R20, R12, R8, R20 ;  /* 0x000000080c14723c */ /* 0x004fe20000041814 */
[----:B------:R-:W-:-:S02]  /*4e5e0*/  IMAD.MOV.U32 R29, RZ, RZ, R8 ;  /* 0x000000ffff1d7224 */ /* 0x000fc400078e0008 */
[----:B------:R-:W-:Y:S01]  /*4e5f0*/  IMAD.MOV.U32 R0, RZ, RZ, R9 ;  /* 0x000000ffff007224 */ /* 0x000fe200078e0009 */
[----:B---3--:R0:W-:Y:S04]  /*4e600*/  STL.64 [R1+0x2e20], R24 ;  /* 0x002e201801007387 */ /* 0x0081e80000100a00 */
[----:B0-----:R-:W2:Y:S04]  /*4e610*/  LDL.LU.64 R24, [R1+0x440] ;  /* 0x0004400001187983 */ /* 0x001ea80000300a00 */
[----:B------:R-:W2:Y:S04]  /*4e620*/  LDL.LU.64 R26, [R1+0x448] ;  /* 0x00044800011a7983 */ /* 0x000ea80000300a00 */
[----:B------:R-:W-:Y:S04]  /*4e630*/  STL [R1+0x2d00], R3 ;  /* 0x002d000301007387 */ /* 0x000fe80000100800 */
[----:B------:R-:W-:Y:S04]  /*4e640*/  STL [R1+0x2cdc], R2 ;  /* 0x002cdc0201007387 */ /* 0x000fe80000100800 */
[----:B------:R0:W-:Y:S04]  /*4e650*/  STL.64 [R1+0x450], R20 ;  /* 0x0004501401007387 */ /* 0x0001e80000100a00 */
[----:B------:R-:W-:Y:S04]  /*4e660*/  STL.64 [R1+0x458], R22 ;  /* 0x0004581601007387 */ /* 0x000fe80000100a00 */
[----:B0-----:R-:W4:Y:S04]  /*4e670*/  LDL.LU.64 R20, [R1+0x2e48] ;  /* 0x002e480001147983 */ /* 0x001f280000300a00 */
[----:B------:R-:W2:Y:S04]  /*4e680*/  LDL.LU.64 R8, [R1+0x2e40] ;  /* 0x002e400001087983 */ /* 0x000ea80000300a00 */
[----:B------:R-:W-:Y:S04]  /*4e690*/  STL [R1+0x2d30], R0 ;  /* 0x002d300001007387 */ /* 0x000fe80000100800 */
[----:B------:R-:W-:Y:S01]  /*4e6a0*/  STL [R1+0x2d04], R29 ;  /* 0x002d041d01007387 */ /* 0x000fe20000100800 */
[----:B--2---:R-:W-:-:S15]  /*4e6b0*/  HMMA.16816.F32.BF16 R24, R12, R8, R24 ;  /* 0x000000080c18723c */ /* 0x004fde0000041818 */
[----:B------:R-:W-:-:S04]  /*4e6c0*/  NOP ;  /* 0x0000000000007918 */ /* 0x000fc80000000000 */
[----:B------:R0:W-:Y:S04]  /*4e6d0*/  STL.64 [R1+0x440], R24 ;  /* 0x0004401801007387 */ /* 0x0001e80000100a00 */
[----:B------:R1:W-:Y:S04]  /*4e6e0*/  STL.64 [R1+0x448], R26 ;  /* 0x0004481a01007387 */ /* 0x0003e80000100a00 */
[----:B0-----:R-:W2:Y:S04]  /*4e6f0*/  LDL.LU.64 R24, [R1+0x410] ;  /* 0x0004100001187983 */ /* 0x001ea80000300a00 */
[----:B-1----:R-:W3:Y:S01]  /*4e700*/  LDL.LU.64 R26, [R1+0x418] ;  /* 0x00041800011a7983 */ /* 0x002ee20000300a00 */
[----:B----4-:R-:W-:Y:S03]  /*4e710*/  HMMA.16816.F32.BF16 R4, R12, R20, R4 ;  /* 0x000000140c04723c */ /* 0x010fe60000041804 */
[----:B---3--:R-:W-:Y:S04]  /*4e720*/  STL.64 [R1+0x2e38], R26 ;  /* 0x002e381a01007387 */ /* 0x008fe80000100a00 */
[----:B--2---:R0:W-:Y:S04]  /*4e730*/  STL.64 [R1+0x2e30], R24 ;  /* 0x002e301801007387 */ /* 0x0041e80000100a00 */
[----:B0-----:R-:W2:Y:S04]  /*4e740*/  LDL.LU.64 R24, [R1+0x420] ;  /* 0x0004200001187983 */ /* 0x001ea80000300a00 */
[----:B------:R-:W2:Y:S01]  /*4e750*/  LDL.LU.64 R26, [R1+0x428] ;  /* 0x00042800011a7983 */ /* 0x000ea20000300a00 */
[----:B------:R-:W-:-:S02]  /*4e760*/  IMAD.MOV.U32 R28, RZ, RZ, R9 ;  /* 0x000000ffff1c7224 */ /* 0x000fc400078e0009 */
[----:B------:R-:W-:-:S03]  /*4e770*/  IMAD.MOV.U32 R2, RZ, RZ, R8 ;  /* 0x000000ffff027224 */ /* 0x000fc600078e0008 */
[----:B------:R-:W-:Y:S04]  /*4e780*/  STL [R1+0x2d38], R28 ;  /* 0x002d381c01007387 */ /* 0x000fe80000100800 */
[----:B------:R-:W-:Y:S04]  /*4e790*/  STL [R1+0x2d34], R2 ;  /* 0x002d340201007387 */ /* 0x000fe80000100800 */
[----:B------:R0:W-:Y:S04]  /*4e7a0*/  STL.64 [R1+0x430], R4 ;  /* 0x0004300401007387 */ /* 0x0001e80000100a00 */
[----:B------:R1:W-:Y:S04]  /*4e7b0*/  STL.64 [R1+0x438], R6 ;  /* 0x0004380601007387 */ /* 0x0003e80000100a00 */
[----:B------:R-:W3:Y:S01]  /*4e7c0*/  LDL.LU.64 R8, [R1+0x400] ;  /* 0x0004000001087983 */ /* 0x000ee20000300a00 */
[----:B------:R-:W-:-:S02]  /*4e7d0*/  IMAD.MOV.U32 R29, RZ, RZ, R20 ;  /* 0x000000ffff1d7224 */ /* 0x000fc400078e0014 */
[----:B------:R-:W-:Y:S01]  /*4e7e0*/  IMAD.MOV.U32 R3, RZ, RZ, R21 ;  /* 0x000000ffff037224 */ /* 0x000fe200078e0015 */
[----:B------:R-:W3:Y:S04]  /*4e7f0*/  LDL.LU.64 R10, [R1+0x408] ;  /* 0x00040800010a7983 */ /* 0x000ee80000300a00 */
[----:B------:R-:W4:Y:S04]  /*4e800*/  LDL.LU.64 R20, [R1+0x3f0] ;  /* 0x0003f00001147983 */ /* 0x000f280000300a00 */
[----:B------:R-:W4:Y:S04]  /*4e810*/  LDL.LU.64 R22, [R1+0x3f8] ;  /* 0x0003f80001167983 */ /* 0x000f280000300a00 */
[----:B0-----:R-:W3:Y:S04]  /*4e820*/  LDL.LU.64 R4, [R1+0x3e0] ;  /* 0x0003e00001047983 */ /* 0x001ee80000300a00 */
[----:B-1----:R-:W3:Y:S04]  /*4e830*/  LDL.LU.64 R6, [R1+0x3e8] ;  /* 0x0003e80001067983 */ /* 0x002ee80000300a00 */
[----:B------:R-:W-:Y:S04]  /*4e840*/  STL [R1+0x2d40], R3 ;  /* 0x002d400301007387 */ /* 0x000fe80000100800 */
[----:B------:R-:W-:Y:S01]  /*4e850*/  STL [R1+0x2d3c], R29 ;  /* 0x002d3c1d01007387 */ /* 0x000fe20000100800 */
[----:B------:R-:W-:-:S02]  /*4e860*/  IMAD.MOV.U32 R2, RZ, RZ, R16 ;  /* 0x000000ffff027224 */ /* 0x000fc400078e0010 */
        /* <DEDUP_REMOVED lines=8> */
[----:B------:R-:W-:Y:S01]  /*4e8f0*/  STL [R1+0x2d44], R2 ;  /* 0x002d440201007387 */ /* 0x000fe20000100800 */
[----:B--2---:R-:W-:-:S15]  /*4e900*/  HMMA.16816.F32.BF16 R24, R12, R16, R24 ;  /* 0x000000100c18723c */ /* 0x004fde0000041818 */
[----:B------:R-:W-:-:S04]  /*4e910*/  NOP ;  /* 0x0000000000007918 */ /* 0x000fc80000000000 */
[----:B------:R0:W-:Y:S04]  /*4e920*/  STL.64 [R1+0x410], R24 ;  /* 0x0004101801007387 */ /* 0x0001e80000100a00 */
[----:B------:R-:W-:Y:S04]  /*4e930*/  STL.64 [R1+0x418], R26 ;  /* 0x0004181a01007387 */ /* 0x000fe80000100a00 */
[----:B0-----:R-:W3:Y:S01]  /*4e940*/  LDL.LU.64 R24, [R1+0x2e20] ;  /* 0x002e200001187983 */ /* 0x001ee20000300a00 */
[----:B------:R-:W-:Y:S02]  /*4e950*/  IMAD.MOV.U32 R29, RZ, RZ, R16 ;  /* 0x000000ffff1d7224 */ /* 0x000fe400078e0010 */
[----:B------:R-:W-:-:S02]  /*4e960*/  IMAD.MOV.U32 R28, RZ, RZ, R17 ;  /* 0x000000ffff1c7224 */ /* 0x000fc400078e0011 */
[----:B------:R-:W2:Y:S04]  /*4e970*/  LDL.LU.64 R16, [R1+0x3c0] ;  /* 0x0003c00001107983 */ /* 0x000ea80000300a00 */
[----:B------:R-:W2:Y:S01]  /*4e980*/  LDL.LU.64 R18, [R1+0x3c8] ;  /* 0x0003c80001127983 */ /* 0x000ea20000300a00 */
[----:B---3--:R-:W-:Y:S01]  /*4e990*/  HMMA.16816.F32.BF16 R8, R12, R24, R8 ;  /* 0x000000180c08723c */ /* 0x008fe20000041808 */
[----:B------:R-:W-:Y:S02]  /*4e9a0*/  IMAD.MOV.U32 R2, RZ, RZ, R24 ;  /* 0x000000ffff027224 */ /* 0x000fe400078e0018 */
[----:B------:R-:W-:-:S15]  /*4e9b0*/  IMAD.MOV.U32 R3, RZ, RZ, R25 ;  /* 0x000000ffff037224 */ /* 0x000fde00078e0019 */
[----:B------:R-:W-:Y:S01]  /*4e9c0*/  NOP ;  /* 0x0000000000007918 */ /* 0x000fe20000000000 */
[----:B------:R-:W-:Y:S04]  /*4e9d0*/  STL.64 [R1+0x400], R8 ;  /* 0x0004000801007387 */ /* 0x000fe80000100a00 */
[----:B------:R0:W-:Y:S04]  /*4e9e0*/  STL.64 [R1+0x408], R10 ;  /* 0x0004080a01007387 */ /* 0x0001e80000100a00 */
[----:B0-----:R-:W3:Y:S04]  /*4e9f0*/  LDL.LU.64 R10, [R1+0x2e18] ;  /* 0x002e1800010a7983 */ /* 0x001ee80000300a00 */
[----:B------:R-:W2:Y:S04]  /*4ea00*/  LDL.LU.64 R8, [R1+0x2e10] ;  /* 0x002e100001087983 */ /* 0x000ea80000300a00 */
[----:B------:R-:W2:Y:S04]  /*4ea10*/  LDL.LU.64 R26, [R1+0x2e08] ;  /* 0x002e0800011a7983 */ /* 0x000ea80000300a00 */
[----:B------:R-:W4:Y:S02]  /*4ea20*/  LDL.LU.64 R24, [R1+0x2e00] ;  /* 0x002e000001187983 */ /* 0x000f240000300a00 */
[----:B----4-:R-:W-:-:S15]  /*4ea30*/  HMMA.16816.F32.BF16 R20, R12, R24, R20 ;  /* 0x000000180c14723c */ /* 0x010fde0000041814 */
[----:B------:R-:W-:-:S04]  /*4ea40*/  NOP ;  /* 0x0000000000007918 */ /* 0x000fc80000000000 */
[----:B------:R-:W-:Y:S04]  /*4ea50*/  STL.64 [R1+0x3f0], R20 ;  /* 0x0003f01401007387 */ /* 0x000fe80000100a00 */
[----:B------:R0:W-:Y:S04]  /*4ea60*/  STL.64 [R1+0x3f8], R22 ;  /* 0x0003f81601007387 */ /* 0x0001e80000100a00 */
[----:B0-----:R-:W4:Y:S04]  /*4ea70*/  LDL.LU.64 R22, [R1+0x2df8] ;  /* 0x002df80001167983 */ /* 0x001f280000300a00 */
[----:B------:R-:W2:Y:S02]  /*4ea80*/  LDL.LU.64 R20, [R1+0x2df0] ;  /* 0x002df00001147983 */ /* 0x000ea40000300a00 */
[----:B--2---:R-:W-:-:S15]  /*4ea90*/  HMMA.16816.F32.BF16 R4, R12, R20, R4 ;  /* 0x000000140c04723c */ /* 0x004fde0000041804 */
[----:B------:R-:W-:-:S04]  /*4eaa0*/  NOP ;  /* 0x0000000000007918 */ /* 0x000fc80000000000 */
[----:B------:R-:W-:Y:S04]  /*4eab0*/  STL.64 [R1+0x3e0], R4 ;  /* 0x0003e00401007387 */ /* 0x000fe80000100a00 */
[----:B------:R0:W-:Y:S04]  /*4eac0*/  STL.64 [R1+0x3e8], R6 ;  /* 0x0003e80601007387 */ /* 0x0001e80000100a00 */
[----:B0-----:R-:W2:Y:S04]  /*4ead0*/  LDL.LU.64 R6, [R1+0x2de8] ;  /* 0x002de80001067983 */ /* 0x001ea80000300a00 */
[----:B------:R-:W2:Y:S04]  /*4eae0*/  LDL.LU.64 R4, [R1+0x2de0] ;  /* 0x002de00001047983 */ /* 0x000ea80000300a00 */
[----:B----4-:R-:W-:Y:S04]  /*4eaf0*/  STL.64 [R1+0x2b30], R22 ;  /* 0x002b301601007387 */ /* 0x010fe80000100a00 */
[----:B------:R0:W-:Y:S04]  /*4eb00*/  STL.64 [R1+0x2b28], R20 ;  /* 0x002b281401007387 */ /* 0x0001e80000100a00 */
[----:B0-----:R-:W4:Y:S04]  /*4eb10*/  LDL.LU.64 R20, [R1+0x3d0] ;  /* 0x0003d00001147983 */ /* 0x001f280000300a00 */
[----:B------:R-:W4:Y:S02]  /*4eb20*/  LDL.LU.64 R22, [R1+0x3d8] ;  /* 0x0003d80001167983 */ /* 0x000f240000300a00 */
[C---:B----4-:R-:W-:Y:S08]  /*4eb30*/  HMMA.16816.F32.BF16 R20, R12.reuse, R8, R20 ;  /* 0x000000080c14723c */ /* 0x050ff00000041814 */
[----:B--2---:R-:W-:Y:S11]  /*4eb40*/  HMMA.16816.F32.BF16 R12, R12, R4, R16 ;  /* 0x000000040c0c723c */ /* 0x004ff60000041810 */
[----:B------:R-:W-:Y:S04]  /*4eb50*/  STL.64 [R1+0x3d0], R20 ;  /* 0x0003d01401007387 */ /* 0x000fe80000100a00 */
[----:B------:R0:W-:Y:S04]  /*4eb60*/  STL.64 [R1+0x3d8], R22 ;  /* 0x0003d81601007387 */ /* 0x0001e80000100a00 */
[----:B0-----:R-:W2:Y:S04]  /*4eb70*/  LDL R23, [R1+0x90c] ;  /* 0x00090c0001177983 */ /* 0x001ea80000100800 */
[----:B---3--:R-:W-:Y:S04]  /*4eb80*/  STL.64 [R1+0x2b20], R10 ;  /* 0x002b200a01007387 */ /* 0x008fe80000100a00 */
[----:B------:R0:W-:Y:S02]  /*4eb90*/  STL.64 [R1+0x2b18], R8 ;  /* 0x002b180801007387 */ /* 0x0001e40000100a00 */
[----:B0-----:R-:W-:-:S02]  /*4eba0*/  IMAD.MOV.U32 R8, RZ, RZ, R7 ;  /* 0x000000ffff087224 */ /* 0x001fc400078e0007 */
[----:B------:R-:W-:Y:S01]  /*4ebb0*/  IMAD.MOV.U32 R9, RZ, RZ, R6 ;  /* 0x000000ffff097224 */ /* 0x000fe200078e0006 */
[----:B------:R-:W3:Y:S04]  /*4ebc0*/  LDL.LU R7, [R1+0x2ddc] ;  /* 0x002ddc0001077983 */ /* 0x000ee80000300800 */
[----:B------:R-:W3:Y:S04]  /*4ebd0*/  LDL.LU R6, [R1+0x2dd8] ;  /* 0x002dd80001067983 */ /* 0x000ee80000300800 */
[----:B------:R0:W-:Y:S04]  /*4ebe0*/  STL.64 [R1+0x2d48], R8 ;  /* 0x002d480801007387 */ /* 0x0001e80000100a00 */
[----:B------:R-:W4:Y:S04]  /*4ebf0*/  LDL.LU.64 R18, [R1+0x2dd0] ;  /* 0x002dd00001127983 */ /* 0x000f280000300a00 */
[----:B------:R-:W2:Y:S04]  /*4ec00*/  LDL.LU.64 R16, [R1+0x2dc8] ;  /* 0x002dc80001107983 */ /* 0x000ea80000300a00 */
[----:B------:R1:W-:Y:S01]  /*4ec10*/  STL.64 [R1+0x3c0], R12 ;  /* 0x0003c00c01007387 */ /* 0x0003e20000100a00 */
[----:B0-----:R-:W-:-:S02]  /*4ec20*/  IMAD.MOV.U32 R8, RZ, RZ, R27 ;  /* 0x000000ffff087224 */ /* 0x001fc400078e001b */
[----:B------:R-:W-:Y:S02]  /*4ec30*/  IMAD.MOV.U32 R9, RZ, RZ, R26 ;  /* 0x000000ffff097224 */ /* 0x000fe400078e001a */
[----:B------:R-:W-:Y:S02]  /*4ec40*/  IMAD.MOV.U32 R26, RZ, RZ, R14 ;  /* 0x000000ffff1a7224 */ /* 0x000fe400078e000e */
[----:B------:R-:W-:Y:S01]  /*4ec50*/  IMAD.MOV.U32 R27, RZ, RZ, R15 ;  /* 0x000000ffff1b7224 */ /* 0x000fe200078e000f */
[----:B-1----:R-:W2:Y:S04]  /*4ec60*/  LDL.LU.64 R12, [R1+0x3b0] ;  /* 0x0003b000010c7983 */ /* 0x002ea80000300a00 */
[----:B------:R-:W2:Y:S04]  /*4ec70*/  LDL.LU.64 R14, [R1+0x3b8] ;  /* 0x0003b800010e7983 */ /* 0x000ea80000300a00 */
[----:B------:R-:W-:Y:S04]  /*4ec80*/  STL.64 [R1+0x2b50], R26 ;  /* 0x002b501a01007387 */ /* 0x000fe80000100a00 */
[----:B------:R-:W-:Y:S04]  /*4ec90*/  STL.64 [R1+0x2b48], R24 ;  /* 0x002b481801007387 */ /* 0x000fe80000100a00 */
[----:B---3--:R-:W-:Y:S04]  /*4eca0*/  STL.64 [R1+0x2b40], R6 ;  /* 0x002b400601007387 */ /* 0x008fe80000100a00 */
[----:B------:R4:W-:Y:S02]  /*4ecb0*/  STL.64 [R1+0x2b38], R4 ;  /* 0x002b380401007387 */ /* 0x0009e40000100a00 */
[----:B----4-:R-:W-:-:S02]  /*4ecc0*/  IMAD.MOV.U32 R4, RZ, RZ, R19 ;  /* 0x000000ffff047224 */ /* 0x010fc400078e0013 */
[----:B------:R-:W3:Y:S04]  /*4ecd0*/  LDL.LU R19, [R1+0x2dc0] ;  /* 0x002dc00001137983 */ /* 0x000ee80000300800 */
[----:B------:R-:W4:Y:S04]  /*4ece0*/  LDL.LU R5, [R1+0x164] ;  /* 0x0001640001057983 */ /* 0x000f280000300800 */
[----:B----4-:R2:W-:Y:S02]  /*4ecf0*/  STL.64 [R1+0x2d50], R4 ;  /* 0x002d500401007387 */ /* 0x0105e40000100a00 */
[----:B--2---:R-:W-:-:S02]  /*4ed00*/  IMAD.MOV.U32 R4, RZ, RZ, R16 ;  /* 0x000000ffff047224 */ /* 0x004fc400078e0010 */
[----:B------:R-:W-:Y:S01]  /*4ed10*/  IMAD.MOV.U32 R5, RZ, RZ, R17 ;  /* 0x000000ffff057224 */ /* 0x000fe200078e0011 */
[----:B------:R-:W2:Y:S04]  /*4ed20*/  LDL.LU R16, [R1+0x2dbc] ;  /* 0x002dbc0001107983 */ /* 0x000ea80000300800 */
[----:B------:R-:W2:Y:S04]  /*4ed30*/  LDL.LU R17, [R1+0x2db8] ;  /* 0x002db80001117983 */ /* 0x000ea80000300800 */
[----:B------:R0:W-:Y:S02]  /*4ed40*/  STL.64 [R1+0x2d68], R4 ;  /* 0x002d680401007387 */ /* 0x0001e40000100a00 */
[----:B0-----:R-:W-:-:S02]  /*4ed50*/  IMAD.MOV.U32 R4, RZ, RZ, R18 ;  /* 0x000000ffff047224 */ /* 0x001fc400078e0012 */
[----:B---3--:R-:W-:Y:S01]  /*4ed60*/  IMAD.MOV.U32 R5, RZ, RZ, R19 ;  /* 0x000000ffff057224 */ /* 0x008fe200078e0013 */
[----:B------:R-:W2:Y:S04]  /*4ed70*/  LDL.LU R18, [R1+0x2db4] ;  /* 0x002db40001127983 */ /* 0x000ea80000300800 */
[----:B------:R-:W2:Y:S04]  /*4ed80*/  LDL.LU R19, [R1+0x2db0] ;  /* 0x002db00001137983 */ /* 0x000ea80000300800 */
[----:B------:R0:W-:Y:S04]  /*4ed90*/  STL.64 [R1+0x2d80], R4 ;  /* 0x002d800401007387 */ /* 0x0001e80000100a00 */
[----:B0-----:R-:W3:Y:S04]  /*4eda0*/  LDL.LU R4, [R1+0x190] ;  /* 0x0001900001047983 */ /* 0x001ee80000300800 */
[----:B------:R-:W3:Y:S01]  /*4edb0*/  LDL.LU R5, [R1+0x194] ;  /* 0x0001940001057983 */ /* 0x000ee20000300800 */
[C---:B--2---:R-:W-:Y:S03]  /*4edc0*/  HMMA.16816.F32.BF16 R12, R16.reuse, R8, R12 ;  /* 0x00000008100c723c */ /* 0x044fe6000004180c */
[----:B---3--:R0:W-:Y:S04]  /*4edd0*/  STL.64 [R1+0x2d98], R4 ;  /* 0x002d980401007387 */ /* 0x0081e80000100a00 */
[----:B0-----:R-:W2:Y:S04]  /*4ede0*/  LDL.LU R4, [R1+0x1a0] ;  /* 0x0001a00001047983 */ /* 0x001ea80000300800 */
[----:B------:R-:W2:Y:S04]  /*4edf0*/  LDL.LU R5, [R1+0x1a4] ;  /* 0x0001a40001057983 */ /* 0x000ea80000300800 */
[----:B------:R-:W3:Y:S04]  /*4ee00*/  LDL.LU.64 R8, [R1+0x360] ;  /* 0x0003600001087983 */ /* 0x000ee80000300a00 */
[----:B------:R-:W4:Y:S04]  /*4ee10*/  LDL.LU.64 R10, [R1+0x368] ;  /* 0x00036800010a7983 */ /* 0x000f280000300a00 */
[----:B------:R-:W-:Y:S04]  /*4ee20*/  STL.64 [R1+0x3b0], R12 ;  /* 0x0003b00c01007387 */ /* 0x000fe80000100a00 */
[----:B------:R-:W-:Y:S04]  /*4ee30*/  STL.64 [R1+0x3b8], R14 ;  /* 0x0003b80e01007387 */ /* 0x000fe80000100a00 */
[----:B----4-:R-:W-:Y:S04]  /*4ee40*/  STL.64 [R1+0x2d60], R10 ;  /* 0x002d600a01007387 */ /* 0x010fe80000100a00 */
[----:B---3--:R0:W-:Y:S04]  /*4ee50*/  STL.64 [R1+0x2d58], R8 ;  /* 0x002d580801007387 */ /* 0x0081e80000100a00 */
[----:B0-----:R-:W3:Y:S04]  /*4ee60*/  LDL.LU.64 R8, [R1+0x370] ;  /* 0x0003700001087983 */ /* 0x001ee80000300a00 */
[----:B------:R-:W4:Y:S04]  /*4ee70*/  LDL.LU.64 R10, [R1+0x378] ;  /* 0x00037800010a7983 */ /* 0x000f280000300a00 */
        /* <DEDUP_REMOVED lines=10> */
[----:B0-----:R-:W2:Y:S04]  /*4ef20*/  LDL.LU.64 R8, [R1+0x3a0] ;  /* 0x0003a00001087983 */ /* 0x001ea80000300a00 */
[----:B------:R-:W2:Y:S04]  /*4ef30*/  LDL.LU.64 R10, [R1+0x3a8] ;  /* 0x0003a800010a7983 */ /* 0x000ea80000300a00 */
[----:B------:R-:W3:Y:S04]  /*4ef40*/  LDL.LU R24, [R1+0xf0] ;  /* 0x0000f00001187983 */ /* 0x000ee80000300800 */
[----:B------:R-:W3:Y:S04]  /*4ef50*/  LDL.LU R25, [R1+0xf4] ;  /* 0x0000f40001197983 */ /* 0x000ee80000300800 */
[----:B---3--:R0:W-:Y:S04]  /*4ef60*/  STL.64 [R1+0x2ce0], R24 ;  /* 0x002ce01801007387 */ /* 0x0081e80000100a00 */
[----:B0-----:R-:W3:Y:S04]  /*4ef70*/  LDL.LU R24, [R1+0x150] ;  /* 0x0001500001187983 */ /* 0x001ee80000300800 */
[----:B------:R-:W3:Y:S04]  /*4ef80*/  LDL.LU R25, [R1+0x154] ;  /* 0x0001540001197983 */ /* 0x000ee80000300800 */
[----:B------:R-:W4:Y:S04]  /*4ef90*/  LDL.LU R20, [R1+0xe0] ;  /* 0x0000e00001147983 */ /* 0x000f280000300800 */
[----:B------:R-:W4:Y:S01]  /*4efa0*/  LDL.LU R21, [R1+0xe4] ;  /* 0x0000e40001157983 */ /* 0x000f220000300800 */
[C---:B--2---:R-:W-:Y:S03]  /*4efb0*/  HMMA.16816.F32.BF16 R4, R16.reuse, R4, R8 ;  /* 0x000000041004723c */ /* 0x044fe60000041808 */
[----:B------:R-:W2:Y:S04]  /*4efc0*/  LDL.LU.64 R12, [R1+0x340] ;  /* 0x00034000010c7983 */ /* 0x000ea80000300a00 */
[----:B------:R-:W2:Y:S04]  /*4efd0*/  LDL.LU.64 R14, [R1+0x348] ;  /* 0x00034800010e7983 */ /* 0x000ea80000300a00 */
[----:B----4-:R-:W-:Y:S04]  /*4efe0*/  STL.64 [R1+0x2ce8], R20 ;  /* 0x002ce81401007387 */ /* 0x010fe80000100a00 */
[----:B------:R-:W4:Y:S04]  /*4eff0*/  LDL.LU.64 R10, [R1+0x2da8] ;  /* 0x002da800010a7983 */ /* 0x000f280000300a00 */
[----:B------:R-:W4:Y:S04]  /*4f000*/  LDL.LU.64 R8, [R1+0x2da0] ;  /* 0x002da00001087983 */ /* 0x000f280000300a00 */
[----:B------:R0:W-:Y:S04]  /*4f010*/  STL.64 [R1+0x3a0], R4 ;  /* 0x0003a00401007387 */ /* 0x0001e80000100a00 */
[----:B------:R4:W-:Y:S04]  /*4f020*/  STL.64 [R1+0x3a8], R6 ;  /* 0x0003a80601007387 */ /* 0x0009e80000100a00 */
[----:B0-----:R-:W4:Y:S02]  /*4f030*/  LDL.LU.64 R4, [R1+0x2d98] ;  /* 0x002d980001047983 */ /* 0x001f240000300a00 */
[----:B----4-:R-:W-:Y:S02]  /*4f040*/  HMMA.16816.F32.BF16 R4, R16, R4, R8 ;  /* 0x000000041004723c */ /* 0x010fe40000041808 */
[----:B------:R-:W4:Y:S04]  /*4f050*/  LDL.LU.64 R10, [R1+0x2d90] ;  /* 0x002d9000010a7983 */ /* 0x000f280000300a00 */
[----:B------:R-:W4:-:S13]  /*4f060*/  LDL.LU.64 R8, [R1+0x2d88] ;  /* 0x002d880001087983 */ /* 0x000f1a0000300a00 */
[----:B------:R0:W-:Y:S04]  /*4f070*/  STL.64 [R1+0x390], R4 ;  /* 0x0003900401007387 */ /* 0x0001e80000100a00 */
[----:B------:R4:W-:Y:S04]  /*4f080*/  STL.64 [R1+0x398], R6 ;  /* 0x0003980601007387 */ /* 0x0009e80000100a00 */
[----:B0-----:R-:W4:Y:S04]  /*4f090*/  LDL.LU.64 R4, [R1+0x2d80] ;  /* 0x002d800001047983 */ /* 0x001f280000300a00 */
[----:B------:R-:W2:Y:S04]  /*4f0a0*/  LDL.LU R20, [R1+0x110] ;  /* 0x0001100001147983 */ /* 0x000ea80000300800 */
[----:B------:R-:W2:Y:S01]  /*4f0b0*/  LDL.LU R21, [R1+0x114] ;  /* 0x0001140001157983 */ /* 0x000ea20000300800 */
[C---:B----4-:R-:W-:Y:S03]  /*4f0c0*/  HMMA.16816.F32.BF16 R4, R16.reuse, R4, R8 ;  /* 0x000000041004723c */ /* 0x050fe60000041808 */
[----:B--2---:R-:W-:Y:S04]  /*4f0d0*/  STL.64 [R1+0x2d08], R20 ;  /* 0x002d081401007387 */ /* 0x004fe80000100a00 */
[----:B------:R-:W2:Y:S04]  /*4f0e0*/  LDL.LU.64 R10, [R1+0x2d78] ;  /* 0x002d7800010a7983 */ /* 0x000ea80000300a00 */
[----:B------:R-:W2:Y:S08]  /*4f0f0*/  LDL.LU.64 R8, [R1+0x2d70] ;  /* 0x002d700001087983 */ /* 0x000eb00000300a00 */
[----:B------:R0:W-:Y:S04]  /*4f100*/  STL.64 [R1+0x380], R4 ;  /* 0x0003800401007387 */ /* 0x0001e80000100a00 */
[----:B------:R2:W-:Y:S04]  /*4f110*/  STL.64 [R1+0x388], R6 ;  /* 0x0003880601007387 */ /* 0x0005e80000100a00 */
[----:B0-----:R-:W2:Y:S02]  /*4f120*/  LDL.LU.64 R4, [R1+0x2d68] ;  /* 0x002d680001047983 */ /* 0x001ea40000300a00 */
[----:B--2---:R-:W-:Y:S02]  /*4f130*/  HMMA.16816.F32.BF16 R4, R16, R4, R8 ;  /* 0x000000041004723c */ /* 0x004fe40000041808 */
[----:B------:R-:W2:Y:S04]  /*4f140*/  LDL.LU.64 R10, [R1+0x2d60] ;  /* 0x002d6000010a7983 */ /* 0x000ea80000300a00 */
[----:B------:R-:W2:-:S13]  /*4f150*/  LDL.LU.64 R8, [R1+0x2d58] ;  /* 0x002d580001087983 */ /* 0x000e9a0000300a00 */
[----:B------:R0:W-:Y:S04]  /*4f160*/  STL.64 [R1+0x370], R4 ;  /* 0x0003700401007387 */ /* 0x0001e80000100a00 */
[----:B------:R2:W-:Y:S04]  /*4f170*/  STL.64 [R1+0x378], R6 ;  /* 0x0003780601007387 */ /* 0x0005e80000100a00 */
[----:B0-----:R-:W2:Y:S02]  /*4f180*/  LDL.LU.64 R4, [R1+0x2d50] ;  /* 0x002d500001047983 */ /* 0x001ea40000300a00 */
[----:B--2---:R-:W-:Y:S02]  /*4f190*/  HMMA.16816.F32.BF16 R4, R16, R4, R8 ;  /* 0x000000041004723c */ /* 0x004fe40000041808 */
[----:B------:R-:W2:-:S15]  /*4f1a0*/  LDL.LU.64 R8, [R1+0x2d48] ;  /* 0x002d480001087983 */ /* 0x000e9e0000300a00 */
[----:B------:R-:W-:Y:S02]  /*4f1b0*/  NOP ;  /* 0x0000000000007918 */ /* 0x000fe40000000000 */
[----:B------:R0:W-:Y:S04]  /*4f1c0*/  STL.64 [R1+0x360], R4 ;  /* 0x0003600401007387 */ /* 0x0001e80000100a00 */
[----:B------:R-:W-:Y:S01]  /*4f1d0*/  STL.64 [R1+0x368], R6 ;  /* 0x0003680601007387 */ /* 0x000fe20000100a00 */
[----:B0-----:R-:W-:Y:S02]  /*4f1e0*/  IMAD.MOV.U32 R4, RZ, RZ, R2 ;  /* 0x000000ffff047224 */ /* 0x001fe400078e0002 */
[----:B------:R-:W-:Y:S01]  /*4f1f0*/  IMAD.MOV.U32 R5, RZ, RZ, R3 ;  /* 0x000000ffff057224 */ /* 0x000fe200078e0003 */
[----:B------:R-:W4:Y:S04]  /*4f200*/  LDL.LU R2, [R1+0x2d44] ;  /* 0x002d440001027983 */ /* 0x000f280000300800 */
[----:B------:R-:W2:Y:S04]  /*4f210*/  LDL.LU R3, [R1+0x2d40] ;  /* 0x002d400001037983 */ /* 0x000ea80000300800 */
[----:B------:R0:W-:Y:S04]  /*4f220*/  STL.64 [R1+0x2b58], R4 ;  /* 0x002b580401007387 */ /* 0x0001e80000100a00 */
[----:B0-----:R-:W3:Y:S04]  /*4f230*/  LDL.LU.64 R4, [R1+0x350] ;  /* 0x0003500001047983 */ /* 0x001ee80000300a00 */
[----:B------:R-:W3:Y:S02]  /*4f240*/  LDL.LU.64 R6, [R1+0x358] ;  /* 0x0003580001067983 */ /* 0x000ee40000300a00 */
[----:B---3--:R-:W-:Y:S01]  /*4f250*/  HMMA.16816.F32.BF16 R24, R16, R24, R4 ;  /* 0x000000181018723c */ /* 0x008fe20000041804 */
[----:B------:R-:W-:-:S02]  /*4f260*/  IMAD.MOV.U32 R4, RZ, RZ, R29 ;  /* 0x000000ffff047224 */ /* 0x000fc400078e001d */
[----:B------:R-:W-:Y:S01]  /*4f270*/  IMAD.MOV.U32 R5, RZ, RZ, R28 ;  /* 0x000000ffff057224 */ /* 0x000fe200078e001c */
[----:B------:R-:W3:-:S15]  /*4f280*/  LDL.LU R29, [R1+0x2d3c] ;  /* 0x002d3c00011d7983 */ /* 0x000ede0000300800 */
[----:B------:R-:W-:Y:S04]  /*4f290*/  STL.64 [R1+0x350], R24 ;  /* 0x0003501801007387 */ /* 0x000fe80000100a00 */
[----:B------:R-:W-:Y:S04]  /*4f2a0*/  STL.64 [R1+0x358], R26 ;  /* 0x0003581a01007387 */ /* 0x000fe80000100a00 */
[----:B------:R-:W3:Y:S04]  /*4f2b0*/  LDL.LU R28, [R1+0x2d38] ;  /* 0x002d3800011c7983 */ /* 0x000ee80000300800 */
[----:B------:R2:W-:Y:S04]  /*4f2c0*/  STL.64 [R1+0x2b70], R4 ;  /* 0x002b700401007387 */ /* 0x0005e80000100a00 */
[----:B------:R-:W3:Y:S01]  /*4f2d0*/  LDL.LU.64 R20, [R1+0x320] ;  /* 0x0003200001147983 */ /* 0x000ee20000300a00 */
[----:B--2---:R-:W-:Y:S03]  /*4f2e0*/  HMMA.16816.F32.BF16 R4, R16, R8, R12 ;  /* 0x000000081004723c */ /* 0x004fe6000004180c */
[----:B------:R0:W1:-:S15]  /*4f2f0*/  LDSM.16.MT88.4 R12, [R23+UR5+0x10400] ;  /* 0x01040005170c783b */ /* 0x00005e0008004200 */
[----:B------:R-:W-:Y:S01]  /*4f300*/  NOP ;  /* 0x0000000000007918 */ /* 0x000fe20000000000 */
[----:B------:R-:W-:Y:S04]  /*4f310*/  STL.64 [R1+0x340], R4 ;  /* 0x0003400401007387 */ /* 0x000fe80000100a00 */
[----:B------:R-:W-:Y:S04]  /*4f320*/  STL.64 [R1+0x348], R6 ;  /* 0x0003480601007387 */ /* 0x000fe80000100a00 */
[----:B0-----:R-:W2:Y:S04]  /*4f330*/  LDL.LU.64 R22, [R1+0x328] ;  /* 0x0003280001167983 */ /* 0x001ea80000300a00 */
[----:B--2---:R-:W-:Y:S04]  /*4f340*/  STL.64 [R1+0x2d18], R22 ;  /* 0x002d181601007387 */ /* 0x004fe80000100a00 */
[----:B---3--:R0:W-:Y:S04]  /*4f350*/  STL.64 [R1+0x2d10], R20 ;  /* 0x002d101401007387 */ /* 0x0081e80000100a00 */
[----:B0-----:R-:W2:Y:S04]  /*4f360*/  LDL.LU R20, [R1+0x130] ;  /* 0x0001300001147983 */ /* 0x001ea80000300800 */
[----:B------:R-:W2:Y:S04]  /*4f370*/  LDL.LU R21, [R1+0x134] ;  /* 0x0001340001157983 */ /* 0x000ea80000300800 */
[----:B------:R-:W3:Y:S04]  /*4f380*/  LDL.LU.64 R24, [R1+0x300] ;  /* 0x0003000001187983 */ /* 0x000ee80000300a00 */
[----:B------:R-:W2:Y:S04]  /*4f390*/  LDL.LU.64 R26, [R1+0x308] ;  /* 0x00030800011a7983 */ /* 0x000ea80000300a00 */
[----:B--2---:R-:W-:Y:S04]  /*4f3a0*/  STL.64 [R1+0x2cf8], R26 ;  /* 0x002cf81a01007387 */ /* 0x004fe80000100a00 */
[----:B---3--:R0:W-:Y:S04]  /*4f3b0*/  STL.64 [R1+0x2cf0], R24 ;  /* 0x002cf01801007387 */ /* 0x0081e80000100a00 */
[----:B0-----:R-:W2:Y:S04]  /*4f3c0*/  LDL.LU.64 R24, [R1+0x310] ;  /* 0x0003100001187983 */ /* 0x001ea80000300a00 */
[----:B------:R-:W3:Y:S04]  /*4f3d0*/  LDL.LU.64 R26, [R1+0x318] ;  /* 0x00031800011a7983 */ /* 0x000ee80000300a00 */
[----:B---3--:R-:W-:Y:S04]  /*4f3e0*/  STL.64 [R1+0x2d28], R26 ;  /* 0x002d281a01007387 */ /* 0x008fe80000100a00 */
[----:B--2---:R0:W-:Y:S04]  /*4f3f0*/  STL.64 [R1+0x2d20], R24 ;  /* 0x002d201801007387 */ /* 0x0041e80000100a00 */
[----:B0-----:R-:W2:Y:S04]  /*4f400*/  LDL.LU.64 R24, [R1+0x330] ;  /* 0x0003300001187983 */ /* 0x001ea80000300a00 */
[----:B------:R-:W2:Y:S01]  /*4f410*/  LDL.LU.64 R26, [R1+0x338] ;  /* 0x00033800011a7983 */ /* 0x000ea20000300a00 */
[----:B----4-:R-:W-:-:S02]  /*4f420*/  IMAD.MOV.U32 R4, RZ, RZ, R2 ;  /* 0x000000ffff047224 */ /* 0x010fc400078e0002 */
[----:B------:R-:W-:Y:S01]  /*4f430*/  IMAD.MOV.U32 R5, RZ, RZ, R0 ;  /* 0x000000ffff057224 */ /* 0x000fe200078e0000 */
[----:B------:R-:W3:Y:S04]  /*4f440*/  LDL.LU.64 R8, [R1+0x2e0] ;  /* 0x0002e00001087983 */ /* 0x000ee80000300a00 */
[----:B------:R-:W3:Y:S04]  /*4f450*/  LDL.LU.64 R10, [R1+0x2e8] ;  /* 0x0002e800010a7983 */ /* 0x000ee80000300a00 */
[----:B------:R-:W4:Y:S04]  /*4f460*/  LDL.LU R2, [R1+0x2d34] ;  /* 0x002d340001027983 */ /* 0x000f280000300800 */
[----:B------:R-:W3:Y:S04]  /*4f470*/  LDL.LU R0, [R1+0x2d30] ;  /* 0x002d300001007983 */ /* 0x000ee80000300800 */
[----:B------:R0:W-:Y:S04]  /*4f480*/  STL.64 [R1+0x2b88], R4 ;  /* 0x002b880401007387 */ /* 0x0001e80000100a00 */
[----:B0-----:R-:W3:Y:S04]  /*4f490*/  LDL.LU R4, [R1+0x120] ;  /* 0x0001200001047983 */ /* 0x001ee80000300800 */
[----:B------:R-:W3:Y:S04]  /*4f4a0*/  LDL.LU R5, [R1+0x124] ;  /* 0x0001240001057983 */ /* 0x000ee80000300800 */
[----:B-1----:R-:W-:Y:S04]  /*4f4b0*/  STL.64 [R1+0x2b08], R14 ;  /* 0x002b080e01007387 */ /* 0x002fe80000100a00 */
[----:B------:R0:W-:Y:S04]  /*4f4c0*/  STL.64 [R1+0x2b00], R12 ;  /* 0x002b000c01007387 */ /* 0x0001e80000100a00 */
[----:B0-----:R-:W3:Y:S04]  /*4f4d0*/  LDL.LU.64 R12, [R1+0x2f0] ;  /* 0x0002f000010c7983 */ /* 0x001ee80000300a00 */
[----:B------:R-:W3:Y:S01]  /*4f4e0*/  LDL.LU.64 R14, [R1+0x2f8] ;  /* 0x0002f800010e7983 */ /* 0x000ee20000300a00 */
[----:B--2---:R-:W-:Y:S03]  /*4f4f0*/  HMMA.16816.F32.BF16 R20, R16, R20, R24 ;  /* 0x000000141014723c */ /* 0x004fe60000041818 */
[----:B------:R-:W2:Y:S04]  /*4f500*/  LDL.LU.64 R26, [R1+0x2d28] ;  /* 0x002d2800011a7983 */ /* 0x000ea80000300a00 */
[----:B------:R-:W2:-:S12]  /*4f510*/  LDL.LU.64 R24, [R1+0x2d20] ;  /* 0x002d200001187983 */ /* 0x000e980000300a00 */
[----:B------:R-:W-:Y:S04]  /*4f520*/  STL.64 [R1+0x330], R20 ;  /* 0x0003301401007387 */ /* 0x000fe80000100a00 */
[----:B------:R0:W-:Y:S04]  /*4f530*/  STL.64 [R1+0x338], R22 ;  /* 0x0003381601007387 */ /* 0x0001e80000100a00 */
[----:B0-----:R-:W3:Y:S04]  /*4f540*/  LDL.LU.64 R22, [R1+0x2d18] ;  /* 0x002d180001167983 */ /* 0x001ee80000300a00 */
[----:B------:R-:W3:Y:S02]  /*4f550*/  LDL.LU.64 R20, [R1+0x2d10] ;  /* 0x002d100001147983 */ /* 0x000ee40000300a00 */
[----:B---3--:R-:W-:Y:S02]  /*4f560*/  HMMA.16816.F32.BF16 R4, R16, R4, R20 ;  /* 0x000000041004723c */ /* 0x008fe40000041814 */
[----:B------:R-:W2:-:S15]  /*4f570*/  LDL.LU.64 R20, [R1+0x2d08] ;  /* 0x002d080001147983 */ /* 0x000e9e0000300a00 */
[----:B------:R-:W-:Y:S02]  /*4f580*/  NOP ;  /* 0x0000000000007918 */ /* 0x000fe40000000000 */
[----:B------:R0:W-:Y:S04]  /*4f590*/  STL.64 [R1+0x320], R4 ;  /* 0x0003200401007387 */ /* 0x0001e80000100a00 */
[----:B------:R-:W-:Y:S01]  /*4f5a0*/  STL.64 [R1+0x328], R6 ;  /* 0x0003280601007387 */ /* 0x000fe20000100a00 */
[----:B0-----:R-:W-:Y:S02]  /*4f5b0*/  IMAD.MOV.U32 R4, RZ, RZ, R29 ;  /* 0x000000ffff047224 */ /* 0x001fe400078e001d */
[----:B------:R-:W-:Y:S01]  /*4f5c0*/  IMAD.MOV.U32 R5, RZ, RZ, R3 ;  /* 0x000000ffff057224 */ /* 0x000fe200078e0003 */
[----:B------:R-:W3:Y:S04]  /*4f5d0*/  LDL.LU R29, [R1+0x2d04] ;  /* 0x002d0400011d7983 */ /* 0x000ee80000300800 */
[----:B------:R-:W3:Y:S04]  /*4f5e0*/  LDL.LU R3, [R1+0x2d00] ;  /* 0x002d000001037983 */ /* 0x000ee80000300800 */
[----:B------:R0:W-:Y:S04]  /*4f5f0*/  STL.64 [R1+0x2ba0], R4 ;  /* 0x002ba00401007387 */ /* 0x0001e80000100a00 */
[----:B0-----:R-:W3:Y:S04]  /*4f600*/  LDL.LU R4, [R1+0x100] ;  /* 0x0001000001047983 */ /* 0x001ee80000300800 */
[----:B------:R-:W3:Y:S01]  /*4f610*/  LDL.LU R5, [R1+0x104] ;  /* 0x0001040001057983 */ /* 0x000ee20000300800 */
[----:B--2---:R-:W-:Y:S03]  /*4f620*/  HMMA.16816.F32.BF16 R20, R16, R20, R24 ;  /* 0x000000141014723c */ /* 0x004fe60000041818 */
[----:B------:R-:W3:Y:S04]  /*4f630*/  LDL.LU.64 R26, [R1+0x2cf8] ;  /* 0x002cf800011a7983 */ /* 0x000ee80000300a00 */
[----:B------:R-:W3:-:S12]  /*4f640*/  LDL.LU.64 R24, [R1+0x2cf0] ;  /* 0x002cf00001187983 */ /* 0x000ed80000300a00 */
[----:B------:R0:W-:Y:S04]  /*4f650*/  STL.64 [R1+0x310], R20 ;  /* 0x0003101401007387 */ /* 0x0001e80000100a00 */
[----:B------:R-:W-:Y:S04]  /*4f660*/  STL.64 [R1+0x318], R22 ;  /* 0x0003181601007387 */ /* 0x000fe80000100a00 */
[----:B0-----:R-:W2:Y:S01]  /*4f670*/  LDL.LU.64 R20, [R1+0x2ce8] ;  /* 0x002ce80001147983 */ /* 0x001ea20000300a00 */
[----:B---3--:R-:W-:Y:S03]  /*4f680*/  HMMA.16816.F32.BF16 R4, R16, R4, R24 ;  /* 0x000000041004723c */ /* 0x008fe60000041818 */
[----:B------:R-:W3:-:S15]  /*4f690*/  LDL.LU.64 R24, [R1+0x2ce0] ;  /* 0x002ce00001187983 */ /* 0x000ede0000300a00 */
[----:B------:R-:W-:Y:S01]  /*4f6a0*/  NOP ;  /* 0x0000000000007918 */ /* 0x000fe20000000000 */
[----:B------:R4:W-:Y:S04]  /*4f6b0*/  STL.64 [R1+0x300], R4 ;  /* 0x0003000401007387 */ /* 0x0009e80000100a00 */
[----:B------:R-:W-:Y:S01]  /*4f6c0*/  STL.64 [R1+0x308], R6 ;  /* 0x0003080601007387 */ /* 0x000fe20000100a00 */
[----:B----4-:R-:W-:-:S03]  /*4f6d0*/  IMAD.MOV.U32 R4, RZ, RZ, R2 ;  /* 0x000000ffff047224 */ /* 0x010fc600078e0002 */
[----:B------:R-:W4:Y:S01]  /*4f6e0*/  LDL.LU R2, [R1+0x2cdc] ;  /* 0x002cdc0001027983 */ /* 0x000f220000300800 */
[----:B--2---:R-:W-:Y:S01]  /*4f6f0*/  HMMA.16816.F32.BF16 R8, R16, R20, R8 ;  /* 0x000000141008723c */ /* 0x004fe20000041808 */
[----:B------:R-:W-:-:S07]  /*4f700*/  IMAD.MOV.U32 R5, RZ, RZ, R28 ;  /* 0x000000ffff057224 */ /* 0x000fce00078e001c */
[----:B---3--:R-:W-:-:S15]  /*4f710*/  HMMA.16816.F32.BF16 R12, R16, R24, R12 ;  /* 0x00000018100c723c */ /* 0x008fde000004180c */
[----:B------:R-:W-:-:S04]  /*4f720*/  NOP ;  /* 0x0000000000007918 */ /* 0x000fc80000000000 */
[----:B------:R-:W-:Y:S04]  /*4f730*/  STL.64 [R1+0x2f0], R12 ;  /* 0x0002f00c01007387 */ /* 0x000fe80000100a00 */
[----:B------:R-:W-:Y:S04]  /*4f740*/  STL.64 [R1+0x2f8], R14 ;  /* 0x0002f80e01007387 */ /* 0x000fe80000100a00 */
[----:B------:R-:W2:Y:S04]  /*4f750*/  LDL.LU R28, [R1+0x2cd8] ;  /* 0x002cd800011c7983 */ /* 0x000ea80000300800 */
[----:B------:R0:W-:Y:S02]  /*4f760*/  STL.64 [R1+0x2bb8], R4 ;  /* 0x002bb80401007387 */ /* 0x0001e40000100a00 */
[----:B0-----:R-:W-:-:S02]  /*4f770*/  IMAD.MOV.U32 R4, RZ, RZ, R29 ;  /* 0x000000ffff047224 */ /* 0x001fc400078e001d */
[----:B------:R-:W3:Y:S04]  /*4f780*/  LDL.LU R29, [R1+0x2cd4] ;  /* 0x002cd400011d7983 */ /* 0x000ee80000300800 */
[----:B------:R-:W-:Y:S04]  /*4f790*/  STL.64 [R1+0x2e0], R8 ;  /* 0x0002e00801007387 */ /* 0x000fe80000100a00 */
[----:B------:R-:W-:Y:S01]  /*4f7a0*/  STL.64 [R1+0x2e8], R10 ;  /* 0x0002e80a01007387 */ /* 0x000fe20000100a00 */
[----:B------:R-:W-:-:S03]  /*4f7b0*/  IMAD.MOV.U32 R5, RZ, RZ, R0 ;  /* 0x000000ffff057224 */ /* 0x000fc600078e0000 */
[----:B------:R-:W3:Y:S04]  /*4f7c0*/  LDL.LU R0, [R1+0x2cd0] ;  /* 0x002cd00001007983 */ /* 0x000ee80000300800 */
[----:B------:R4:W-:Y:S02]  /*4f7d0*/  STL.64 [R1+0x2bd0], R4 ;  /* 0x002bd00401007387 */ /* 0x0009e40000100a00 */
[----:B----4-:R-:W-:Y:S02]  /*4f7e0*/  IMAD.MOV.U32 R4, RZ, RZ, R2 ;  /* 0x000000ffff047224 */ /* 0x010fe400078e0002 */
[----:B------:R-:W4:Y:S01]  /*4f7f0*/  LDL.LU R2, [R1+0x2ccc] ;  /* 0x002ccc0001027983 */ /* 0x000f220000300800 */
[----:B------:R-:W-:-:S03]  /*4f800*/  IMAD.MOV.U32 R5, RZ, RZ, R3 ;  /* 0x000000ffff057224 */ /* 0x000fc600078e0003 */
[----:B------:R-:W4:Y:S04]  /*4f810*/  LDL.LU R3, [R1+0x2cc8] ;  /* 0x002cc80001037983 */ /* 0x000f280000300800 */
[----:B------:R2:W-:Y:S02]  /*4f820*/  STL.64 [R1+0x2be8], R4 ;  /* 0x002be80401007387 */ /* 0x0005e40000100a00 */
[----:B--2---:R-:W-:Y:S02]  /*4f830*/  IMAD.MOV.U32 R4, RZ, RZ, R28 ;  /* 0x000000ffff047224 */ /* 0x004fe400078e001c */
[----:B------:R-:W2:Y:S01]  /*4f840*/  LDL.LU R28, [R1+0x2cc4] ;  /* 0x002cc400011c7983 */ /* 0x000ea20000300800 */
[----:B---3--:R-:W-:-:S03]  /*4f850*/  IMAD.MOV.U32 R5, RZ, RZ, R29 ;  /* 0x000000ffff057224 */ /* 0x008fc600078e001d */
[----:B------:R-:W3:Y:S04]  /*4f860*/  LDL.LU R29, [R1+0x2cc0] ;  /* 0x002cc000011d7983 */ /* 0x000ee80000300800 */
[----:B------:R0:W-:Y:S02]  /*4f870*/  STL.64 [R1+0x2c00], R4 ;  /* 0x002c000401007387 */ /* 0x0001e40000100a00 */
[----:B0-----:R-:W-:Y:S02]  /*4f880*/  IMAD.MOV.U32 R4, RZ, RZ, R0 ;  /* 0x000000ffff047224 */ /* 0x001fe400078e0000 */
[----:B------:R-:W3:Y:S01]  /*4f890*/  LDL.LU R0, [R1+0x2cbc] ;  /* 0x002cbc0001007983 */ /* 0x000ee20000300800 */
[----:B----4-:R-:W-:-:S03]  /*4f8a0*/  IMAD.MOV.U32 R5, RZ, RZ, R2 ;  /* 0x000000ffff057224 */ /* 0x010fc600078e0002 */
[----:B------:R-:W4:Y:S04]  /*4f8b0*/  LDL.LU R2, [R1+0x2cb8] ;  /* 0x002cb80001027983 */ /* 0x000f280000300800 */
[----:B------:R0:W-:Y:S02]  /*4f8c0*/  STL.64 [R1+0x2c18], R4 ;  /* 0x002c180401007387 */ /* 0x0001e40000100a00 */
[----:B0-----:R-:W-:Y:S02]  /*4f8d0*/  IMAD.MOV.U32 R4, RZ, RZ, R3 ;  /* 0x000000ffff047224 */ /* 0x001fe400078e0003 */
[----:B------:R-:W4:Y:S01]  /*4f8e0*/  LDL.LU R3, [R1+0x2cb4] ;  /* 0x002cb40001037983 */ /* 0x000f220000300800 */
[----:B--2---:R-:W-:-:S03]  /*4f8f0*/  IMAD.MOV.U32 R5, RZ, RZ, R28 ;  /* 0x000000ffff057224 */ /* 0x004fc600078e001c */
[----:B------:R-:W2:Y:S04]  /*4f900*/  LDL.LU R28, [R1+0x2cb0] ;  /* 0x002cb000011c7983 */ /* 0x000ea80000300800 */
[----:B------:R3:W-:Y:S02]  /*4f910*/  STL.64 [R1+0x2c30], R4 ;  /* 0x002c300401007387 */ /* 0x0007e40000100a00 */
[----:B---3--:R-:W-:Y:S02]  /*4f920*/  IMAD.MOV.U32 R4, RZ, RZ, R29 ;  /* 0x000000ffff047224 */ /* 0x008fe400078e001d */
[----:B------:R-:W3:Y:S01]  /*4f930*/  LDL.LU R29, [R1+0x2cac] ;  /* 0x002cac00011d7983 */ /* 0x000ee20000300800 */
        /* <DEDUP_REMOVED lines=14> */
[----:B------:R-:W2:Y:S01]  /*4fa20*/  LDL.LU R0, [R1+0x2c94] ;  /* 0x002c940001007983 */ /* 0x000ea20000300800 */
[----:B----4-:R-:W-:-:S03]  /*4fa30*/  IMAD.MOV.U32 R5, RZ, RZ, R2 ;  /* 0x000000ffff057224 */ /* 0x010fc600078e0002 */
[----:B------:R-:W4:Y:S04]  /*4fa40*/  LDL.LU R2, [R1+0x2c90] ;  /* 0x002c900001027983 */ /* 0x000f280000300800 */
[----:B------:R-:W2:Y:S04]  /*4fa50*/  LDL.LU.64 R24, [R1+0x610] ;  /* 0x0006100001187983 */ /* 0x000ea80000300a00 */
[----:B------:R-:W2:Y:S04]  /*4fa60*/  LDL.LU.64 R26, [R1+0x618] ;  /* 0x00061800011a7983 */ /* 0x000ea80000300a00 */
[----:B--2---:R-:W-:Y:S04]  /*4fa70*/  STL.64 [R1+0x2b68], R26 ;  /* 0x002b681a01007387 */ /* 0x004fe80000100a00 */
[----:B------:R0:W-:Y:S04]  /*4fa80*/  STL.64 [R1+0x2b60], R24 ;  /* 0x002b601801007387 */ /* 0x0001e80000100a00 */
[----:B0-----:R-:W2:Y:S04]  /*4fa90*/  LDL.LU.64 R24, [R1+0x620] ;  /* 0x0006200001187983 */ /* 0x001ea80000300a00 */
        /* <DEDUP_REMOVED lines=49> */
[----:B------:R-:W3:Y:S04]  /*4fdb0*/  LDL.LU.64 R20, [R1+0x600] ;  /* 0x0006000001147983 */ /* 0x000ee80000300a00 */
[----:B------:R-:W3:Y:S04]  /*4fdc0*/  LDL.LU.64 R22, [R1+0x608] ;  /* 0x0006080001167983 */ /* 0x000ee80000300a00 */
[----:B------:R-:W3:Y:S04]  /*4fdd0*/  LDL.LU.64 R8, [R1+0x5f0] ;  /* 0x0005f00001087983 */ /* 0x000ee80000300a00 */
[----:B------:R-:W3:Y:S04]  /*4fde0*/  LDL.LU.64 R10, [R1+0x5f8] ;  /* 0x0005f800010a7983 */ /* 0x000ee80000300a00 */
[----:B------:R-:W3:Y:S04]  /*4fdf0*/  LDL.LU.64 R12, [R1+0x5e0] ;  /* 0x0005e000010c7983 */ /* 0x000ee80000300a00 */
[----:B------:R-:W3:Y:S01]  /*4fe00*/  LDL.LU.64 R14, [R1+0x5e8] ;  /* 0x0005e800010e7983 */ /* 0x000ee20000300a00 */
[----:B--2---:R-:W-:Y:S03]  /*4fe10*/  HMMA.16816.F32.BF16 R4, R16, R4, R24 ;  /* 0x000000041004723c */ /* 0x004fe60000041818 */
[----:B------:R-:W2:Y:S04]  /*4fe20*/  LDL.LU.64 R26, [R1+0x2c88] ;  /* 0x002c8800011a7983 */ /* 0x000ea80000300a00 */
[----:B------:R-:W2:-:S12]  /*4fe30*/  LDL.LU.64 R24, [R1+0x2c80] ;  /* 0x002c800001187983 */ /* 0x000e980000300a00 */
        /* <DEDUP_REMOVED lines=77> */
[----:B------:R-:W3:-:S13]  /*50310*/  LDL.LU.64 R24, [R1+0x2b48] ;  /* 0x002b480001187983 */ /* 0x000eda0000300a00 */
[----:B------:R-:W-:Y:S04]  /*50320*/  STL.64 [R1+0x200], R4 ;  /* 0x0002000401007387 */ /* 0x000fe80000100a00 */
[----:B------:R0:W-:Y:S04]  /*50330*/  STL.64 [R1+0x208], R6 ;  /* 0x0002080601007387 */ /* 0x0001e80000100a00 */
[----:B0-----:R-:W2:Y:S04]  /*50340*/  LDL.LU.64 R6, [R1+0x2b40] ;  /* 0x002b400001067983 */ /* 0x001ea80000300a00 */
[----:B------:R-:W2:Y:S01]  /*50350*/  LDL.LU.64 R4, [R1+0x2b38] ;  /* 0x002b380001047983 */ /* 0x000ea20000300a00 */
[----:B---3--:R-:W-:-:S15]  /*50360*/  HMMA.16816.F32.BF16 R20, R16, R24, R20 ;  /* 0x000000181014723c */ /* 0x008fde0000041814 */
[----:B------:R-:W-:-:S04]  /*50370*/  NOP ;  /* 0x0000000000007918 */ /* 0x000fc80000000000 */
[----:B------:R-:W-:Y:S04]  /*50380*/  STL.64 [R1+0x1f0], R20 ;  /* 0x0001f01401007387 */ /* 0x000fe80000100a00 */
[----:B------:R0:W-:Y:S04]  /*50390*/  STL.64 [R1+0x1f8], R22 ;  /* 0x0001f81601007387 */ /* 0x0001e80000100a00 */
[----:B0-----:R-:W3:Y:S04]  /*503a0*/  LDL.LU.64 R22, [R1+0x2b30] ;  /* 0x002b300001167983 */ /* 0x001ee80000300a00 */
[----:B------:R-:W2:Y:S02]  /*503b0*/  LDL.LU.64 R20, [R1+0x2b28] ;  /* 0x002b280001147983 */ /* 0x000ea40000300a00 */
[----:B--2---:R-:W-:-:S15]  /*503c0*/  HMMA.16816.F32.BF16 R8, R16, R20, R8 ;  /* 0x000000141008723c */ /* 0x004fde0000041808 */
[----:B------:R-:W-:-:S04]  /*503d0*/  NOP ;  /* 0x0000000000007918 */ /* 0x000fc80000000000 */
[----:B------:R-:W-:Y:S04]  /*503e0*/  STL.64 [R1+0x1e0], R8 ;  /* 0x0001e00801007387 */ /* 0x000fe80000100a00 */
[----:B------:R0:W-:Y:S04]  /*503f0*/  STL.64 [R1+0x1e8], R10 ;  /* 0x0001e80a01007387 */ /* 0x0001e80000100a00 */
[----:B0-----:R-:W2:Y:S04]  /*50400*/  LDL.LU.64 R10, [R1+0x2b20] ;  /* 0x002b2000010a7983 */ /* 0x001ea80000300a00 */
[----:B------:R-:W2:Y:S02]  /*50410*/  LDL.LU.64 R8, [R1+0x2b18] ;  /* 0x002b180001087983 */ /* 0x000ea40000300a00 */
[----:B--2---:R-:W-:-:S15]  /*50420*/  HMMA.16816.F32.BF16 R12, R16, R8, R12 ;  /* 0x00000008100c723c */ /* 0x004fde000004180c */
[----:B------:R-:W-:-:S04]  /*50430*/  NOP ;  /* 0x0000000000007918 */ /* 0x000fc80000000000 */
[----:B------:R-:W-:Y:S02]  /*50440*/  IMAD.MOV.U32 R20, RZ, RZ, R12 ;  /* 0x000000ffff147224 */ /* 0x000fe400078e000c */
[----:B------:R-:W-:Y:S01]  /*50450*/  IMAD.MOV.U32 R21, RZ, RZ, R13 ;  /* 0x000000ffff157224 */ /* 0x000fe200078e000d */
[----:B------:R0:W-:Y:S01]  /*50460*/  STL [R1+0x1d8], R14 ;  /* 0x0001d80e01007387 */ /* 0x0001e20000100800 */
[----:B------:R-:W-:-:S03]  /*50470*/  IMAD.MOV.U32 R24, RZ, RZ, R15 ;  /* 0x000000ffff187224 */ /* 0x000fc600078e000f */
[----:B------:R-:W2:Y:S04]  /*50480*/  LDL.LU.64 R12, [R1+0x5d0] ;  /* 0x0005d000010c7983 */ /* 0x000ea80000300a00 */
[----:B0-----:R-:W2:Y:S04]  /*50490*/  LDL.LU.64 R14, [R1+0x5d8] ;  /* 0x0005d800010e7983 */ /* 0x001ea80000300a00 */
[----:B------:R0:W-:Y:S04]  /*504a0*/  STL [R1+0x2af0], R10 ;  /* 0x002af00a01007387 */ /* 0x0001e80000100800 */
[----:B------:R-:W2:Y:S04]  /*504b0*/  LDL.LU R8, [R1+0x5b0] ;  /* 0x0005b00001087983 */ /* 0x000ea80000300800 */
[----:B------:R-:W2:Y:S04]  /*504c0*/  LDL.LU R9, [R1+0x5b4] ;  /* 0x0005b40001097983 */ /* 0x000ea80000300800 */
[----:B0-----:R-:W2:Y:S04]  /*504d0*/  LDL.LU R10, [R1+0x5b8] ;  /* 0x0005b800010a7983 */ /* 0x001ea80000300800 */
[----:B---3--:R0:W-:Y:S04]  /*504e0*/  STL.64 [R1+0x2920], R22 ;  /* 0x0029201601007387 */ /* 0x0081e80000100a00 */
[----:B------:R4:W-:Y:S04]  /*504f0*/  STL.64 [R1+0x2918], R20 ;  /* 0x0029181401007387 */ /* 0x0009e80000100a00 */
[----:B0-----:R-:W3:Y:S01]  /*50500*/  LDL.LU.64 R22, [R1+0x198] ;  /* 0x0001980001167983 */ /* 0x001ee20000300a00 */
[----:B----4-:R-:W-:-:S03]  /*50510*/  IMAD.MOV.U32 R20, RZ, RZ, R2 ;  /* 0x000000ffff147224 */ /* 0x010fc600078e0002 */
[----:B---3--:R0:W-:Y:S04]  /*50520*/  STL.64 [R1+0x2ad8], R22 ;  /* 0x002ad81601007387 */ /* 0x0081e80000100a00 */
[----:B------:R-:W3:Y:S04]  /*50530*/  LDL.LU R2, [R1+0x2b14] ;  /* 0x002b140001027983 */ /* 0x000ee80000300800 */
[----:B------:R-:W4:Y:S04]  /*50540*/  LDL.LU R21, [R1+0x5a4] ;  /* 0x0005a40001157983 */ /* 0x000f280000300800 */
[----:B0-----:R-:W3:Y:S01]  /*50550*/  LDL.LU R22, [R1+0x5a8] ;  /* 0x0005a80001167983 */ /* 0x001ee20000300800 */
[----:B------:R-:W-:-:S03]  /*50560*/  IMAD.MOV.U32 R23, RZ, RZ, R0 ;  /* 0x000000ffff177224 */ /* 0x000fc600078e0000 */
[----:B------:R-:W4:Y:S01]  /*50570*/  LDL.LU R0, [R1+0x2b10] ;  /* 0x002b100001007983 */ /* 0x000f220000300800 */
[----:B--2---:R-:W-:-:S15]  /*50580*/  HMMA.16816.F32.BF16 R16, R16, R4, R12 ;  /* 0x000000041010723c */ /* 0x004fde000004180c */
[----:B------:R-:W-:-:S04]  /*50590*/  NOP ;  /* 0x0000000000007918 */ /* 0x000fc80000000000 */
[----:B------:R-:W-:Y:S01]  /*505a0*/  IMAD.MOV.U32 R25, RZ, RZ, R18 ;  /* 0x000000ffff197224 */ /* 0x000fe200078e0012 */
[----:B---3--:R0:W-:Y:S04]  /*505b0*/  STL.64 [R1+0x2ae8], R22 ;  /* 0x002ae81601007387 */ /* 0x0081e80000100a00 */
[----:B----4-:R-:W-:Y:S04]  /*505c0*/  STL.64 [R1+0x2ae0], R20 ;  /* 0x002ae01401007387 */ /* 0x010fe80000100a00 */
[----:B0-----:R-:W2:Y:S04]  /*505d0*/  LDL R22, [R1+0x1b8] ;  /* 0x0001b80001167983 */ /* 0x001ea80000100800 */
[----:B------:R0:W-:Y:S04]  /*505e0*/  STL [R1+0x27f8], R24 ;  /* 0x0027f81801007387 */ /* 0x0001e80000100800 */
[----:B------:R-:W2:Y:S04]  /*505f0*/  LDL.LU.64 R14, [R1+0x2b08] ;  /* 0x002b0800010e7983 */ /* 0x000ea80000300a00 */
[----:B------:R-:W2:Y:S01]  /*50600*/  LDL.LU.64 R12, [R1+0x2b00] ;  /* 0x002b0000010c7983 */ /* 0x000ea20000300a00 */
[----:B------:R-:W-:-:S02]  /*50610*/  IMAD.MOV.U32 R23, RZ, RZ, R2 ;  /* 0x000000ffff177224 */ /* 0x000fc400078e0002 */
[----:B------:R-:W-:Y:S01]  /*50620*/  IMAD.MOV.U32 R2, RZ, RZ, R19 ;  /* 0x000000ffff027224 */ /* 0x000fe200078e0013 */
[----:B------:R-:W-:Y:S04]  /*50630*/  STL.64 [R1+0x1c0], R16 ;  /* 0x0001c01001007387 */ /* 0x000fe80000100a00 */
[----:B------:R-:W1:Y:S04]  /*50640*/  LDSM.16.MT88.4 R16, [R0+UR5+0x10400] ;  /* 0x010400050010783b */ /* 0x000e680008004200 */
[----:B------:R-:W-:Y:S04]  /*50650*/  STL [R1+0x2800], R2 ;  /* 0x0028000201007387 */ /* 0x000fe80000100800 */
[----:B------:R3:W-:Y:S04]  /*50660*/  STL [R1+0x27fc], R25 ;  /* 0x0027fc1901007387 */ /* 0x0007e80000100800 */
[----:B------:R4:W-:Y:S04]  /*50670*/  STL.64 [R1+0x2ac8], R26 ;  /* 0x002ac81a01007387 */ /* 0x0009e80000100a00 */
[----:B0-----:R-:W2:Y:S04]  /*50680*/  LDL.LU R24, [R1+0x590] ;  /* 0x0005900001187983 */ /* 0x001ea80000300800 */
[----:B---3--:R-:W3:Y:S01]  /*50690*/  LDL.LU R25, [R1+0x594] ;  /* 0x0005940001197983 */ /* 0x008ee20000300800 */
[----:B----4-:R-:W-:-:S02]  /*506a0*/  IMAD.MOV.U32 R26, RZ, RZ, R6 ;  /* 0x000000ffff1a7224 */ /* 0x010fc400078e0006 */
[----:B------:R-:W-:Y:S01]  /*506b0*/  IMAD.MOV.U32 R27, RZ, RZ, R7 ;  /* 0x000000ffff1b7224 */ /* 0x000fe200078e0007 */
[----:B------:R-:W4:Y:S04]  /*506c0*/  LDL.LU R6, [R1+0x2af8] ;  /* 0x002af80001067983 */ /* 0x000f280000300800 */
[----:B------:R-:W4:Y:S04]  /*506d0*/  LDL.LU R7, [R1+0x2af4] ;  /* 0x002af40001077983 */ /* 0x000f280000300800 */
[----:B-1----:R-:W-:Y:S04]  /*506e0*/  STL [R1+0x28dc], R18 ;  /* 0x0028dc1201007387 */ /* 0x002fe80000100800 */
[----:B------:R-:W-:Y:S04]  /*506f0*/  STL [R1+0x28d8], R19 ;  /* 0x0028d81301007387 */ /* 0x000fe80000100800 */
[----:B------:R-:W-:Y:S01]  /*50700*/  STL [R1+0x2804], R0 ;  /* 0x0028040001007387 */ /* 0x000fe20000100800 */
[----:B--2---:R-:W-:Y:S03]  /*50710*/  HMMA.16816.F32.BF16 R20, R12, R22, R8 ;  /* 0x000000160c14723c */ /* 0x004fe60000041808 */
[----:B------:R-:W2:-:S15]  /*50720*/  LDL.LU R10, [R1+0x2af0] ;  /* 0x002af000010a7983 */ /* 0x000e9e0000300800 */
[----:B------:R-:W-:Y:S01]  /*50730*/  NOP ;  /* 0x0000000000007918 */ /* 0x000fe20000000000 */
[----:B------:R-:W-:Y:S02]  /*50740*/  IMAD.MOV.U32 R9, RZ, RZ, R20 ;  /* 0x000000ffff097224 */ /* 0x000fe400078e0014 */
[----:B------:R-:W-:Y:S02]  /*50750*/  IMAD.MOV.U32 R5, RZ, RZ, R22 ;  /* 0x000000ffff057224 */ /* 0x000fe400078e0016 */
[----:B------:R-:W-:Y:S02]  /*50760*/  IMAD.MOV.U32 R4, RZ, RZ, R23 ;  /* 0x000000ffff047224 */ /* 0x000fe400078e0017 */
[----:B------:R-:W-:Y:S01]  /*50770*/  IMAD.MOV.U32 R8, RZ, RZ, R21 ;  /* 0x000000ffff087224 */ /* 0x000fe200078e0015 */
[----:B------:R-:W2:Y:S04]  /*50780*/  LDL.LU.64 R22, [R1+0x2ae8] ;  /* 0x002ae80001167983 */ /* 0x000ea80000300a00 */
[----:B------:R-:W2:Y:S04]  /*50790*/  LDL.LU.64 R20, [R1+0x2ae0] ;  /* 0x002ae00001147983 */ /* 0x000ea80000300a00 */
[----:B------:R-:W-:Y:S04]  /*507a0*/  STL [R1+0x2900], R9 ;  /* 0x0029000901007387 */ /* 0x000fe80000100800 */
[----:B----4-:R0:W-:Y:S04]  /*507b0*/  STL.64 [R1+0x28f8], R6 ;  /* 0x0028f80601007387 */ /* 0x0101e80000100a00 */
[----:B------:R-:W-:Y:S04]  /*507c0*/  STL.64 [R1+0x28f0], R4 ;  /* 0x0028f00401007387 */ /* 0x000fe80000100a00 */
[----:B0-----:R-:W2:Y:S02]  /*507d0*/  LDL.LU.64 R6, [R1+0x1a8] ;  /* 0x0001a80001067983 */ /* 0x001ea40000300a00 */
[----:B--2---:R-:W-:-:S15]  /*507e0*/  HMMA.16816.F32.BF16 R20, R12, R6, R20 ;  /* 0x000000060c14723c */ /* 0x004fde0000041814 */
[----:B------:R-:W-:-:S04]  /*507f0*/  NOP ;  /* 0x0000000000007918 */ /* 0x000fc80000000000 */
[----:B------:R-:W-:Y:S04]  /*50800*/  STL.64 [R1+0x5a0], R20 ;  /* 0x0005a01401007387 */ /* 0x000fe80000100a00 */
[----:B------:R0:W-:Y:S04]  /*50810*/  STL.64 [R1+0x5a8], R22 ;  /* 0x0005a81601007387 */ /* 0x0001e80000100a00 */
[----:B0-----:R-:W3:Y:S01]  /*50820*/  LDL.LU.64 R22, [R1+0x2ad8] ;  /* 0x002ad80001167983 */ /* 0x001ee20000300a00 */
[----:B------:R-:W-:Y:S02]  /*50830*/  IMAD.MOV.U32 R18, RZ, RZ, R6 ;  /* 0x000000ffff127224 */ /* 0x000fe400078e0006 */
[----:B------:R-:W-:-:S05]  /*50840*/  IMAD.MOV.U32 R19, RZ, RZ, R7 ;  /* 0x000000ffff137224 */ /* 0x000fca00078e0007 */
[----:B------:R0:W-:Y:S04]  /*50850*/  STL.64 [R1+0x28e8], R18 ;  /* 0x0028e81201007387 */ /* 0x0001e80000100a00 */
[----:B------:R1:W-:Y:S01]  /*50860*/  STL.64 [R1+0x28e0], R16 ;  /* 0x0028e01001007387 */ /* 0x0003e20000100a00 */
[----:B---3--:R-:W-:-:S15]  /*50870*/  HMMA.16816.F32.BF16 R4, R12, R22, R24 ;  /* 0x000000160c04723c */ /* 0x008fde0000041818 */
[----:B------:R-:W-:-:S04]  /*50880*/  NOP ;  /* 0x0000000000007918 */ /* 0x000fc80000000000 */
[----:B------:R-:W-:Y:S04]  /*50890*/  STL.64 [R1+0x590], R4 ;  /* 0x0005900401007387 */ /* 0x000fe80000100a00 */
[----:B------:R-:W-:Y:S04]  /*508a0*/  STL.64 [R1+0x598], R6 ;  /* 0x0005980601007387 */ /* 0x000fe80000100a00 */
[----:B0-----:R-:W2:Y:S04]  /*508b0*/  LDL.LU.64 R18, [R1+0x148] ;  /* 0x0001480001127983 */ /* 0x001ea80000300a00 */
[----:B--2---:R0:W-:Y:S04]  /*508c0*/  STL.64 [R1+0x2a78], R18 ;  /* 0x002a781201007387 */ /* 0x0041e80000100a00 */
[----:B-1----:R-:W2:Y:S04]  /*508d0*/  LDL.LU R16, [R1+0x550] ;  /* 0x0005500001107983 */ /* 0x002ea80000300800 */
[----:B------:R-:W2:Y:S04]  /*508e0*/  LDL.LU R17, [R1+0x554] ;  /* 0x0005540001117983 */ /* 0x000ea80000300800 */
[----:B0-----:R-:W3:Y:S04]  /*508f0*/  LDL.LU R18, [R1+0x558] ;  /* 0x0005580001127983 */ /* 0x001ee80000300800 */
[----:B------:R-:W3:Y:S04]  /*50900*/  LDL.LU R19, [R1+0x55c] ;  /* 0x00055c0001137983 */ /* 0x000ee80000300800 */
[----:B------:R-:W4:Y:S04]  /*50910*/  LDL.LU R24, [R1+0x580] ;  /* 0x0005800001187983 */ /* 0x000f280000300800 */
[----:B------:R-:W4:Y:S04]  /*50920*/  LDL.LU R25, [R1+0x584] ;  /* 0x0005840001197983 */ /* 0x000f280000300800 */
[----:B------:R-:W4:Y:S04]  /*50930*/  LDL.LU R26, [R1+0x588] ;  /* 0x00058800011a7983 */ /* 0x000f280000300800 */
[----:B------:R-:W4:Y:S04]  /*50940*/  LDL.LU R27, [R1+0x58c] ;  /* 0x00058c00011b7983 */ /* 0x000f280000300800 */
[----:B---3--:R0:W-:Y:S04]  /*50950*/  STL.64 [R1+0x2a98], R18 ;  /* 0x002a981201007387 */ /* 0x0081e80000100a00 */
[----:B--2---:R-:W-:Y:S04]  /*50960*/  STL.64 [R1+0x2a90], R16 ;  /* 0x002a901001007387 */ /* 0x004fe80000100a00 */
[----:B0-----:R-:W2:Y:S04]  /*50970*/  LDL.LU.64 R18, [R1+0x168] ;  /* 0x0001680001127983 */ /* 0x001ea80000300a00 */
[----:B--2---:R0:W-:Y:S04]  /*50980*/  STL.64 [R1+0x2aa8], R18 ;  /* 0x002aa81201007387 */ /* 0x0041e80000100a00 */
[----:B0-----:R-:W2:Y:S01]  /*50990*/  LDL.LU.64 R18, [R1+0x178] ;  /* 0x0001780001127983 */ /* 0x001ea20000300a00 */
[----:B------:R-:W-:-:S03]  /*509a0*/  IMAD.MOV.U32 R7, RZ, RZ, R10 ;  /* 0x000000ffff077224 */ /* 0x000fc600078e000a */
[----:B--2---:R0:W-:Y:S04]  /*509b0*/  STL.64 [R1+0x2ac0], R18 ;  /* 0x002ac01201007387 */ /* 0x0041e80000100a00 */
[----:B0-----:R-:W4:Y:S04]  /*509c0*/  LDL.LU.64 R18, [R1+0x188] ;  /* 0x0001880001127983 */ /* 0x001f280000300a00 */
[----:B------:R-:W2:Y:S04]  /*509d0*/  LDL.LU R4, [R1+0x530] ;  /* 0x0005300001047983 */ /* 0x000ea80000300800 */
[----:B------:R-:W2:Y:S04]  /*509e0*/  LDL.LU R5, [R1+0x534] ;  /* 0x0005340001057983 */ /* 0x000ea80000300800 */
[----:B------:R-:W3:Y:S04]  /*509f0*/  LDL.LU R6, [R1+0x538] ;  /* 0x0005380001067983 */ /* 0x000ee80000300800 */
[----:B------:R-:W2:Y:S04]  /*50a00*/  LDL.LU R10, [R1+0x2ad4] ;  /* 0x002ad400010a7983 */ /* 0x000ea80000300800 */
[----:B---3--:R0:W-:Y:S04]  /*50a10*/  STL.64 [R1+0x2a88], R6 ;  /* 0x002a880601007387 */ /* 0x0081e80000100a00 */
[----:B--2---:R1:W-:Y:S04]  /*50a20*/  STL.64 [R1+0x2a80], R4 ;  /* 0x002a800401007387 */ /* 0x0043e80000100a00 */
[----:B0-----:R-:W2:Y:S01]  /*50a30*/  LDL.LU.64 R6, [R1+0x158] ;  /* 0x0001580001067983 */ /* 0x001ea20000300a00 */
[----:B----4-:R-:W-:Y:S03]  /*50a40*/  HMMA.16816.F32.BF16 R24, R12, R18, R24 ;  /* 0x000000120c18723c */ /* 0x010fe60000041818 */
[----:B--2---:R0:W-:Y:S04]  /*50a50*/  STL.64 [R1+0x2aa0], R6 ;  /* 0x002aa00601007387 */ /* 0x0041e80000100a00 */
[----:B-1----:R-:W2:Y:S04]  /*50a60*/  LDL.LU R4, [R1+0x560] ;  /* 0x0005600001047983 */ /* 0x002ea80000300800 */
[----:B------:R-:W2:Y:S04]  /*50a70*/  LDL.LU R5, [R1+0x564] ;  /* 0x0005640001057983 */ /* 0x000ea80000300800 */
[----:B0-----:R-:W3:Y:S01]  /*50a80*/  LDL.LU R6, [R1+0x568] ;  /* 0x0005680001067983 */ /* 0x001ee20000300800 */
[----:B------:R-:W-:-:S03]  /*50a90*/  IMAD.MOV.U32 R7, RZ, RZ, R10 ;  /* 0x000000ffff077224 */ /* 0x000fc600078e000a */
[----:B------:R-:W4:Y:S01]  /*50aa0*/  LDL.LU R10, [R1+0x2ad0] ;  /* 0x002ad000010a7983 */ /* 0x000f220000300800 */
[----:B------:R-:W-:Y:S02]  /*50ab0*/  IMAD.MOV.U32 R11, RZ, RZ, R22 ;  /* 0x000000ffff0b7224 */ /* 0x000fe400078e0016 */
[----:B------:R-:W-:Y:S01]  /*50ac0*/  IMAD.MOV.U32 R9, RZ, RZ, R23 ;  /* 0x000000ffff097224 */ /* 0x000fe200078e0017 */
[----:B---3--:R-:W-:Y:S04]  /*50ad0*/  STL.64 [R1+0x2ab8], R6 ;  /* 0x002ab80601007387 */ /* 0x008fe80000100a00 */
[----:B--2---:R0:W-:Y:S04]  /*50ae0*/  STL.64 [R1+0x2ab0], R4 ;  /* 0x002ab00401007387 */ /* 0x0041e80000100a00 */
[----:B0-----:R-:W2:Y:S04]  /*50af0*/  LDL.LU R4, [R1+0x570] ;  /* 0x0005700001047983 */ /* 0x001ea80000300800 */
[----:B------:R-:W2:Y:S04]  /*50b00*/  LDL.LU R5, [R1+0x574] ;  /* 0x0005740001057983 */ /* 0x000ea80000300800 */
[----:B------:R-:W2:Y:S04]  /*50b10*/  LDL.LU R6, [R1+0x578] ;  /* 0x0005780001067983 */ /* 0x000ea80000300800 */
[----:B------:R-:W2:Y:S04]  /*50b20*/  LDL.LU R7, [R1+0x57c] ;  /* 0x00057c0001077983 */ /* 0x000ea80000300800 */
[----:B------:R-:W3:Y:S04]  /*50b30*/  LDL.LU.64 R22, [R1+0x138] ;  /* 0x0001380001167983 */ /* 0x000ee80000300a00 */
[----:B----4-:R-:W-:Y:S04]  /*50b40*/  STL.64 [R1+0x2910], R10 ;  /* 0x0029100a01007387 */ /* 0x010fe80000100a00 */
[----:B------:R0:W-:Y:S04]  /*50b50*/  STL.64 [R1+0x2908], R8 ;  /* 0x0029080801007387 */ /* 0x0001e80000100a00 */
[----:B0-----:R-:W4:Y:S04]  /*50b60*/  LDL.LU R8, [R1+0x540] ;  /* 0x0005400001087983 */ /* 0x001f280000300800 */
[----:B------:R0:W-:Y:S04]  /*50b70*/  STL.64 [R1+0x580], R24 ;  /* 0x0005801801007387 */ /* 0x0001e80000100a00 */
[----:B------:R1:W-:Y:S01]  /*50b80*/  STL.64 [R1+0x588], R26 ;  /* 0x0005881a01007387 */ /* 0x0003e20000100a00 */
[----:B0-----:R-:W-:-:S03]  /*50b90*/  IMAD.MOV.U32 R25, RZ, RZ, R18 ;  /* 0x000000ffff197224 */ /* 0x001fc600078e0012 */
[----:B-1----:R-:W2:Y:S01]  /*50ba0*/  LDL.LU.64 R26, [R1+0x2ac8] ;  /* 0x002ac800011a7983 */ /* 0x002ea20000300a00 */
[----:B------:R-:W-:-:S03]  /*50bb0*/  IMAD.MOV.U32 R24, RZ, RZ, R19 ;  /* 0x000000ffff187224 */ /* 0x000fc600078e0013 */
[----:B------:R-:W2:Y:S04]  /*50bc0*/  LDL.LU.64 R18, [R1+0x2ac0] ;  /* 0x002ac00001127983 */ /* 0x000ea80000300a00 */
[----:B------:R-:W-:Y:S04]  /*50bd0*/  STL [R1+0x280c], R24 ;  /* 0x00280c1801007387 */ /* 0x000fe80000100800 */
[----:B------:R-:W-:Y:S01]  /*50be0*/  STL [R1+0x2808], R25 ;  /* 0x0028081901007387 */ /* 0x000fe20000100800 */
[----:B--2---:R-:W-:Y:S01]  /*50bf0*/  HMMA.16816.F32.BF16 R4, R12, R18, R4 ;  /* 0x000000120c04723c */ /* 0x004fe20000041804 */
[----:B------:R-:W-:-:S02]  /*50c00*/  IMAD.MOV.U32 R0, RZ, RZ, R18 ;  /* 0x000000ffff007224 */ /* 0x000fc400078e0012 */
[----:B------:R-:W-:-:S15]  /*50c10*/  IMAD.MOV.U32 R2, RZ, RZ, R19 ;  /* 0x000000ffff027224 */ /* 0x000fde00078e0013 */
[----:B------:R-:W-:Y:S01]  /*50c20*/  NOP ;  /* 0x0000000000007918 */ /* 0x000fe20000000000 */
        /* <DEDUP_REMOVED lines=18> */
[----:B------:R-:W-:-:S02]  /*50d50*/  IMAD.MOV.U32 R10, RZ, RZ, R28 ;  /* 0x000000ffff0a7224 */ /* 0x000fc400078e001c */
[----:B------:R-:W-:Y:S01]  /*50d60*/  IMAD.MOV.U32 R11, RZ, RZ, R3 ;  /* 0x000000ffff0b7224 */ /* 0x000fe200078e0003 */
[----:B--2---:R-:W-:Y:S01]  /*50d70*/  HMMA.16816.F32.BF16 R16, R12, R6, R16 ;  /* 0x000000060c10723c */ /* 0x004fe20000041810 */
[----:B------:R-:W-:Y:S02]  /*50d80*/  IMAD.MOV.U32 R2, RZ, RZ, R6 ;  /* 0x000000ffff027224 */ /* 0x000fe400078e0006 */
[----:B------:R-:W-:Y:S02]  /*50d90*/  IMAD.MOV.U32 R0, RZ, RZ, R7 ;  /* 0x000000ffff007224 */ /* 0x000fe400078e0007 */
[----:B------:R-:W3:Y:S04]  /*50da0*/  LDL.LU.64 R6, [R1+0x2a88] ;  /* 0x002a880001067983 */ /* 0x000ee80000300a00 */
[----:B------:R-:W3:Y:S10]  /*50db0*/  LDL.LU.64 R4, [R1+0x2a80] ;  /* 0x002a800001047983 */ /* 0x000ef40000300a00 */
[----:B------:R-:W-:Y:S01]  /*50dc0*/  IMAD.MOV.U32 R28, RZ, RZ, R18 ;  /* 0x000000ffff1c7224 */ /* 0x000fe200078e0012 */
[----:B------:R-:W-:Y:S01]  /*50dd0*/  STL [R1+0x550], R16 ;  /* 0x0005501001007387 */ /* 0x000fe20000100800 */
[----:B------:R-:W-:-:S03]  /*50de0*/  IMAD.MOV.U32 R3, RZ, RZ, R19 ;  /* 0x000000ffff037224 */ /* 0x000fc600078e0013 */
[----:B------:R-:W4:Y:S01]  /*50df0*/  LDL.LU.64 R18, [R1+0x2a78] ;  /* 0x002a780001127983 */ /* 0x000f220000300a00 */
[----:B------:R-:W-:Y:S02]  /*50e00*/  IMAD.MOV.U32 R9, RZ, RZ, R29 ;  /* 0x000000ffff097224 */ /* 0x000fe400078e001d */
[----:B------:R-:W-:Y:S01]  /*50e10*/  IMAD.MOV.U32 R29, RZ, RZ, R17 ;  /* 0x000000ffff1d7224 */ /* 0x000fe200078e0011 */
[----:B------:R-:W-:Y:S04]  /*50e20*/  STL [R1+0x282c], R28 ;  /* 0x00282c1c01007387 */ /* 0x000fe80000100800 */
[----:B------:R-:W-:Y:S04]  /*50e30*/  STL [R1+0x2828], R29 ;  /* 0x0028281d01007387 */ /* 0x000fe80000100800 */
[----:B------:R-:W-:Y:S04]  /*50e40*/  STL [R1+0x2824], R0 ;  /* 0x0028240001007387 */ /* 0x000fe80000100800 */
[----:B------:R-:W-:Y:S04]  /*50e50*/  STL [R1+0x2820], R2 ;  /* 0x0028200201007387 */ /* 0x000fe80000100800 */
[----:B------:R0:W-:Y:S01]  /*50e60*/  STL [R1+0x2570], R3 ;  /* 0x0025700301007387 */ /* 0x0001e20000100800 */
[C---:B---3--:R-:W-:Y:S08]  /*50e70*/  HMMA.16816.F32.BF16 R4, R12.reuse, R22, R4 ;  /* 0x000000160c04723c */ /* 0x048ff00000041804 */
[----:B----4-:R-:W-:Y:S01]  /*50e80*/  HMMA.16816.F32.BF16 R8, R12, R18, R8 ;  /* 0x000000120c08723c */ /* 0x010fe20000041808 */
[----:B0-----:R-:W-:-:S02]  /*50e90*/  IMAD.MOV.U32 R3, RZ, RZ, R19 ;  /* 0x000000ffff037224 */ /* 0x001fc400078e0013 */
[----:B------:R-:W-:-:S15]  /*50ea0*/  IMAD.MOV.U32 R24, RZ, RZ, R18 ;  /* 0x000000ffff187224 */ /* 0x000fde00078e0012 */
[----:B------:R-:W-:Y:S01]  /*50eb0*/  NOP ;  /* 0x0000000000007918 */ /* 0x000fe20000000000 */
[----:B------:R0:W-:Y:S04]  /*50ec0*/  STL.64 [R1+0x540], R8 ;  /* 0x0005400801007387 */ /* 0x0001e80000100a00 */
[----:B------:R1:W-:Y:S04]  /*50ed0*/  STL.64 [R1+0x548], R10 ;  /* 0x0005480a01007387 */ /* 0x0003e80000100a00 */
[----:B------:R-:W-:Y:S04]  /*50ee0*/  STL [R1+0x2834], R3 ;  /* 0x0028340301007387 */ /* 0x000fe80000100800 */
[----:B------:R-:W-:Y:S04]  /*50ef0*/  STL [R1+0x2830], R24 ;  /* 0x0028301801007387 */ /* 0x000fe80000100800 */
[----:B------:R-:W-:Y:S04]  /*50f00*/  STL.64 [R1+0x530], R4 ;  /* 0x0005300401007387 */ /* 0x000fe80000100a00 */
[----:B------:R-:W-:Y:S04]  /*50f10*/  STL.64 [R1+0x538], R6 ;  /* 0x0005380601007387 */ /* 0x000fe80000100a00 */
[----:B0-----:R-:W2:Y:S04]  /*50f20*/  LDL.LU R8, [R1+0x4d0] ;  /* 0x0004d00001087983 */ /* 0x001ea80000300800 */
[----:B------:R-:W2:Y:S04]  /*50f30*/  LDL.LU R9, [R1+0x4d4] ;  /* 0x0004d40001097983 */ /* 0x000ea80000300800 */
[----:B-1----:R-:W3:Y:S04]  /*50f40*/  LDL.LU R10, [R1+0x4d8] ;  /* 0x0004d800010a7983 */ /* 0x002ee80000300800 */
[----:B------:R-:W3:Y:S04]  /*50f50*/  LDL.LU R11, [R1+0x4dc] ;  /* 0x0004dc00010b7983 */ /* 0x000ee80000300800 */
[----:B---3--:R0:W-:Y:S04]  /*50f60*/  STL.64 [R1+0x2a08], R10 ;  /* 0x002a080a01007387 */ /* 0x0081e80000100a00 */
[----:B--2---:R-:W-:Y:S04]  /*50f70*/  STL.64 [R1+0x2a00], R8 ;  /* 0x002a000801007387 */ /* 0x004fe80000100a00 */
[----:B0-----:R-:W2:Y:S04]  /*50f80*/  LDL.LU.64 R10, [R1+0xe8] ;  /* 0x0000e800010a7983 */ /* 0x001ea80000300a00 */
[----:B--2---:R0:W-:Y:S04]  /*50f90*/  STL.64 [R1+0x2a18], R10 ;  /* 0x002a180a01007387 */ /* 0x0041e80000100a00 */
[----:B0-----:R-:W2:Y:S04]  /*50fa0*/  LDL.LU.64 R10, [R1+0xf8] ;  /* 0x0000f800010a7983 */ /* 0x001ea80000300a00 */
[----:B--2---:R0:W-:Y:S04]  /*50fb0*/  STL.64 [R1+0x2a30], R10 ;  /* 0x002a300a01007387 */ /* 0x0041e80000100a00 */
[----:B0-----:R-:W2:Y:S04]  /*50fc0*/  LDL.LU.64 R10, [R1+0x108] ;  /* 0x00010800010a7983 */ /* 0x001ea80000300a00 */
[----:B--2---:R0:W-:Y:S04]  /*50fd0*/  STL.64 [R1+0x2a48], R10 ;  /* 0x002a480a01007387 */ /* 0x0041e80000100a00 */
[----:B0-----:R-:W2:Y:S04]  /*50fe0*/  LDL.LU.64 R10, [R1+0x118] ;  /* 0x00011800010a7983 */ /* 0x001ea80000300a00 */
[----:B--2---:R0:W-:Y:S04]  /*50ff0*/  STL.64 [R1+0x2a60], R10 ;  /* 0x002a600a01007387 */ /* 0x0041e80000100a00 */
[----:B0-----:R-:W2:Y:S04]  /*51000*/  LDL.LU.64 R10, [R1+0x128] ;  /* 0x00012800010a7983 */ /* 0x001ea80000300a00 */
[----:B------:R-:W3:Y:S04]  /*51010*/  LDL.LU.64 R18, [R1+0xd8] ;  /* 0x0000d80001127983 */ /* 0x000ee80000300a00 */
[----:B---3--:R0:W-:Y:S04]  /*51020*/  STL.64 [R1+0x2a10], R18 ;  /* 0x002a101201007387 */ /* 0x0081e80000100a00 */
[----:B------:R-:W3:Y:S04]  /*51030*/  LDL.LU R16, [R1+0x4e0] ;  /* 0x0004e00001107983 */ /* 0x000ee80000300800 */
[----:B------:R-:W3:Y:S04]  /*51040*/  LDL.LU R17, [R1+0x4e4] ;  /* 0x0004e40001117983 */ /* 0x000ee80000300800 */
[----:B0-----:R-:W4:Y:S04]  /*51050*/  LDL.LU R18, [R1+0x4e8] ;  /* 0x0004e80001127983 */ /* 0x001f280000300800 */
[----:B------:R-:W4:Y:S04]  /*51060*/  LDL.LU R19, [R1+0x4ec] ;  /* 0x0004ec0001137983 */ /* 0x000f280000300800 */
[----:B----4-:R-:W-:Y:S04]  /*51070*/  STL.64 [R1+0x2a28], R18 ;  /* 0x002a281201007387 */ /* 0x010fe80000100a00 */
[----:B---3--:R0:W-:Y:S04]  /*51080*/  STL.64 [R1+0x2a20], R16 ;  /* 0x002a201001007387 */ /* 0x0081e80000100a00 */
[----:B0-----:R-:W3:Y:S04]  /*51090*/  LDL.LU R16, [R1+0x4f0] ;  /* 0x0004f00001107983 */ /* 0x001ee80000300800 */
[----:B------:R-:W3:Y:S04]  /*510a0*/  LDL.LU R17, [R1+0x4f4] ;  /* 0x0004f40001117983 */ /* 0x000ee80000300800 */
[----:B------:R-:W4:Y:S04]  /*510b0*/  LDL.LU R18, [R1+0x4f8] ;  /* 0x0004f80001127983 */ /* 0x000f280000300800 */
        /* <DEDUP_REMOVED lines=17> */
[----:B------:R-:W3:Y:S04]  /*511d0*/  LDL.LU R18, [R1+0x528] ;  /* 0x0005280001127983 */ /* 0x000ee80000300800 */
[----:B------:R-:W3:Y:S01]  /*511e0*/  LDL.LU R19, [R1+0x52c] ;  /* 0x00052c0001137983 */ /* 0x000ee20000300800 */
[----:B------:R-:W-:-:S03]  /*511f0*/  IMAD.MOV.U32 R25, RZ, RZ, R23 ;  /* 0x000000ffff197224 */ /* 0x000fc600078e0017 */
[----:B------:R-:W4:Y:S01]  /*51200*/  LDL.LU R4, [R1+0x4c0] ;  /* 0x0004c00001047983 */ /* 0x000f220000300800 */
[----:B------:R-:W-:-:S03]  /*51210*/  IMAD.MOV.U32 R2, RZ, RZ, R22 ;  /* 0x000000ffff027224 */ /* 0x000fc600078e0016 */
[----:B------:R-:W4:Y:S04]  /*51220*/  LDL.LU R5, [R1+0x4c4] ;  /* 0x0004c40001057983 */ /* 0x000f280000300800 */
[----:B------:R-:W4:Y:S04]  /*51230*/  LDL.LU R6, [R1+0x4c8] ;  /* 0x0004c80001067983 */ /* 0x000f280000300800 */
[----:B------:R-:W4:Y:S04]  /*51240*/  LDL.LU R7, [R1+0x4cc] ;  /* 0x0004cc0001077983 */ /* 0x000f280000300800 */
[----:B------:R-:W4:Y:S04]  /*51250*/  LDL.LU.64 R22, [R1+0xc8] ;  /* 0x0000c80001167983 */ /* 0x000f280000300a00 */
[----:B------:R-:W-:Y:S04]  /*51260*/  STL [R1+0x283c], R25 ;  /* 0x00283c1901007387 */ /* 0x000fe80000100800 */
[----:B------:R-:W-:Y:S01]  /*51270*/  STL [R1+0x2838], R2 ;  /* 0x0028380201007387 */ /* 0x000fe20000100800 */
[----:B--2---:R-:W-:-:S02]  /*51280*/  IMAD.MOV.U32 R29, RZ, RZ, R10 ;  /* 0x000000ffff1d7224 */ /* 0x004fc400078e000a */
[----:B------:R-:W-:Y:S01]  /*51290*/  IMAD.MOV.U32 R0, RZ, RZ, R11 ;  /* 0x000000ffff007224 */ /* 0x000fe200078e000b */
[----:B---3--:R-:W-:-:S15]  /*512a0*/  HMMA.16816.F32.BF16 R16, R12, R10, R16 ;  /* 0x0000000a0c10723c */ /* 0x008fde0000041810 */
        /* <DEDUP_REMOVED lines=49> */
[----:B------:R-:W2:Y:S01]  /*515c0*/  LDL.LU.64 R8, [R1+0x2a00] ;  /* 0x002a000001087983 */ /* 0x000ea20000300a00 */
[C---:B----4-:R-:W-:Y:S03]  /*515d0*/  HMMA.16816.F32.BF16 R4, R12.reuse, R22, R4 ;  /* 0x000000160c04723c */ /* 0x050fe60000041804 */
[----:B------:R-:W-:Y:S04]  /*515e0*/  STL [R1+0x2864], R0 ;  /* 0x0028640001007387 */ /* 0x000fe80000100800 */
[----:B------:R-:W-:Y:S04]  /*515f0*/  STL [R1+0x2860], R24 ;  /* 0x0028601801007387 */ /* 0x000fe80000100800 */
[----:B------:R-:W-:Y:S01]  /*51600*/  STL.64 [R1+0x29f8], R26 ;  /* 0x0029f81a01007387 */ /* 0x000fe20000100a00 */
[----:B--2---:R-:W-:Y:S01]  /*51610*/  HMMA.16816.F32.BF16 R8, R12, R18, R8 ;  /* 0x000000120c08723c */ /* 0x004fe20000041808 */
[----:B------:R-:W-:-:S02]  /*51620*/  IMAD.MOV.U32 R28, RZ, RZ, R19 ;  /* 0x000000ffff1c7224 */ /* 0x000fc400078e0013 */
        /* <DEDUP_REMOVED lines=26> */
[----:B0-----:R-:W4:Y:S04]  /*517d0*/  LDL.LU.64 R10, [R1+0xb8] ;  /* 0x0000b800010a7983 */ /* 0x001f280000300a00 */
[----:B------:R-:W2:Y:S04]  /*517e0*/  LDL.LU.64 R18, [R1+0x68] ;  /* 0x0000680001127983 */ /* 0x000ea80000300a00 */
[----:B--2---:R0:W-:Y:S04]  /*517f0*/  STL.64 [R1+0x29a0], R18 ;  /* 0x0029a01201007387 */ /* 0x0041e80000100a00 */
[----:B------:R-:W2:Y:S04]  /*51800*/  LDL.LU R16, [R1+0x470] ;  /* 0x0004700001107983 */ /* 0x000ea80000300800 */
[----:B------:R-:W2:Y:S04]  /*51810*/  LDL.LU R17, [R1+0x474] ;  /* 0x0004740001117983 */ /* 0x000ea80000300800 */
[----:B0-----:R-:W3:Y:S04]  /*51820*/  LDL.LU R18, [R1+0x478] ;  /* 0x0004780001127983 */ /* 0x001ee80000300800 */
[----:B------:R-:W3:Y:S04]  /*51830*/  LDL.LU R19, [R1+0x47c] ;  /* 0x00047c0001137983 */ /* 0x000ee80000300800 */
[----:B---3--:R-:W-:Y:S04]  /*51840*/  STL.64 [R1+0x29b8], R18 ;  /* 0x0029b81201007387 */ /* 0x008fe80000100a00 */
[----:B--2---:R0:W-:Y:S04]  /*51850*/  STL.64 [R1+0x29b0], R16 ;  /* 0x0029b01001007387 */ /* 0x0041e80000100a00 */
[----:B0-----:R-:W2:Y:S04]  /*51860*/  LDL.LU R16, [R1+0x480] ;  /* 0x0004800001107983 */ /* 0x001ea80000300800 */
[----:B------:R-:W2:Y:S04]  /*51870*/  LDL.LU R17, [R1+0x484] ;  /* 0x0004840001117983 */ /* 0x000ea80000300800 */
[----:B------:R-:W3:Y:S04]  /*51880*/  LDL.LU R18, [R1+0x488] ;  /* 0x0004880001127983 */ /* 0x000ee80000300800 */
[----:B------:R-:W3:Y:S01]  /*51890*/  LDL.LU R19, [R1+0x48c] ;  /* 0x00048c0001137983 */ /* 0x000ee20000300800 */
[----:B----4-:R-:W-:Y:S03]  /*518a0*/  HMMA.16816.F32.BF16 R24, R12, R10, R24 ;  /* 0x0000000a0c18723c */ /* 0x010fe60000041818 */
[----:B---3--:R-:W-:Y:S04]  /*518b0*/  STL.64 [R1+0x29d0], R18 ;  /* 0x0029d01201007387 */ /* 0x008fe80000100a00 */
[----:B--2---:R0:W-:Y:S04]  /*518c0*/  STL.64 [R1+0x29c8], R16 ;  /* 0x0029c81001007387 */ /* 0x0041e80000100a00 */
[----:B0-----:R-:W2:Y:S04]  /*518d0*/  LDL.LU R16, [R1+0x490] ;  /* 0x0004900001107983 */ /* 0x001ea80000300800 */
[----:B------:R-:W2:Y:S04]  /*518e0*/  LDL.LU R17, [R1+0x494] ;  /* 0x0004940001117983 */ /* 0x000ea80000300800 */
[----:B------:R-:W3:Y:S04]  /*518f0*/  LDL.LU R18, [R1+0x498] ;  /* 0x0004980001127983 */ /* 0x000ee80000300800 */
[----:B------:R-:W3:Y:S01]  /*51900*/  LDL.LU R19, [R1+0x49c] ;  /* 0x00049c0001137983 */ /* 0x000ee20000300800 */
[----:B------:R-:W-:-:S02]  /*51910*/  IMAD.MOV.U32 R3, RZ, RZ, R23 ;  /* 0x000000ffff037224 */ /* 0x000fc400078e0017 */
[----:B------:R-:W-:Y:S01]  /*51920*/  IMAD.MOV.U32 R29, RZ, RZ, R22 ;  /* 0x000000ffff1d7224 */ /* 0x000fe200078e0016 */
[----:B---3--:R-:W-:Y:S04]  /*51930*/  STL.64 [R1+0x29e8], R18 ;  /* 0x0029e81201007387 */ /* 0x008fe80000100a00 */
[----:B--2---:R0:W-:Y:S04]  /*51940*/  STL.64 [R1+0x29e0], R16 ;  /* 0x0029e01001007387 */ /* 0x0041e80000100a00 */
[----:B0-----:R-:W2:Y:S04]  /*51950*/  LDL.LU R16, [R1+0x4a0] ;  /* 0x0004a00001107983 */ /* 0x001ea80000300800 */
[----:B------:R-:W2:Y:S04]  /*51960*/  LDL.LU R17, [R1+0x4a4] ;  /* 0x0004a40001117983 */ /* 0x000ea80000300800 */
[----:B------:R-:W2:Y:S04]  /*51970*/  LDL.LU R18, [R1+0x4a8] ;  /* 0x0004a80001127983 */ /* 0x000ea80000300800 */
[----:B------:R-:W2:Y:S04]  /*51980*/  LDL.LU R19, [R1+0x4ac] ;  /* 0x0004ac0001137983 */ /* 0x000ea80000300800 */
[----:B------:R-:W3:Y:S04]  /*51990*/  LDL.LU R4, [R1+0x450] ;  /* 0x0004500001047983 */ /* 0x000ee80000300800 */
[----:B------:R-:W3:Y:S04]  /*519a0*/  LDL.LU R5, [R1+0x454] ;  /* 0x0004540001057983 */ /* 0x000ee80000300800 */
[----:B------:R-:W3:Y:S04]  /*519b0*/  LDL.LU R6, [R1+0x458] ;  /* 0x0004580001067983 */ /* 0x000ee80000300800 */
[----:B------:R-:W3:Y:S04]  /*519c0*/  LDL.LU R7, [R1+0x45c] ;  /* 0x00045c0001077983 */ /* 0x000ee80000300800 */
[----:B------:R-:W3:Y:S04]  /*519d0*/  LDL.LU.64 R22, [R1+0x58] ;  /* 0x0000580001167983 */ /* 0x000ee80000300a00 */
[----:B------:R-:W-:Y:S04]  /*519e0*/  STL [R1+0x2874], R3 ;  /* 0x0028740301007387 */ /* 0x000fe80000100800 */
[----:B------:R-:W-:Y:S04]  /*519f0*/  STL [R1+0x2870], R29 ;  /* 0x0028701d01007387 */ /* 0x000fe80000100800 */
[----:B------:R0:W-:Y:S04]  /*51a00*/  STL.64 [R1+0x4b0], R24 ;  /* 0x0004b01801007387 */ /* 0x0001e80000100a00 */
[----:B------:R1:W-:Y:S01]  /*51a10*/  STL.64 [R1+0x4b8], R26 ;  /* 0x0004b81a01007387 */ /* 0x0003e20000100a00 */
[----:B0-----:R-:W-:-:S03]  /*51a20*/  IMAD.MOV.U32 R24, RZ, RZ, R10 ;  /* 0x000000ffff187224 */ /* 0x001fc600078e000a */
[----:B-1----:R-:W4:Y:S01]  /*51a30*/  LDL.LU.64 R26, [R1+0x29f8] ;  /* 0x0029f800011a7983 */ /* 0x002f220000300a00 */
        /* <DEDUP_REMOVED lines=46> */
[----:B---3--:R-:W-:Y:S03]  /*51d20*/  HMMA.16816.F32.BF16 R4, R12, R22, R4 ;  /* 0x000000160c04723c */ /* 0x008fe60000041804 */
[----:B------:R-:W-:Y:S04]  /*51d30*/  STL [R1+0x289c], R25 ;  /* 0x00289c1901007387 */ /* 0x000fe80000100800 */
[----:B------:R-:W-:Y:S01]  /*51d40*/  STL [R1+0x2898], R2 ;  /* 0x0028980201007387 */ /* 0x000fe20000100800 */
[----:B------:R-:W-:-:S02]  /*51d50*/  IMAD.MOV.U32 R24, RZ, RZ, R22 ;  /* 0x000000ffff187224 */ /* 0x000fc400078e0016 */
[----:B------:R-:W-:Y:S01]  /*51d60*/  IMAD.MOV.U32 R28, RZ, RZ, R23 ;  /* 0x000000ffff1c7224 */ /* 0x000fe200078e0017 */
[----:B--2---:R-:W-:Y:S01]  /*51d70*/  HMMA.16816.F32.BF16 R8, R12, R18, R8 ;  /* 0x000000120c08723c */ /* 0x004fe20000041808 */
[----:B------:R-:W-:Y:S02]  /*51d80*/  IMAD.MOV.U32 R0, RZ, RZ, R19 ;  /* 0x000000ffff007224 */ /* 0x000fe400078e0013 */
[----:B------:R-:W-:-:S15]  /*51d90*/  IMAD.MOV.U32 R29, RZ, RZ, R18 ;  /* 0x000000ffff1d7224 */ /* 0x000fde00078e0012 */
[----:B------:R-:W-:Y:S01]  /*51da0*/  NOP ;  /* 0x0000000000007918 */ /* 0x000fe20000000000 */
[----:B------:R-:W-:Y:S04]  /*51db0*/  STL.64 [R1+0x460], R8 ;  /* 0x0004600801007387 */ /* 0x000fe80000100a00 */
[----:B------:R-:W-:Y:S04]  /*51dc0*/  STL.64 [R1+0x468], R10 ;  /* 0x0004680a01007387 */ /* 0x000fe80000100a00 */
[----:B------:R-:W-:Y:S04]  /*51dd0*/  STL [R1+0x28a4], R0 ;  /* 0x0028a40001007387 */ /* 0x000fe80000100800 */
[----:B------:R-:W-:Y:S04]  /*51de0*/  STL [R1+0x28a0], R29 ;  /* 0x0028a01d01007387 */ /* 0x000fe80000100800 */
[----:B------:R-:W-:Y:S04]  /*51df0*/  STL.64 [R1+0x450], R4 ;  /* 0x0004500401007387 */ /* 0x000fe80000100a00 */
[----:B------:R0:W-:Y:S04]  /*51e00*/  STL.64 [R1+0x458], R6 ;  /* 0x0004580601007387 */ /* 0x0001e80000100a00 */
[----:B------:R-:W2:Y:S04]  /*51e10*/  LDL.LU R20, [R1+0x3f0] ;  /* 0x0003f00001147983 */ /* 0x000ea80000300800 */
[----:B------:R-:W2:Y:S04]  /*51e20*/  LDL.LU R21, [R1+0x3f4] ;  /* 0x0003f40001157983 */ /* 0x000ea80000300800 */
[----:B------:R-:W3:Y:S04]  /*51e30*/  LDL.LU R22, [R1+0x3f8] ;  /* 0x0003f80001167983 */ /* 0x000ee80000300800 */
[----:B------:R-:W3:Y:S04]  /*51e40*/  LDL.LU R23, [R1+0x3fc] ;  /* 0x0003fc0001177983 */ /* 0x000ee80000300800 */
[----:B0-----:R-:W2:Y:S04]  /*51e50*/  LDL.LU.64 R6, [R1+0x48] ;  /* 0x0000480001067983 */ /* 0x001ea80000300a00 */
[----:B---3--:R0:W-:Y:S04]  /*51e60*/  STL.64 [R1+0x2930], R22 ;  /* 0x0029301601007387 */ /* 0x0081e80000100a00 */
[----:B--2---:R-:W-:Y:S04]  /*51e70*/  STL.64 [R1+0x2928], R20 ;  /* 0x0029281401007387 */ /* 0x004fe80000100a00 */
[----:B0-----:R-:W2:Y:S04]  /*51e80*/  LDL.LU.64 R22, [R1+0x8] ;  /* 0x0000080001167983 */ /* 0x001ea80000300a00 */
[----:B--2---:R0:W-:Y:S04]  /*51e90*/  STL.64 [R1+0x2948], R22 ;  /* 0x0029481601007387 */ /* 0x0041e80000100a00 */
[----:B0-----:R-:W2:Y:S04]  /*51ea0*/  LDL.LU.64 R22, [R1+0x18] ;  /* 0x0000180001167983 */ /* 0x001ea80000300a00 */
[----:B--2---:R-:W-:Y:S04]  /*51eb0*/  STL.64 [R1+0x2960], R22 ;  /* 0x0029601601007387 */ /* 0x004fe80000100a00 */
[----:B------:R-:W2:Y:S04]  /*51ec0*/  LDL.LU R8, [R1+0x3e0] ;  /* 0x0003e00001087983 */ /* 0x000ea80000300800 */
[----:B------:R-:W2:Y:S04]  /*51ed0*/  LDL.LU R9, [R1+0x3e4] ;  /* 0x0003e40001097983 */ /* 0x000ea80000300800 */
[----:B------:R-:W3:Y:S04]  /*51ee0*/  LDL.LU R10, [R1+0x3e8] ;  /* 0x0003e800010a7983 */ /* 0x000ee80000300800 */
[----:B------:R-:W3:Y:S04]  /*51ef0*/  LDL.LU R11, [R1+0x3ec] ;  /* 0x0003ec00010b7983 */ /* 0x000ee80000300800 */
[----:B------:R-:W2:Y:S04]  /*51f00*/  LDL.LU.64 R18, [R1+0x38] ;  /* 0x0000380001127983 */ /* 0x000ea80000300a00 */
[----:B--2---:R0:W-:Y:S04]  /*51f10*/  STL.64 [R1+0x2988], R18 ;  /* 0x0029881201007387 */ /* 0x0041e80000100a00 */
[----:B------:R-:W2:Y:S04]  /*51f20*/  LDL.LU R16, [R1+0x440] ;  /* 0x0004400001107983 */ /* 0x000ea80000300800 */
[----:B------:R-:W2:Y:S04]  /*51f30*/  LDL.LU R17, [R1+0x444] ;  /* 0x0004440001117983 */ /* 0x000ea80000300800 */
[----:B0-----:R-:W2:Y:S04]  /*51f40*/  LDL.LU R18, [R1+0x448] ;  /* 0x0004480001127983 */ /* 0x001ea80000300800 */
[----:B------:R-:W2:Y:S04]  /*51f50*/  LDL.LU R19, [R1+0x44c] ;  /* 0x00044c0001137983 */ /* 0x000ea80000300800 */
[----:B------:R-:W2:Y:S04]  /*51f60*/  LDL.LU.64 R22, [R1+0x28] ;  /* 0x0000280001167983 */ /* 0x000ea80000300a00 */
[----:B--2---:R0:W-:Y:S04]  /*51f70*/  STL.64 [R1+0x2980], R22 ;  /* 0x0029801601007387 */ /* 0x0041e80000100a00 */
[----:B------:R-:W2:Y:S04]  /*51f80*/  LDL.LU R20, [R1+0x430] ;  /* 0x0004300001147983 */ /* 0x000ea80000300800 */
[----:B------:R-:W2:Y:S04]  /*51f90*/  LDL.LU R21, [R1+0x434] ;  /* 0x0004340001157983 */ /* 0x000ea80000300800 */
[----:B0-----:R-:W2:Y:S04]  /*51fa0*/  LDL.LU R22, [R1+0x438] ;  /* 0x0004380001167983 */ /* 0x001ea80000300800 */
[----:B------:R-:W2:Y:S04]  /*51fb0*/  LDL.LU R23, [R1+0x43c] ;  /* 0x00043c0001177983 */ /* 0x000ea80000300800 */
[----:B---3--:R-:W-:Y:S04]  /*51fc0*/  STL.64 [R1+0x2940], R10 ;  /* 0x0029400a01007387 */ /* 0x008fe80000100a00 */
[----:B------:R0:W-:Y:S04]  /*51fd0*/  STL.64 [R1+0x2938], R8 ;  /* 0x0029380801007387 */ /* 0x0001e80000100a00 */
[----:B0-----:R-:W3:Y:S04]  /*51fe0*/  LDL.LU R8, [R1+0x400] ;  /* 0x0004000001087983 */ /* 0x001ee80000300800 */
[----:B------:R-:W3:Y:S04]  /*51ff0*/  LDL.LU R9, [R1+0x404] ;  /* 0x0004040001097983 */ /* 0x000ee80000300800 */
[----:B------:R-:W2:Y:S04]  /*52000*/  LDL.LU R10, [R1+0x408] ;  /* 0x00040800010a7983 */ /* 0x000ea80000300800 */
[----:B------:R-:W2:Y:S01]  /*52010*/  LDL.LU R11, [R1+0x40c] ;  /* 0x00040c00010b7983 */ /* 0x000ea20000300800 */
[----:B------:R-:W-:Y:S03]  /*52020*/  HMMA.16816.F32.BF16 R16, R12, R6, R16 ;  /* 0x000000060c10723c */ /* 0x000fe60000041810 */
[----:B--2---:R-:W-:Y:S04]  /*52030*/  STL.64 [R1+0x2958], R10 ;  /* 0x0029580a01007387 */ /* 0x004fe80000100a00 */
[----:B---3--:R0:W-:Y:S04]  /*52040*/  STL.64 [R1+0x2950], R8 ;  /* 0x0029500801007387 */ /* 0x0081e80000100a00 */
[----:B0-----:R-:W2:Y:S04]  /*52050*/  LDL.LU R8, [R1+0x410] ;  /* 0x0004100001087983 */ /* 0x001ea80000300800 */
[----:B------:R-:W2:Y:S04]  /*52060*/  LDL.LU R9, [R1+0x414] ;  /* 0x0004140001097983 */ /* 0x000ea80000300800 */
[----:B------:R-:W3:Y:S04]  /*52070*/  LDL.LU R10, [R1+0x418] ;  /* 0x00041800010a7983 */ /* 0x000ee80000300800 */
[----:B------:R-:W3:Y:S04]  /*52080*/  LDL.LU R11, [R1+0x41c] ;  /* 0x00041c00010b7983 */ /* 0x000ee80000300800 */
[----:B---3--:R-:W-:Y:S04]  /*52090*/  STL.64 [R1+0x2970], R10 ;  /* 0x0029700a01007387 */ /* 0x008fe80000100a00 */
[----:B--2---:R0:W-:Y:S04]  /*520a0*/  STL.64 [R1+0x2968], R8 ;  /* 0x0029680801007387 */ /* 0x0041e80000100a00 */
[----:B0-----:R-:W2:Y:S04]  /*520b0*/  LDL.LU R8, [R1+0x420] ;  /* 0x0004200001087983 */ /* 0x001ea80000300800 */
[----:B------:R-:W2:Y:S04]  /*520c0*/  LDL.LU R9, [R1+0x424] ;  /* 0x0004240001097983 */ /* 0x000ea80000300800 */
[----:B------:R-:W2:Y:S04]  /*520d0*/  LDL.LU R10, [R1+0x428] ;  /* 0x00042800010a7983 */ /* 0x000ea80000300800 */
[----:B------:R-:W2:Y:S04]  /*520e0*/  LDL.LU R11, [R1+0x42c] ;  /* 0x00042c00010b7983 */ /* 0x000ea80000300800 */
[----:B------:R-:W-:Y:S04]  /*520f0*/  STL [R1+0x28ac], R28 ;  /* 0x0028ac1c01007387 */ /* 0x000fe80000100800 */
[----:B------:R-:W-:Y:S04]  /*52100*/  STL [R1+0x28a8], R24 ;  /* 0x0028a81801007387 */ /* 0x000fe80000100800 */
[----:B------:R-:W-:Y:S04]  /*52110*/  STL.64 [R1+0x440], R16 ;  /* 0x0004401001007387 */ /* 0x000fe80000100a00 */
[----:B------:R0:W-:Y:S04]  /*52120*/  STL.64 [R1+0x448], R18 ;  /* 0x0004481201007387 */ /* 0x0001e80000100a00 */
[----:B0-----:R-:W3:Y:S01]  /*52130*/  LDL.LU.64 R18, [R1+0x2988] ;  /* 0x0029880001127983 */ /* 0x001ee20000300a00 */
[----:B------:R-:W-:-:S02]  /*52140*/  IMAD.MOV.U32 R3, RZ, RZ, R7 ;  /* 0x000000ffff037224 */ /* 0x000fc400078e0007 */
[----:B------:R-:W-:Y:S01]  /*52150*/  IMAD.MOV.U32 R2, RZ, RZ, R6 ;  /* 0x000000ffff027224 */ /* 0x000fe200078e0006 */
[----:B------:R-:W2:Y:S04]  /*52160*/  LDL.LU R4, [R1+0x3d0] ;  /* 0x0003d00001047983 */ /* 0x000ea80000300800 */
[----:B------:R-:W2:Y:S04]  /*52170*/  LDL.LU R5, [R1+0x3d4] ;  /* 0x0003d40001057983 */ /* 0x000ea80000300800 */
[----:B------:R-:W2:Y:S04]  /*52180*/  LDL.LU R6, [R1+0x3d8] ;  /* 0x0003d80001067983 */ /* 0x000ea80000300800 */
[----:B------:R-:W2:Y:S04]  /*52190*/  LDL.LU R7, [R1+0x3dc] ;  /* 0x0003dc0001077983 */ /* 0x000ea80000300800 */
[----:B------:R-:W-:Y:S04]  /*521a0*/  STL [R1+0x28b4], R3 ;  /* 0x0028b40301007387 */ /* 0x000fe80000100800 */
[----:B------:R-:W-:Y:S01]  /*521b0*/  STL [R1+0x28b0], R2 ;  /* 0x0028b00201007387 */ /* 0x000fe20000100800 */
[----:B---3--:R-:W-:-:S15]  /*521c0*/  HMMA.16816.F32.BF16 R20, R12, R18, R20 ;  /* 0x000000120c14723c */ /* 0x008fde0000041814 */
[----:B------:R-:W-:-:S04]  /*521d0*/  NOP ;  /* 0x0000000000007918 */ /* 0x000fc80000000000 */
[----:B------:R-:W-:Y:S04]  /*521e0*/  STL.64 [R1+0x430], R20 ;  /* 0x0004301401007387 */ /* 0x000fe80000100a00 */
[----:B------:R0:W-:Y:S04]  /*521f0*/  STL.64 [R1+0x438], R22 ;  /* 0x0004381601007387 */ /* 0x0001e80000100a00 */
[----:B0-----:R-:W2:Y:S01]  /*52200*/  LDL.LU.64 R22, [R1+0x2980] ;  /* 0x0029800001167983 */ /* 0x001ea20000300a00 */
[----:B------:R-:W-:-:S03]  /*52210*/  IMAD.MOV.U32 R29, RZ, RZ, R18 ;  /* 0x000000ffff1d7224 */ /* 0x000fc600078e0012 */
[----:B------:R-:W3:Y:S01]  /*52220*/  LDL.LU R16, [R1+0x3c0] ;  /* 0x0003c00001107983 */ /* 0x000ee20000300800 */
[----:B------:R-:W-:-:S03]  /*52230*/  IMAD.MOV.U32 R25, RZ, RZ, R19 ;  /* 0x000000ffff197224 */ /* 0x000fc600078e0013 */
[----:B------:R-:W3:Y:S01]  /*52240*/  LDL.LU R17, [R1+0x3c4] ;  /* 0x0003c40001117983 */ /* 0x000ee20000300800 */
[----:B----4-:R-:W-:-:S03]  /*52250*/  IMAD.MOV.U32 R18, RZ, RZ, R26 ;  /* 0x000000ffff127224 */ /* 0x010fc600078e001a */
[----:B------:R-:W4:Y:S01]  /*52260*/  LDL.LU R26, [R1+0x297c] ;  /* 0x00297c00011a7983 */ /* 0x000f220000300800 */
[----:B------:R-:W-:-:S03]  /*52270*/  IMAD.MOV.U32 R19, RZ, RZ, R27 ;  /* 0x000000ffff137224 */ /* 0x000fc600078e001b */
[----:B------:R-:W4:Y:S04]  /*52280*/  LDL.LU R27, [R1+0x2978] ;  /* 0x00297800011b7983 */ /* 0x000f280000300800 */
        /* <DEDUP_REMOVED lines=9> */
[----:B------:R-:W2:Y:S02]  /*52320*/  LDL.LU.64 R22, [R1+0x2960] ;  /* 0x0029600001167983 */ /* 0x000ea40000300a00 */
        /* <DEDUP_REMOVED lines=17> */
[----:B------:R-:W4:Y:S04]  /*52440*/  LDL.LU.64 R22, [R1+0x2930] ;  /* 0x0029300001167983 */ /* 0x000f280000300a00 */
[----:B------:R-:W4:Y:S02]  /*52450*/  LDL.LU.64 R20, [R1+0x2928] ;  /* 0x0029280001147983 */ /* 0x000f240000300a00 */
[----:B----4-:R-:W-:-:S15]  /*52460*/  HMMA.16816.F32.BF16 R20, R12, R26, R20 ;  /* 0x0000001a0c14723c */ /* 0x010fde0000041814 */
[----:B------:R-:W-:-:S04]  /*52470*/  NOP ;  /* 0x0000000000007918 */ /* 0x000fc80000000000 */
[----:B------:R-:W-:Y:S04]  /*52480*/  STL.64 [R1+0x3f0], R20 ;  /* 0x0003f01401007387 */ /* 0x000fe80000100a00 */
[----:B------:R0:W-:Y:S04]  /*52490*/  STL.64 [R1+0x3f8], R22 ;  /* 0x0003f81601007387 */ /* 0x0001e80000100a00 */
[----:B0-----:R-:W2:Y:S04]  /*524a0*/  LDL.LU.64 R22, [R1+0x2920] ;  /* 0x0029200001167983 */ /* 0x001ea80000300a00 */
[----:B------:R-:W4:Y:S04]  /*524b0*/  LDL.LU.64 R20, [R1+0x2918] ;  /* 0x0029180001147983 */ /* 0x000f280000300a00 */
[----:B------:R0:W-:Y:S04]  /*524c0*/  STL.64 [R1+0x28c8], R26 ;  /* 0x0028c81a01007387 */ /* 0x0001e80000100a00 */
[----:B------:R-:W-:Y:S04]  /*524d0*/  STL.64 [R1+0x28c0], R24 ;  /* 0x0028c01801007387 */ /* 0x000fe80000100a00 */
[----:B0-----:R-:W3:Y:S04]  /*524e0*/  LDL.LU R26, [R1+0x1b8] ;  /* 0x0001b800011a7983 */ /* 0x001ee80000300800 */
[----:B------:R-:W3:Y:S01]  /*524f0*/  LDL.LU R27, [R1+0x1bc] ;  /* 0x0001bc00011b7983 */ /* 0x000ee20000300800 */
[----:B--2---:R-:W-:-:S15]  /*52500*/  HMMA.16816.F32.BF16 R8, R12, R22, R8 ;  /* 0x000000160c08723c */ /* 0x004fde0000041808 */
[----:B------:R-:W-:-:S04]  /*52510*/  NOP ;  /* 0x0000000000007918 */ /* 0x000fc80000000000 */
[----:B------:R-:W-:Y:S04]  /*52520*/  STL.64 [R1+0x3e0], R8 ;  /* 0x0003e00801007387 */ /* 0x000fe80000100a00 */
[----:B------:R0:W-:Y:S04]  /*52530*/  STL.64 [R1+0x3e8], R10 ;  /* 0x0003e80a01007387 */ /* 0x0001e80000100a00 */
[----:B0-----:R-:W2:Y:S04]  /*52540*/  LDL.LU.64 R10, [R1+0x2910] ;  /* 0x00291000010a7983 */ /* 0x001ea80000300a00 */
[----:B------:R-:W3:Y:S04]  /*52550*/  LDL.LU.64 R8, [R1+0x2908] ;  /* 0x0029080001087983 */ /* 0x000ee80000300a00 */
[----:B------:R2:W-:Y:S04]  /*52560*/  STL.64 [R1+0x2590], R22 ;  /* 0x0025901601007387 */ /* 0x0005e80000100a00 */
[----:B----4-:R0:W-:Y:S01]  /*52570*/  STL.64 [R1+0x2588], R20 ;  /* 0x0025881401007387 */ /* 0x0101e20000100a00 */
[----:B--2---:R-:W-:-:S03]  /*52580*/  IMAD.MOV.U32 R22, RZ, RZ, R11 ;  /* 0x000000ffff167224 */ /* 0x004fc600078e000b */
[----:B------:R-:W2:Y:S01]  /*52590*/  LDL.LU R11, [R1+0x2904] ;  /* 0x00290400010b7983 */ /* 0x000ea20000300800 */
[----:B---3--:R-:W-:-:S03]  /*525a0*/  IMAD.MOV.U32 R23, RZ, RZ, R9 ;  /* 0x000000ffff177224 */ /* 0x008fc600078e0009 */
[----:B------:R-:W3:Y:S04]  /*525b0*/  LDL.LU R9, [R1+0x2900] ;  /* 0x0029000001097983 */ /* 0x000ee80000300800 */
[----:B------:R1:W-:Y:S04]  /*525c0*/  STL.64 [R1+0x28d0], R22 ;  /* 0x0028d01601007387 */ /* 0x0003e80000100a00 */
[----:B0-----:R-:W4:Y:S04]  /*525d0*/  LDL.LU R20, [R1+0x3b0] ;  /* 0x0003b00001147983 */ /* 0x001f280000300800 */
[----:B------:R-:W4:Y:S04]  /*525e0*/  LDL.LU R21, [R1+0x3b4] ;  /* 0x0003b40001157983 */ /* 0x000f280000300800 */
[----:B-1----:R-:W4:Y:S04]  /*525f0*/  LDL.LU R22, [R1+0x3b8] ;  /* 0x0003b80001167983 */ /* 0x002f280000300800 */
[----:B------:R-:W4:Y:S01]  /*52600*/  LDL.LU R23, [R1+0x3bc] ;  /* 0x0003bc0001177983 */ /* 0x000f220000300800 */
[----:B--2---:R-:W-:-:S15]  /*52610*/  HMMA.16816.F32.BF16 R4, R12, R10, R4 ;  /* 0x0000000a0c04723c */ /* 0x004fde0000041804 */
[----:B------:R-:W-:-:S04]  /*52620*/  NOP ;  /* 0x0000000000007918 */ /* 0x000fc80000000000 */
[----:B------:R-:W-:Y:S04]  /*52630*/  STL.64 [R1+0x3d0], R4 ;  /* 0x0003d00401007387 */ /* 0x000fe80000100a00 */
[----:B------:R0:W-:Y:S04]  /*52640*/  STL.64 [R1+0x3d8], R6 ;  /* 0x0003d80601007387 */ /* 0x0001e80000100a00 */
[----:B0-----:R-:W2:Y:S04]  /*52650*/  LDL.LU.64 R6, [R1+0x28f8] ;  /* 0x0028f80001067983 */ /* 0x001ea80000300a00 */
[----:B------:R-:W4:Y:S04]  /*52660*/  LDL.LU.64 R4, [R1+0x28f0] ;  /* 0x0028f00001047983 */ /* 0x000f280000300a00 */
[----:B------:R-:W-:Y:S04]  /*52670*/  STL.64 [R1+0x2580], R10 ;  /* 0x0025800a01007387 */ /* 0x000fe80000100a00 */
[----:B---3--:R0:W-:Y:S04]  /*52680*/  STL.64 [R1+0x2578], R8 ;  /* 0x0025780801007387 */ /* 0x0081e80000100a00 */
[----:B0-----:R-:W3:Y:S04]  /*52690*/  LDL.LU R8, [R1+0x390] ;  /* 0x0003900001087983 */ /* 0x001ee80000300800 */
[----:B------:R-:W3:Y:S04]  /*526a0*/  LDL.LU R9, [R1+0x394] ;  /* 0x0003940001097983 */ /* 0x000ee80000300800 */
[----:B------:R-:W3:Y:S04]  /*526b0*/  LDL.LU R10, [R1+0x398] ;  /* 0x00039800010a7983 */ /* 0x000ee80000300800 */
[----:B------:R-:W3:Y:S01]  /*526c0*/  LDL.LU R11, [R1+0x39c] ;  /* 0x00039c00010b7983 */ /* 0x000ee20000300800 */
[----:B--2---:R-:W-:Y:S03]  /*526d0*/  HMMA.16816.F32.BF16 R12, R12, R6, R16 ;  /* 0x000000060c0c723c */ /* 0x004fe60000041810 */
[----:B------:R-:W2:Y:S04]  /*526e0*/  LDL.LU.64 R18, [R1+0x28e8] ;  /* 0x0028e80001127983 */ /* 0x000ea80000300a00 */
[----:B------:R-:W3:-:S12]  /*526f0*/  LDL.LU.64 R16, [R1+0x28e0] ;  /* 0x0028e00001107983 */ /* 0x000ed80000300a00 */
[----:B------:R-:W-:Y:S04]  /*52700*/  STL.64 [R1+0x3c0], R12 ;  /* 0x0003c00c01007387 */ /* 0x000fe80000100a00 */
[----:B------:R2:W-:Y:S02]  /*52710*/  STL.64 [R1+0x3c8], R14 ;  /* 0x0003c80e01007387 */ /* 0x0005e40000100a00 */
[----:B--2---:R-:W-:Y:S02]  /*52720*/  IMAD.MOV.U32 R14, RZ, RZ, R18 ;  /* 0x000000ffff0e7224 */ /* 0x004fe400078e0012 */
[----:B------:R-:W-:Y:S01]  /*52730*/  IMAD.MOV.U32 R15, RZ, RZ, R19 ;  /* 0x000000ffff0f7224 */ /* 0x000fe200078e0013 */
[----:B------:R-:W3:Y:S04]  /*52740*/  LDL.LU R18, [R1+0x28dc] ;  /* 0x0028dc0001127983 */ /* 0x000ee80000300800 */
[----:B------:R-:W3:Y:S04]  /*52750*/  LDL.LU R19, [R1+0x28d8] ;  /* 0x0028d80001137983 */ /* 0x000ee80000300800 */
[----:B------:R-:W-:Y:S04]  /*52760*/  STL.64 [R1+0x25a0], R6 ;  /* 0x0025a00601007387 */ /* 0x000fe80000100a00 */
[----:B----4-:R0:W-:Y:S04]  /*52770*/  STL.64 [R1+0x2598], R4 ;  /* 0x0025980401007387 */ /* 0x0101e80000100a00 */
[----:B0-----:R-:W2:Y:S04]  /*52780*/  LDL.LU R4, [R1+0x3a0] ;  /* 0x0003a00001047983 */ /* 0x001ea80000300800 */
[----:B------:R-:W2:Y:S04]  /*52790*/  LDL.LU R5, [R1+0x3a4] ;  /* 0x0003a40001057983 */ /* 0x000ea80000300800 */
[----:B------:R-:W2:Y:S04]  /*527a0*/  LDL.LU R6, [R1+0x3a8] ;  /* 0x0003a80001067983 */ /* 0x000ea80000300800 */
[----:B------:R-:W2:Y:S01]  /*527b0*/  LDL.LU R7, [R1+0x3ac] ;  /* 0x0003ac0001077983 */ /* 0x000ea20000300800 */
[C---:B---3--:R-:W-:Y:S03]  /*527c0*/  HMMA.16816.F32.BF16 R24, R16.reuse, R26, R20 ;  /* 0x0000001a1018723c */ /* 0x048fe60000041814 */
[----:B------:R-:W3:Y:S05]  /*527d0*/  LDL.LU.64 R22, [R1+0x28d0] ;  /* 0x0028d00001167983 */ /* 0x000eea0000300a00 */
[C---:B--2---:R-:W-:Y:S11]  /*527e0*/  HMMA.16816.F32.BF16 R12, R16.reuse, R14, R4 ;  /* 0x0000000e100c723c */ /* 0x044ff60000041804 */
[----:B------:R-:W-:Y:S04]  /*527f0*/  STL.64 [R1+0x3b0], R24 ;  /* 0x0003b01801007387 */ /* 0x000fe80000100a00 */
[----:B------:R0:W-:Y:S04]  /*52800*/  STL.64 [R1+0x3b8], R26 ;  /* 0x0003b81a01007387 */ /* 0x0001e80000100a00 */
[----:B0-----:R-:W2:Y:S04]  /*52810*/  LDL.LU.64 R26, [R1+0x28c8] ;  /* 0x0028c800011a7983 */ /* 0x001ea80000300a00 */
[----:B------:R-:W4:Y:S01]  /*52820*/  LDL.LU.64 R24, [R1+0x28c0] ;  /* 0x0028c00001187983 */ /* 0x000f220000300a00 */
[----:B---3--:R-:W-:Y:S03]  /*52830*/  HMMA.16816.F32.BF16 R4, R16, R22, R8 ;  /* 0x000000161004723c */ /* 0x008fe60000041808 */
[----:B------:R-:W3:Y:S04]  /*52840*/  LDL.LU R8, [R1+0x1e0] ;  /* 0x0001e00001087983 */ /* 0x000ee80000300800 */
[----:B------:R-:W-:Y:S04]  /*52850*/  STL.64 [R1+0x3a0], R12 ;  /* 0x0003a00c01007387 */ /* 0x000fe80000100a00 */
[----:B------:R-:W-:Y:S08]  /*52860*/  STL.64 [R1+0x3a8], R14 ;  /* 0x0003a80e01007387 */ /* 0x000ff00000100a00 */
[----:B------:R-:W-:Y:S04]  /*52870*/  STL.64 [R1+0x390], R4 ;  /* 0x0003900401007387 */ /* 0x000fe80000100a00 */
[----:B------:R0:W-:Y:S04]  /*52880*/  STL.64 [R1+0x398], R6 ;  /* 0x0003980601007387 */ /* 0x0001e80000100a00 */
[----:B------:R-:W3:Y:S04]  /*52890*/  LDL.LU R9, [R1+0x1e4] ;  /* 0x0001e40001097983 */ /* 0x000ee80000300800 */
[----:B------:R-:W2:Y:S04]  /*528a0*/  LDL.LU R10, [R1+0x1e8] ;  /* 0x0001e800010a7983 */ /* 0x000ea80000300800 */
[----:B------:R-:W2:Y:S04]  /*528b0*/  LDL.LU R11, [R1+0x1ec] ;  /* 0x0001ec00010b7983 */ /* 0x000ea80000300800 */
[----:B--2---:R-:W-:Y:S04]  /*528c0*/  STL.64 [R1+0x25b0], R10 ;  /* 0x0025b00a01007387 */ /* 0x004fe80000100a00 */
[----:B---3--:R-:W-:Y:S04]  /*528d0*/  STL.64 [R1+0x25a8], R8 ;  /* 0x0025a80801007387 */ /* 0x008fe80000100a00 */
[----:B------:R-:W2:Y:S04]  /*528e0*/  LDL.LU R20, [R1+0x1f0] ;  /* 0x0001f00001147983 */ /* 0x000ea80000300800 */
[----:B------:R-:W2:Y:S04]  /*528f0*/  LDL.LU R21, [R1+0x1f4] ;  /* 0x0001f40001157983 */ /* 0x000ea80000300800 */
[----:B------:R-:W3:Y:S04]  /*52900*/  LDL.LU R22, [R1+0x1f8] ;  /* 0x0001f80001167983 */ /* 0x000ee80000300800 */
[----:B------:R-:W3:Y:S01]  /*52910*/  LDL.LU R23, [R1+0x1fc] ;  /* 0x0001fc0001177983 */ /* 0x000ee20000300800 */
[----:B0-----:R-:W-:-:S02]  /*52920*/  IMAD.MOV.U32 R6, RZ, RZ, R29 ;  /* 0x000000ffff067224 */ /* 0x001fc400078e001d */
[----:B------:R-:W-:Y:S01]  /*52930*/  IMAD.MOV.U32 R7, RZ, RZ, R3 ;  /* 0x000000ffff077224 */ /* 0x000fe200078e0003 */
[----:B---3--:R0:W-:Y:S04]  /*52940*/  STL.64 [R1+0x25c0], R22 ;  /* 0x0025c01601007387 */ /* 0x0081e80000100a00 */
[----:B--2---:R-:W-:Y:S04]  /*52950*/  STL.64 [R1+0x25b8], R20 ;  /* 0x0025b81401007387 */ /* 0x004fe80000100a00 */
[----:B------:R-:W2:Y:S04]  /*52960*/  LDL.LU R29, [R1+0x28b8] ;  /* 0x0028b800011d7983 */ /* 0x000ea80000300800 */
[----:B------:R-:W3:Y:S04]  /*52970*/  LDL.LU R3, [R1+0x28b4] ;  /* 0x0028b40001037983 */ /* 0x000ee80000300800 */
[----:B------:R1:W-:Y:S01]  /*52980*/  STL.64 [R1+0x25c8], R6 ;  /* 0x0025c80601007387 */ /* 0x0003e20000100a00 */
[----:B0-----:R-:W-:-:S02]  /*52990*/  IMAD.MOV.U32 R22, RZ, RZ, R2 ;  /* 0x000000ffff167224 */ /* 0x001fc400078e0002 */
[----:B------:R-:W-:Y:S01]  /*529a0*/  IMAD.MOV.U32 R23, RZ, RZ, R28 ;  /* 0x000000ffff177224 */ /* 0x000fe200078e001c */
[----:B------:R-:W2:Y:S04]  /*529b0*/  LDL.LU R2, [R1+0x28b0] ;  /* 0x0028b00001027983 */ /* 0x000ea80000300800 */
[----:B------:R-:W2:Y:S04]  /*529c0*/  LDL.LU R28, [R1+0x28ac] ;  /* 0x0028ac00011c7983 */ /* 0x000ea80000300800 */
[----:B------:R4:W-:Y:S04]  /*529d0*/  STL.64 [R1+0x25d0], R22 ;  /* 0x0025d01601007387 */ /* 0x0009e80000100a00 */
[----:B------:R-:W2:Y:S04]  /*529e0*/  LDL.LU R4, [R1+0x210] ;  /* 0x0002100001047983 */ /* 0x000ea80000300800 */
[----:B------:R-:W2:Y:S04]  /*529f0*/  LDL.LU R5, [R1+0x214] ;  /* 0x0002140001057983 */ /* 0x000ea80000300800 */
[----:B-1----:R-:W2:Y:S04]  /*52a00*/  LDL.LU R6, [R1+0x218] ;  /* 0x0002180001067983 */ /* 0x002ea80000300800 */
[----:B------:R-:W2:Y:S01]  /*52a10*/  LDL.LU R7, [R1+0x21c] ;  /* 0x00021c0001077983 */ /* 0x000ea20000300800 */
[----:B----4-:R-:W-:-:S02]  /*52a20*/  IMAD.MOV.U32 R22, RZ, RZ, R24 ;  /* 0x000000ffff167224 */ /* 0x010fc400078e0018 */
[----:B------:R-:W-:Y:S01]  /*52a30*/  IMAD.MOV.U32 R23, RZ, RZ, R0 ;  /* 0x000000ffff177224 */ /* 0x000fe200078e0000 */
[----:B--2---:R-:W-:Y:S04]  /*52a40*/  STL.64 [R1+0x25e0], R6 ;  /* 0x0025e00601007387 */ /* 0x004fe80000100a00 */
[----:B------:R0:W-:Y:S04]  /*52a50*/  STL.64 [R1+0x25d8], R4 ;  /* 0x0025d80401007387 */ /* 0x0001e80000100a00 */
[----:B------:R-:W2:Y:S04]  /*52a60*/  LDL.LU R24, [R1+0x28a8] ;  /* 0x0028a80001187983 */ /* 0x000ea80000300800 */
[----:B------:R-:W4:Y:S04]  /*52a70*/  LDL.LU R0, [R1+0x28a4] ;  /* 0x0028a40001007983 */ /* 0x000f280000300800 */
[----:B------:R1:W-:Y:S04]  /*52a80*/  STL.64 [R1+0x25e8], R22 ;  /* 0x0025e81601007387 */ /* 0x0003e80000100a00 */
[----:B0-----:R-:W2:Y:S04]  /*52a90*/  LDL.LU R4, [R1+0x220] ;  /* 0x0002200001047983 */ /* 0x001ea80000300800 */
[----:B------:R-:W2:Y:S04]  /*52aa0*/  LDL.LU R5, [R1+0x224] ;  /* 0x0002240001057983 */ /* 0x000ea80000300800 */
[----:B------:R-:W2:Y:S04]  /*52ab0*/  LDL.LU R6, [R1+0x228] ;  /* 0x0002280001067983 */ /* 0x000ea80000300800 */
[----:B------:R-:W2:Y:S01]  /*52ac0*/  LDL.LU R7, [R1+0x22c] ;  /* 0x00022c0001077983 */ /* 0x000ea20000300800 */
[----:B-1----:R-:W-:-:S02]  /*52ad0*/  IMAD.MOV.U32 R22, RZ, RZ, R29 ;  /* 0x000000ffff167224 */ /* 0x002fc400078e001d */
[----:B------:R-:W-:Y:S01]  /*52ae0*/  IMAD.MOV.U32 R23, RZ, RZ, R25 ;  /* 0x000000ffff177224 */ /* 0x000fe200078e0019 */
[----:B--2---:R-:W-:Y:S04]  /*52af0*/  STL.64 [R1+0x25f8], R6 ;  /* 0x0025f80601007387 */ /* 0x004fe80000100a00 */
[----:B------:R0:W-:Y:S04]  /*52b00*/  STL.64 [R1+0x25f0], R4 ;  /* 0x0025f00401007387 */ /* 0x0001e80000100a00 */
[----:B------:R-:W2:Y:S04]  /*52b10*/  LDL.LU R29, [R1+0x28a0] ;  /* 0x0028a000011d7983 */ /* 0x000ea80000300800 */
[----:B------:R-:W2:Y:S04]  /*52b20*/  LDL.LU R25, [R1+0x289c] ;  /* 0x00289c0001197983 */ /* 0x000ea80000300800 */
[----:B------:R1:W-:Y:S04]  /*52b30*/  STL.64 [R1+0x2600], R22 ;  /* 0x0026001601007387 */ /* 0x0003e80000100a00 */
[----:B0-----:R-:W2:Y:S04]  /*52b40*/  LDL.LU R4, [R1+0x230] ;  /* 0x0002300001047983 */ /* 0x001ea80000300800 */
[----:B------:R-:W2:Y:S04]  /*52b50*/  LDL.LU R5, [R1+0x234] ;  /* 0x0002340001057983 */ /* 0x000ea80000300800 */
[----:B------:R-:W2:Y:S04]  /*52b60*/  LDL.LU R6, [R1+0x238] ;  /* 0x0002380001067983 */ /* 0x000ea80000300800 */
[----:B------:R-:W2:Y:S01]  /*52b70*/  LDL.LU R7, [R1+0x23c] ;  /* 0x00023c0001077983 */ /* 0x000ea20000300800 */
[----:B-1----:R-:W-:-:S02]  /*52b80*/  IMAD.MOV.U32 R22, RZ, RZ, R2 ;  /* 0x000000ffff167224 */ /* 0x002fc400078e0002 */
[----:B---3--:R-:W-:Y:S01]  /*52b90*/  IMAD.MOV.U32 R23, RZ, RZ, R3 ;  /* 0x000000ffff177224 */ /* 0x008fe200078e0003 */
[----:B--2---:R-:W-:Y:S04]  /*52ba0*/  STL.64 [R1+0x2610], R6 ;  /* 0x0026100601007387 */ /* 0x004fe80000100a00 */
[----:B------:R-:W-:Y:S04]  /*52bb0*/  STL.64 [R1+0x2608], R4 ;  /* 0x0026080401007387 */ /* 0x000fe80000100a00 */
[----:B------:R-:W2:Y:S04]  /*52bc0*/  LDL.LU R2, [R1+0x2898] ;  /* 0x0028980001027983 */ /* 0x000ea80000300800 */
[----:B------:R-:W3:Y:S04]  /*52bd0*/  LDL.LU R3, [R1+0x2894] ;  /* 0x0028940001037983 */ /* 0x000ee80000300800 */
[----:B------:R0:W-:Y:S02]  /*52be0*/  STL.64 [R1+0x2618], R22 ;  /* 0x0026181601007387 */ /* 0x0001e40000100a00 */
[----:B0-----:R-:W-:-:S02]  /*52bf0*/  IMAD.MOV.U32 R22, RZ, RZ, R24 ;  /* 0x000000ffff167224 */ /* 0x001fc400078e0018 */
[----:B------:R-:W-:Y:S01]  /*52c00*/  IMAD.MOV.U32 R23, RZ, RZ, R28 ;  /* 0x000000ffff177224 */ /* 0x000fe200078e001c */
[----:B------:R-:W2:Y:S04]  /*52c10*/  LDL.LU R24, [R1+0x2890] ;  /* 0x0028900001187983 */ /* 0x000ea80000300800 */
[----:B------:R-:W2:Y:S04]  /*52c20*/  LDL.LU R28, [R1+0x288c] ;  /* 0x00288c00011c7983 */ /* 0x000ea80000300800 */
[----:B------:R0:W-:Y:S04]  /*52c30*/  STL.64 [R1+0x2630], R22 ;  /* 0x0026301601007387 */ /* 0x0001e80000100a00 */
[----:B------:R-:W2:Y:S04]  /*52c40*/  LDL.LU R4, [R1+0x240] ;  /* 0x0002400001047983 */ /* 0x000ea80000300800 */
[----:B------:R-:W2:Y:S04]  /*52c50*/  LDL.LU R5, [R1+0x244] ;  /* 0x0002440001057983 */ /* 0x000ea80000300800 */
[----:B------:R-:W2:Y:S04]  /*52c60*/  LDL.LU R6, [R1+0x248] ;  /* 0x0002480001067983 */ /* 0x000ea80000300800 */
[----:B------:R-:W2:Y:S01]  /*52c70*/  LDL.LU R7, [R1+0x24c] ;  /* 0x00024c0001077983 */ /* 0x000ea20000300800 */
[----:B0-----:R-:W-:-:S02]  /*52c80*/  IMAD.MOV.U32 R22, RZ, RZ, R29 ;  /* 0x000000ffff167224 */ /* 0x001fc400078e001d */
[----:B----4-:R-:W-:Y:S01]  /*52c90*/  IMAD.MOV.U32 R23, RZ, RZ, R0 ;  /* 0x000000ffff177224 */ /* 0x010fe200078e0000 */
[----:B------:R-:W4:Y:S04]  /*52ca0*/  LDL.LU R29, [R1+0x2888] ;  /* 0x00288800011d7983 */ /* 0x000f280000300800 */
[----:B------:R-:W3:Y:S04]  /*52cb0*/  LDL.LU R0, [R1+0x2884] ;  /* 0x0028840001007983 */ /* 0x000ee80000300800 */
[----:B------:R-:W-:Y:S04]  /*52cc0*/  STL.64 [R1+0x2648], R22 ;  /* 0x0026481601007387 */ /* 0x000fe80000100a00 */
[----:B--2---:R-:W-:Y:S04]  /*52cd0*/  STL.64 [R1+0x2628], R6 ;  /* 0x0026280601007387 */ /* 0x004fe80000100a00 */
[----:B------:R0:W-:Y:S04]  /*52ce0*/  STL.64 [R1+0x2620], R4 ;  /* 0x0026200401007387 */ /* 0x0001e80000100a00 */
[----:B0-----:R-:W2:Y:S04]  /*52cf0*/  LDL.LU R4, [R1+0x250] ;  /* 0x0002500001047983 */ /* 0x001ea80000300800 */
[----:B------:R-:W2:Y:S04]  /*52d00*/  LDL.LU R5, [R1+0x254] ;  /* 0x0002540001057983 */ /* 0x000ea80000300800 */
[----:B------:R-:W2:Y:S04]  /*52d10*/  LDL.LU R6, [R1+0x258] ;  /* 0x0002580001067983 */ /* 0x000ea80000300800 */
[----:B------:R-:W2:Y:S01]  /*52d20*/  LDL.LU R7, [R1+0x25c] ;  /* 0x00025c0001077983 */ /* 0x000ea20000300800 */
[----:B------:R-:W-:-:S02]  /*52d30*/  IMAD.MOV.U32 R22, RZ, RZ, R2 ;  /* 0x000000ffff167224 */ /* 0x000fc400078e0002 */
[----:B------:R-:W-:Y:S01]  /*52d40*/  IMAD.MOV.U32 R23, RZ, RZ, R25 ;  /* 0x000000ffff177224 */ /* 0x000fe200078e0019 */
[----:B------:R-:W3:Y:S04]  /*52d50*/  LDL.LU R2, [R1+0x2880] ;  /* 0x0028800001027983 */ /* 0x000ee80000300800 */
        /* <DEDUP_REMOVED lines=9> */
[----:B---3--:R-:W-:Y:S01]  /*52df0*/  IMAD.MOV.U32 R23, RZ, RZ, R3 ;  /* 0x000000ffff177224 */ /* 0x008fe200078e0003 */
        /* <DEDUP_REMOVED lines=9> */
[----:B----4-:R-:W-:-:S02]  /*52e90*/  IMAD.MOV.U32 R22, RZ, RZ, R29 ;  /* 0x000000ffff167224 */ /* 0x010fc400078e001d */
[----:B------:R-:W-:Y:S01]  /*52ea0*/  IMAD.MOV.U32 R23, RZ, RZ, R28 ;  /* 0x000000ffff177224 */ /* 0x000fe200078e001c */
[----:B------:R-:W4:Y:S04]  /*52eb0*/  LDL.LU R29, [R1+0x2870] ;  /* 0x00287000011d7983 */ /* 0x000f280000300800 */
[----:B------:R-:W3:Y:S04]  /*52ec0*/  LDL.LU R28, [R1+0x286c] ;  /* 0x00286c00011c7983 */ /* 0x000ee80000300800 */
[----:B------:R0:W-:Y:S02]  /*52ed0*/  STL.64 [R1+0x2690], R22 ;  /* 0x0026901601007387 */ /* 0x0001e40000100a00 */
[----:B0-----:R-:W-:-:S02]  /*52ee0*/  IMAD.MOV.U32 R22, RZ, RZ, R2 ;  /* 0x000000ffff167224 */ /* 0x001fc400078e0002 */
[----:B------:R-:W-:Y:S01]  /*52ef0*/  IMAD.MOV.U32 R23, RZ, RZ, R0 ;  /* 0x000000ffff177224 */ /* 0x000fe200078e0000 */
[----:B------:R-:W3:Y:S04]  /*52f00*/  LDL.LU R2, [R1+0x2868] ;  /* 0x0028680001027983 */ /* 0x000ee80000300800 */
[----:B------:R-:W4:Y:S04]  /*52f10*/  LDL.LU R0, [R1+0x2864] ;  /* 0x0028640001007983 */ /* 0x000f280000300800 */
[----:B------:R-:W-:Y:S04]  /*52f20*/  STL.64 [R1+0x26a8], R22 ;  /* 0x0026a81601007387 */ /* 0x000fe80000100a00 */
[----:B--2---:R-:W-:Y:S04]  /*52f30*/  STL.64 [R1+0x2670], R6 ;  /* 0x0026700601007387 */ /* 0x004fe80000100a00 */
[----:B------:R0:W-:Y:S04]  /*52f40*/  STL.64 [R1+0x2668], R4 ;  /* 0x0026680401007387 */ /* 0x0001e80000100a00 */
[----:B0-----:R-:W2:Y:S04]  /*52f50*/  LDL.LU R4, [R1+0x280] ;  /* 0x0002800001047983 */ /* 0x001ea80000300800 */
[----:B------:R-:W2:Y:S04]  /*52f60*/  LDL.LU R5, [R1+0x284] ;  /* 0x0002840001057983 */ /* 0x000ea80000300800 */
[----:B------:R-:W2:Y:S04]  /*52f70*/  LDL.LU R6, [R1+0x288] ;  /* 0x0002880001067983 */ /* 0x000ea80000300800 */
[----:B------:R-:W2:Y:S01]  /*52f80*/  LDL.LU R7, [R1+0x28c] ;  /* 0x00028c0001077983 */ /* 0x000ea20000300800 */
[----:B---3--:R-:W-:-:S02]  /*52f90*/  IMAD.MOV.U32 R22, RZ, RZ, R24 ;  /* 0x000000ffff167224 */ /* 0x008fc400078e0018 */
        /* <DEDUP_REMOVED lines=104> */
[----:B------:R-:W4:Y:S04]  /*53620*/  LDL.LU R2, [R1+0x2814] ;  /* 0x0028140001027983 */ /* 0x000f280000300800 */
[----:B------:R-:W4:Y:S04]  /*53630*/  LDL.LU R0, [R1+0x2810] ;  /* 0x0028100001007983 */ /* 0x000f280000300800 */
[----:B------:R3:W-:Y:S02]  /*53640*/  STL.64 [R1+0x27b0], R22 ;  /* 0x0027b01601007387 */ /* 0x0007e40000100a00 */
        /* <DEDUP_REMOVED lines=26> */
[----:B--2---:R-:W-:Y:S04]  /*537f0*/  STL.64 [R1+0x2790], R6 ;  /* 0x0027900601007387 */ /* 0x004fe80000100a00 */
[----:B------:R0:W-:Y:S04]  /*53800*/  STL.64 [R1+0x2788], R4 ;  /* 0x0027880401007387 */ /* 0x0001e80000100a00 */
[----:B0-----:R-:W2:Y:S04]  /*53810*/  LDL.LU R4, [R1+0x340] ;  /* 0x0003400001047983 */ /* 0x001ea80000300800 */
[----:B------:R-:W2:Y:S04]  /*53820*/  LDL.LU R5, [R1+0x344] ;  /* 0x0003440001057983 */ /* 0x000ea80000300800 */
[----:B------:R-:W2:Y:S04]  /*53830*/  LDL.LU R6, [R1+0x348] ;  /* 0x0003480001067983 */ /* 0x000ea80000300800 */
[----:B------:R-:W2:Y:S04]  /*53840*/  LDL.LU R7, [R1+0x34c] ;  /* 0x00034c0001077983 */ /* 0x000ea80000300800 */
        /* <DEDUP_REMOVED lines=24> */
[----:B------:R-:W4:Y:S04]  /*539d0*/  LDL.LU R8, [R1+0x200] ;  /* 0x0002000001087983 */ /* 0x000f280000300800 */
[----:B------:R-:W4:Y:S04]  /*539e0*/  LDL.LU R9, [R1+0x204] ;  /* 0x0002040001097983 */ /* 0x000f280000300800 */
[----:B------:R-:W4:Y:S04]  /*539f0*/  LDL.LU R10, [R1+0x208] ;  /* 0x00020800010a7983 */ /* 0x000f280000300800 */
[----:B------:R-:W4:Y:S04]  /*53a00*/  LDL.LU R11, [R1+0x20c] ;  /* 0x00020c00010b7983 */ /* 0x000f280000300800 */
[----:B------:R-:W4:Y:S04]  /*53a10*/  LDL.LU R12, [R1+0x1c0] ;  /* 0x0001c000010c7983 */ /* 0x000f280000300800 */
[----:B------:R-:W4:Y:S01]  /*53a20*/  LDL.LU R13, [R1+0x1c4] ;  /* 0x0001c400010d7983 */ /* 0x000f220000300800 */
[----:B---3--:R-:W-:-:S03]  /*53a30*/  IMAD.MOV.U32 R14, RZ, RZ, R25 ;  /* 0x000000ffff0e7224 */ /* 0x008fc600078e0019 */
[----:B------:R-:W3:Y:S01]  /*53a40*/  LDL R25, [R1+0x90c] ;  /* 0x00090c0001197983 */ /* 0x000ee20000100800 */
[----:B--2---:R-:W-:Y:S03]  /*53a50*/  HMMA.16816.F32.BF16 R20, R16, R22, R4 ;  /* 0x000000161014723c */ /* 0x004fe60000041804 */
[----:B------:R-:W2:Y:S04]  /*53a60*/  LDL.LU.64 R6, [R1+0x27f0] ;  /* 0x0027f00001067983 */ /* 0x000ea80000300a00 */
[----:B------:R-:W2:-:S12]  /*53a70*/  LDL.LU.64 R4, [R1+0x27e8] ;  /* 0x0027e80001047983 */ /* 0x000e980000300a00 */
[----:B------:R-:W-:Y:S04]  /*53a80*/  STL.64 [R1+0x380], R20 ;  /* 0x0003801401007387 */ /* 0x000fe80000100a00 */
[----:B------:R0:W-:Y:S04]  /*53a90*/  STL.64 [R1+0x388], R22 ;  /* 0x0003881601007387 */ /* 0x0001e80000100a00 */
[----:B0-----:R-:W2:Y:S02]  /*53aa0*/  LDL.LU.64 R22, [R1+0x27e0] ;  /* 0x0027e00001167983 */ /* 0x001ea40000300a00 */
[----:B--2---:R-:W-:Y:S02]  /*53ab0*/  HMMA.16816.F32.BF16 R20, R16, R22, R4 ;  /* 0x000000161014723c */ /* 0x004fe40000041804 */
[----:B------:R-:W2:Y:S04]  /*53ac0*/  LDL.LU.64 R6, [R1+0x27d8] ;  /* 0x0027d80001067983 */ /* 0x000ea80000300a00 */
[----:B------:R-:W2:-:S13]  /*53ad0*/  LDL.LU.64 R4, [R1+0x27d0] ;  /* 0x0027d00001047983 */ /* 0x000e9a0000300a00 */
        /* <DEDUP_REMOVED lines=80> */
[----:B0-----:R-:W2:Y:S01]  /*53fe0*/  LDL.LU.64 R22, [R1+0x2690] ;  /* 0x0026900001167983 */ /* 0x001ea20000300a00 */
[----:B------:R-:W-:-:S03]  /*53ff0*/  IMAD.MOV.U32 R15, RZ, RZ, R2 ;  /* 0x000000ffff0f7224 */ /* 0x000fc600078e0002 */
        /* <DEDUP_REMOVED lines=50> */
[----:B------:R-:W4:-:S15]  /*54320*/  LDL.LU.64 R6, [R1+0x25c8] ;  /* 0x0025c80001067983 */ /* 0x000f1e0000300a00 */
[----:B------:R-:W-:Y:S02]  /*54330*/  NOP ;  /* 0x0000000000007918 */ /* 0x000fe40000000000 */
[----:B------:R-:W-:Y:S04]  /*54340*/  STL.64 [R1+0x210], R20 ;  /* 0x0002101401007387 */ /* 0x000fe80000100a00 */
[----:B------:R0:W-:Y:S04]  /*54350*/  STL.64 [R1+0x218], R22 ;  /* 0x0002181601007387 */ /* 0x0001e80000100a00 */
[----:B0-----:R-:W2:Y:S04]  /*54360*/  LDL.LU.64 R22, [R1+0x25c0] ;  /* 0x0025c00001167983 */ /* 0x001ea80000300a00 */
[----:B------:R-:W2:Y:S01]  /*54370*/  LDL.LU.64 R20, [R1+0x25b8] ;  /* 0x0025b80001147983 */ /* 0x000ea20000300a00 */
[C---:B----4-:R-:W-:Y:S03]  /*54380*/  HMMA.16816.F32.BF16 R4, R16.reuse, R6, R8 ;  /* 0x000000061004723c */ /* 0x050fe60000041808 */
[----:B------:R-:W4:Y:S04]  /*54390*/  LDL.LU.64 R10, [R1+0x25b0] ;  /* 0x0025b000010a7983 */ /* 0x000f280000300a00 */
[----:B------:R-:W4:Y:S01]  /*543a0*/  LDL.LU.64 R8, [R1+0x25a8] ;  /* 0x0025a80001087983 */ /* 0x000f220000300a00 */
[C---:B--2---:R-:W-:Y:S11]  /*543b0*/  HMMA.16816.F32.BF16 R20, R16.reuse, R26, R20 ;  /* 0x0000001a1014723c */ /* 0x044ff60000041814 */
[----:B------:R-:W-:Y:S04]  /*543c0*/  STL.64 [R1+0x200], R4 ;  /* 0x0002000401007387 */ /* 0x000fe80000100a00 */
[----:B------:R0:W-:Y:S04]  /*543d0*/  STL.64 [R1+0x208], R6 ;  /* 0x0002080601007387 */ /* 0x0001e80000100a00 */
[----:B0-----:R-:W2:Y:S04]  /*543e0*/  LDL.LU.64 R6, [R1+0x25a0] ;  /* 0x0025a00001067983 */ /* 0x001ea80000300a00 */
[----:B------:R-:W2:Y:S04]  /*543f0*/  LDL.LU.64 R4, [R1+0x2598] ;  /* 0x0025980001047983 */ /* 0x000ea80000300a00 */
[----:B------:R-:W-:Y:S04]  /*54400*/  STL.64 [R1+0x1f0], R20 ;  /* 0x0001f01401007387 */ /* 0x000fe80000100a00 */
[----:B------:R0:W-:Y:S04]  /*54410*/  STL.64 [R1+0x1f8], R22 ;  /* 0x0001f81601007387 */ /* 0x0001e80000100a00 */
[----:B0-----:R-:W4:Y:S04]  /*54420*/  LDL.LU.64 R22, [R1+0x2590] ;  /* 0x0025900001167983 */ /* 0x001f280000300a00 */
[----:B------:R-:W2:Y:S01]  /*54430*/  LDL.LU.64 R20, [R1+0x2588] ;  /* 0x0025880001147983 */ /* 0x000ea20000300a00 */
[----:B----4-:R-:W-:-:S15]  /*54440*/  HMMA.16816.F32.BF16 R8, R16, R22, R8 ;  /* 0x000000161008723c */ /* 0x010fde0000041808 */
[----:B------:R-:W-:-:S04]  /*54450*/  NOP ;  /* 0x0000000000007918 */ /* 0x000fc80000000000 */
[----:B------:R-:W-:Y:S04]  /*54460*/  STL.64 [R1+0x1e0], R8 ;  /* 0x0001e00801007387 */ /* 0x000fe80000100a00 */
[----:B------:R0:W-:Y:S04]  /*54470*/  STL.64 [R1+0x1e8], R10 ;  /* 0x0001e80a01007387 */ /* 0x0001e80000100a00 */
[----:B0-----:R-:W2:Y:S04]  /*54480*/  LDL.LU.64 R10, [R1+0x2580] ;  /* 0x00258000010a7983 */ /* 0x001ea80000300a00 */
[----:B------:R-:W4:Y:S04]  /*54490*/  LDL.LU.64 R8, [R1+0x2578] ;  /* 0x0025780001087983 */ /* 0x000f280000300a00 */
[----:B------:R-:W2:Y:S01]  /*544a0*/  LDL.LU R22, [R1+0x1d8] ;  /* 0x0001d80001167983 */ /* 0x000ea20000300800 */
[----:B------:R-:W-:-:S07]  /*544b0*/  IMAD.MOV.U32 R23, RZ, RZ, R24 ;  /* 0x000000ffff177224 */ /* 0x000fce00078e0018 */
[----:B--2---:R-:W-:-:S15]  /*544c0*/  HMMA.16816.F32.BF16 R20, R16, R10, R20 ;  /* 0x0000000a1014723c */ /* 0x004fde0000041814 */
[----:B------:R-:W-:-:S04]  /*544d0*/  NOP ;  /* 0x0000000000007918 */ /* 0x000fc80000000000 */
[----:B------:R-:W-:Y:S04]  /*544e0*/  STL.64 [R1+0x1d0], R20 ;  /* 0x0001d01401007387 */ /* 0x000fe80000100a00 */
[----:B------:R0:W-:Y:S02]  /*544f0*/  STL.64 [R1+0x1d8], R22 ;  /* 0x0001d81601007387 */ /* 0x0001e40000100a00 */
[----:B0-----:R-:W-:Y:S02]  /*54500*/  HMMA.16816.F32.BF16 R20, R16, R6, R12 ;  /* 0x000000061014723c */ /* 0x001fe4000004180c */
[----:B---3--:R-:W0:Y:S04]  /*54510*/  LDSM.16.M88.4 R16, [R2+UR5] ;  /* 0x000000050210783b */ /* 0x008e280008000200 */
[----:B------:R-:W-:Y:S04]  /*54520*/  LDSM.16.MT88.4 R12, [R25+UR5+0x10800] ;  /* 0x01080005190c783b */ /* 0x000fe80008004200 */
[----:B------:R-:W1:Y:S09]  /*54530*/  LDSM.16.M88.4 R24, [R2+UR5+0x800] ;  /* 0x000800050218783b */ /* 0x000e720008000200 */
[----:B------:R-:W-:Y:S04]  /*54540*/  STL.64 [R1+0x1c0], R20 ;  /* 0x0001c01401007387 */ /* 0x000fe80000100a00 */
[----:B------:R-:W-:Y:S04]  /*54550*/  STL.64 [R1+0x1c8], R22 ;  /* 0x0001c81601007387 */ /* 0x000fe80000100a00 */
[----:B------:R-:W2:Y:S04]  /*54560*/  LDSM.16.M88.4 R20, [R2+UR5+0x1000] ;  /* 0x001000050214783b */ /* 0x000ea80008000200 */
[----:B0-----:R-:W-:Y:S04]  /*54570*/  STL.64 [R1+0x1b0], R16 ;  /* 0x0001b01001007387 */ /* 0x001fe80000100a00 */
[----:B------:R-:W-:Y:S04]  /*54580*/  STL.64 [R1+0x1b8], R18 ;  /* 0x0001b81201007387 */ /* 0x000fe80000100a00 */
[----:B------:R-:W0:Y:S04]  /*54590*/  LDSM.16.M88.4 R16, [R2+UR5+0x1800] ;  /* 0x001800050210783b */ /* 0x000e280008000200 */
[----:B-1----:R-:W-:Y:S04]  /*545a0*/  STL.64 [R1+0x1a0], R24 ;  /* 0x0001a01801007387 */ /* 0x002fe80000100a00 */
[----:B------:R-:W-:Y:S04]  /*545b0*/  STL.64 [R1+0x1a8], R26 ;  /* 0x0001a81a01007387 */ /* 0x000fe80000100a00 */
[----:B------:R-:W1:Y:S04]  /*545c0*/  LDSM.16.M88.4 R24, [R2+UR5+0x2000] ;  /* 0x002000050218783b */ /* 0x000e680008000200 */
[----:B--2---:R-:W-:Y:S04]  /*545d0*/  STL.64 [R1+0x190], R20 ;  /* 0x0001901401007387 */ /* 0x004fe80000100a00 */
[----:B------:R-:W-:Y:S04]  /*545e0*/  STL.64 [R1+0x198], R22 ;  /* 0x0001981601007387 */ /* 0x000fe80000100a00 */
[----:B------:R-:W-:Y:S04]  /*545f0*/  LDSM.16.M88.4 R20, [R2+UR5+0x2800] ;  /* 0x002800050214783b */ /* 0x000fe80008000200 */
[----:B0-----:R-:W-:Y:S04]  /*54600*/  STL.64 [R1+0x180], R16 ;  /* 0x0001801001007387 */ /* 0x001fe80000100a00 */
[----:B------:R-:W-:Y:S04]  /*54610*/  STL.64 [R1+0x188], R18 ;  /* 0x0001881201007387 */ /* 0x000fe80000100a00 */
[----:B------:R-:W0:Y:S04]  /*54620*/  LDSM.16.M88.4 R16, [R2+UR5+0x3000] ;  /* 0x003000050210783b */ /* 0x000e280008000200 */
[----:B-1----:R-:W-:Y:S04]  /*54630*/  STL.64 [R1+0x170], R24 ;  /* 0x0001701801007387 */ /* 0x002fe80000100a00 */
[----:B------:R-:W-:Y:S04]  /*54640*/  STL.64 [R1+0x178], R26 ;  /* 0x0001781a01007387 */ /* 0x000fe80000100a00 */
[----:B------:R-:W1:Y:S04]  /*54650*/  LDSM.16.M88.4 R24, [R2+UR5+0x3800] ;  /* 0x003800050218783b */ /* 0x000e680008000200 */
[----:B0-----:R-:W-:Y:S04]  /*54660*/  STL.64 [R1+0x150], R16 ;  /* 0x0001501001007387 */ /* 0x001fe80000100a00 */
[----:B------:R-:W-:Y:S04]  /*54670*/  STL.64 [R1+0x160], R20 ;  /* 0x0001601401007387 */ /* 0x000fe80000100a00 */
[----:B------:R-:W-:Y:S04]  /*54680*/  STL.64 [R1+0x168], R22 ;  /* 0x0001681601007387 */ /* 0x000fe80000100a00 */
[----:B------:R-:W0:Y:S04]  /*54690*/  LDSM.16.M88.4 R20, [R2+UR5+0x4000] ;  /* 0x004000050214783b */ /* 0x000e280008000200 */
[----:B------:R-:W-:Y:S01]  /*546a0*/  STL.64 [R1+0x158], R18 ;  /* 0x0001581201007387 */ /* 0x000fe20000100a00 */
[----:B------:R-:W-:-:S03]  /*546b0*/  IMAD.MOV.U32 R3, RZ, RZ, R16 ;  /* 0x000000ffff037224 */ /* 0x000fc600078e0010 */
[----:B------:R-:W2:Y:S04]  /*546c0*/  LDSM.16.M88.4 R16, [R2+UR5+0x4800] ;  /* 0x004800050210783b */ /* 0x000ea80008000200 */
[----:B-1----:R-:W-:Y:S04]  /*546d0*/  STL.64 [R1+0x140], R24 ;  /* 0x0001401801007387 */ /* 0x002fe80000100a00 */
[----:B------:R-:W-:Y:S04]  /*546e0*/  STL.64 [R1+0x148], R26 ;  /* 0x0001481a01007387 */ /* 0x000fe80000100a00 */
[----:B------:R-:W1:Y:S04]  /*546f0*/  LDSM.16.M88.4 R24, [R2+UR5+0x5000] ;  /* 0x005000050218783b */ /* 0x000e680008000200 */
[----:B0-----:R-:W-:Y:S04]  /*54700*/  STL.64 [R1+0x130], R20 ;  /* 0x0001301401007387 */ /* 0x001fe80000100a00 */
[----:B------:R-:W-:Y:S04]  /*54710*/  STL.64 [R1+0x138], R22 ;  /* 0x0001381601007387 */ /* 0x000fe80000100a00 */
[----:B------:R-:W0:Y:S04]  /*54720*/  LDSM.16.M88.4 R20, [R2+UR5+0x5800] ;  /* 0x005800050214783b */ /* 0x000e280008000200 */
[----:B--2---:R-:W-:Y:S04]  /*54730*/  STL.64 [R1+0x120], R16 ;  /* 0x0001201001007387 */ /* 0x004fe80000100a00 */
[----:B------:R-:W-:Y:S04]  /*54740*/  STL.64 [R1+0x128], R18 ;  /* 0x0001281201007387 */ /* 0x000fe80000100a00 */
        /* <DEDUP_REMOVED lines=42> */
[----:B--2---:R-:W-:Y:S04]  /*549f0*/  STL.64 [R1+0x30], R16 ;  /* 0x0000301001007387 */ /* 0x004fe80000100a00 */
[----:B------:R-:W-:Y:S04]  /*54a00*/  STL.64 [R1+0x38], R18 ;  /* 0x0000381201007387 */ /* 0x000fe80000100a00 */
[----:B------:R-:W0:Y:S04]  /*54a10*/  LDSM.16.M88.4 R20, [R2+UR5+0xd000] ;  /* 0x00d000050214783b */ /* 0x000e280008000200 */
[----:B-1----:R-:W-:Y:S04]  /*54a20*/  STL.64 [R1+0x20], R24 ;  /* 0x0000201801007387 */ /* 0x002fe80000100a00 */
[----:B------:R-:W-:Y:S04]  /*54a30*/  STL.64 [R1+0x28], R26 ;  /* 0x0000281a01007387 */ /* 0x000fe80000100a00 */
[----:B------:R-:W1:Y:S04]  /*54a40*/  LDSM.16.M88.4 R24, [R2+UR5+0xe000] ;  /* 0x00e000050218783b */ /* 0x000e680008000200 */
[----:B------:R-:W2:Y:S04]  /*54a50*/  LDSM.16.M88.4 R16, [R2+UR5+0xd800] ;  /* 0x00d800050210783b */ /* 0x000ea80008000200 */
[----:B0-----:R-:W-:Y:S04]  /*54a60*/  STL.64 [R1+0x10], R20 ;  /* 0x0000101401007387 */ /* 0x001fe80000100a00 */
[----:B------:R-:W-:Y:S04]  /*54a70*/  STL.64 [R1+0x18], R22 ;  /* 0x0000181601007387 */ /* 0x000fe80000100a00 */
[----:B-1----:R-:W-:Y:S04]  /*54a80*/  STL.64 [R1+0x2398], R26 ;  /* 0x0023981a01007387 */ /* 0x002fe80000100a00 */
[----:B------:R-:W0:Y:S04]  /*54a90*/  LDSM.16.M88.4 R20, [R2+UR5+0xe800] ;  /* 0x00e800050214783b */ /* 0x000e280008000200 */
[----:B--2---:R-:W-:Y:S04]  /*54aa0*/  STL.64 [R1], R16 ;  /* 0x0000001001007387 */ /* 0x004fe80000100a00 */
[----:B------:R-:W-:Y:S04]  /*54ab0*/  STL.64 [R1+0x8], R18 ;  /* 0x0000081201007387 */ /* 0x000fe80000100a00 */
[----:B------:R1:W-:Y:S04]  /*54ac0*/  STL.64 [R1+0x2390], R24 ;  /* 0x0023901801007387 */ /* 0x0003e80000100a00 */
[----:B------:R-:W-:Y:S04]  /*54ad0*/  LDSM.16.MT88.4 R16, [R0+UR5+0x10800] ;  /* 0x010800050010783b */ /* 0x000fe80008004200 */
[----:B-1----:R-:W2:Y:S04]  /*54ae0*/  LDL.LU.64 R24, [R1+0x1b0] ;  /* 0x0001b00001187983 */ /* 0x002ea80000300a00 */
[----:B0-----:R-:W-:Y:S04]  /*54af0*/  STL [R1+0x1e2c], R22 ;  /* 0x001e2c1601007387 */ /* 0x001fe80000100800 */
[----:B------:R-:W-:Y:S04]  /*54b00*/  STL [R1+0x1e28], R23 ;  /* 0x001e281701007387 */ /* 0x000fe80000100800 */
[----:B------:R4:W-:Y:S02]  /*54b10*/  STL.64 [R1+0x2508], R20 ;  /* 0x0025081401007387 */ /* 0x0009e40000100a00 */
[----:B----4-:R-:W-:-:S02]  /*54b20*/  IMAD.MOV.U32 R20, RZ, RZ, R9 ;  /* 0x000000ffff147224 */ /* 0x010fc400078e0009 */
[----:B------:R-:W-:Y:S02]  /*54b30*/  IMAD.MOV.U32 R21, RZ, RZ, R8 ;  /* 0x000000ffff157224 */ /* 0x000fe400078e0008 */
[----:B------:R-:W0:Y:S01]  /*54b40*/  LDSM.16.M88.4 R8, [R2+UR5+0xf000] ;  /* 0x00f000050208783b */ /* 0x000e220008000200 */
[----:B------:R-:W-:Y:S02]  /*54b50*/  IMAD.MOV.U32 R22, RZ, RZ, R5 ;  /* 0x000000ffff167224 */ /* 0x000fe400078e0005 */
[----:B------:R-:W-:Y:S02]  /*54b60*/  IMAD.MOV.U32 R23, RZ, RZ, R4 ;  /* 0x000000ffff177224 */ /* 0x000fe400078e0004 */
[----:B------:R-:W1:Y:S04]  /*54b70*/  LDSM.16.M88.4 R4, [R2+UR5+0xf800] ;  /* 0x00f800050204783b */ /* 0x000e680008000200 */
[----:B0-----:R-:W-:Y:S04]  /*54b80*/  STL [R1+0x2374], R8 ;  /* 0x0023740801007387 */ /* 0x001fe80000100800 */
[----:B------:R-:W-:Y:S04]  /*54b90*/  STL [R1+0x2370], R9 ;  /* 0x0023700901007387 */ /* 0x000fe80000100800 */
[----:B------:R-:W-:Y:S04]  /*54ba0*/  STL [R1+0x1dfc], R10 ;  /* 0x001dfc0a01007387 */ /* 0x000fe80000100800 */
[----:B------:R2:W-:Y:S04]  /*54bb0*/  STL [R1+0x1df8], R11 ;  /* 0x001df80b01007387 */ /* 0x0005e80000100800 */
[----:B-1----:R-:W-:Y:S04]  /*54bc0*/  STL.64 [R1+0x2368], R6 ;  /* 0x0023680601007387 */ /* 0x002fe80000100a00 */
[----:B------:R-:W-:Y:S04]  /*54bd0*/  STL.64 [R1+0x2360], R4 ;  /* 0x0023600401007387 */ /* 0x000fe80000100a00 */
[----:B------:R-:W-:Y:S04]  /*54be0*/  STL.64 [R1+0x2358], R18 ;  /* 0x0023581201007387 */ /* 0x000fe80000100a00 */
[----:B------:R-:W-:Y:S01]  /*54bf0*/  STL.64 [R1+0x2350], R16 ;  /* 0x0023501001007387 */ /* 0x000fe20000100a00 */
[----:B--2---:R-:W-:-:S15]  /*54c00*/  HMMA.16816.F32.BF16 R8, R12, R24, R20 ;  /* 0x000000180c08723c */ /* 0x004fde0000041814 */
[----:B------:R-:W-:-:S04]  /*54c10*/  NOP ;  /* 0x0000000000007918 */ /* 0x000fc80000000000 */
[----:B------:R0:W-:Y:S01]  /*54c20*/  STL.64 [R1+0x5b0], R8 ;  /* 0x0005b00801007387 */ /* 0x0001e20000100a00 */
[----:B------:R-:W-:Y:S02]  /*54c30*/  IMAD.MOV.U32 R2, RZ, RZ, R10 ;  /* 0x000000ffff027224 */ /* 0x000fe400078e000a */
[----:B------:R-:W-:Y:S01]  /*54c40*/  IMAD.MOV.U32 R0, RZ, RZ, R11 ;  /* 0x000000ffff007224 */ /* 0x000fe200078e000b */
[----:B0-----:R-:W2:Y:S04]  /*54c50*/  LDL.LU R8, [R1+0x570] ;  /* 0x0005700001087983 */ /* 0x001ea80000300800 */
[----:B------:R-:W2:Y:S04]  /*54c60*/  LDL.LU R9, [R1+0x574] ;  /* 0x0005740001097983 */ /* 0x000ea80000300800 */
[----:B------:R-:W3:Y:S04]  /*54c70*/  LDL.LU R10, [R1+0x578] ;  /* 0x00057800010a7983 */ /* 0x000ee80000300800 */
[----:B------:R-:W3:Y:S04]  /*54c80*/  LDL.LU R11, [R1+0x57c] ;  /* 0x00057c00010b7983 */ /* 0x000ee80000300800 */
[----:B------:R-:W4:Y:S04]  /*54c90*/  LDL.LU R16, [R1+0x590] ;  /* 0x0005900001107983 */ /* 0x000f280000300800 */
[----:B------:R-:W4:Y:S04]  /*54ca0*/  LDL.LU R17, [R1+0x594] ;  /* 0x0005940001117983 */ /* 0x000f280000300800 */
[----:B------:R-:W2:Y:S04]  /*54cb0*/  LDL.LU R18, [R1+0x598] ;  /* 0x0005980001127983 */ /* 0x000ea80000300800 */
[----:B------:R-:W2:Y:S04]  /*54cc0*/  LDL.LU R19, [R1+0x59c] ;  /* 0x00059c0001137983 */ /* 0x000ea80000300800 */
[----:B--2---:R-:W-:Y:S04]  /*54cd0*/  STL.64 [R1+0x2560], R18 ;  /* 0x0025601201007387 */ /* 0x004fe80000100a00 */
[----:B----4-:R0:W-:Y:S04]  /*54ce0*/  STL.64 [R1+0x2558], R16 ;  /* 0x0025581001007387 */ /* 0x0101e80000100a00 */
[----:B0-----:R-:W2:Y:S04]  /*54cf0*/  LDL.LU R16, [R1+0x5a0] ;  /* 0x0005a00001107983 */ /* 0x001ea80000300800 */
[----:B------:R-:W2:Y:S04]  /*54d00*/  LDL.LU R17, [R1+0x5a4] ;  /* 0x0005a40001117983 */ /* 0x000ea80000300800 */
[----:B------:R-:W2:Y:S04]  /*54d10*/  LDL.LU R18, [R1+0x5a8] ;  /* 0x0005a80001127983 */ /* 0x000ea80000300800 */
[----:B------:R-:W2:Y:S04]  /*54d20*/  LDL.LU R19, [R1+0x5ac] ;  /* 0x0005ac0001137983 */ /* 0x000ea80000300800 */
[----:B---3--:R-:W-:Y:S04]  /*54d30*/  STL.64 [R1+0x2538], R10 ;  /* 0x0025380a01007387 */ /* 0x008fe80000100a00 */
[----:B------:R0:W-:Y:S04]  /*54d40*/  STL.64 [R1+0x2530], R8 ;  /* 0x0025300801007387 */ /* 0x0001e80000100a00 */
[----:B0-----:R-:W3:Y:S04]  /*54d50*/  LDL.LU R8, [R1+0x580] ;  /* 0x0005800001087983 */ /* 0x001ee80000300800 */
[----:B------:R-:W3:Y:S04]  /*54d60*/  LDL.LU R9, [R1+0x584] ;  /* 0x0005840001097983 */ /* 0x000ee80000300800 */
[----:B------:R-:W4:Y:S04]  /*54d70*/  LDL.LU R10, [R1+0x588] ;  /* 0x00058800010a7983 */ /* 0x000f280000300800 */
[----:B------:R-:W4:Y:S04]  /*54d80*/  LDL.LU R11, [R1+0x58c] ;  /* 0x00058c00010b7983 */ /* 0x000f280000300800 */
[----:B----4-:R-:W-:Y:S04]  /*54d90*/  STL.64 [R1+0x2550], R10 ;  /* 0x0025500a01007387 */ /* 0x010fe80000100a00 */
[----:B---3--:R0:W-:Y:S04]  /*54da0*/  STL.64 [R1+0x2548], R8 ;  /* 0x0025480801007387 */ /* 0x0081e80000100a00 */
[----:B0-----:R-:W3:Y:S01]  /*54db0*/  LDL.LU.64 R8, [R1+0x190] ;  /* 0x0001900001087983 */ /* 0x001ee20000300a00 */
[----:B------:R-:W-:-:S02]  /*54dc0*/  IMAD.MOV.U32 R5, RZ, RZ, R24 ;  /* 0x000000ffff057224 */ /* 0x000fc400078e0018 */
[----:B------:R-:W-:Y:S02]  /*54dd0*/  IMAD.MOV.U32 R24, RZ, RZ, R3 ;  /* 0x000000ffff187224 */ /* 0x000fe400078e0003 */
[----:B------:R-:W-:Y:S01]  /*54de0*/  IMAD.MOV.U32 R4, RZ, RZ, R25 ;  /* 0x000000ffff047224 */ /* 0x000fe200078e0019 */
[----:B---3--:R0:W-:Y:S04]  /*54df0*/  STL.64 [R1+0x2568], R8 ;  /* 0x0025680801007387 */ /* 0x0081e80000100a00 */
[----:B0-----:R-:W2:Y:S04]  /*54e00*/  LDL.LU.64 R8, [R1+0x1a0] ;  /* 0x0001a00001087983 */ /* 0x001ea80000300a00 */
[----:B------:R-:W3:Y:S04]  /*54e10*/  LDL.LU R3, [R1+0x2570] ;  /* 0x0025700001037983 */ /* 0x000ee80000300800 */
[----:B------:R-:W4:Y:S04]  /*54e20*/  LDL R25, [R1+0x154] ;  /* 0x0001540001197983 */ /* 0x000f280000100800 */
[----:B----4-:R0:W-:Y:S04]  /*54e30*/  STL.64 [R1+0x2528], R24 ;  /* 0x0025281801007387 */ /* 0x0101e80000100a00 */
[----:B0-----:R-:W4:Y:S01]  /*54e40*/  LDL.LU.64 R24, [R1+0x170] ;  /* 0x0001700001187983 */ /* 0x001f220000300a00 */
[----:B--2---:R-:W-:Y:S01]  /*54e50*/  HMMA.16816.F32.BF16 R16, R12, R8, R16 ;  /* 0x000000080c10723c */ /* 0x004fe20000041810 */
[----:B------:R-:W-:-:S02]  /*54e60*/  IMAD.MOV.U32 R7, RZ, RZ, R8 ;  /* 0x000000ffff077224 */ /* 0x000fc400078e0008 */
[----:B------:R-:W-:Y:S02]  /*54e70*/  IMAD.MOV.U32 R6, RZ, RZ, R9 ;  /* 0x000000ffff067224 */ /* 0x000fe400078e0009 */
[----:B------:R-:W-:Y:S02]  /*54e80*/  IMAD.MOV.U32 R21, RZ, RZ, R29 ;  /* 0x000000ffff157224 */ /* 0x000fe400078e001d */
[----:B---3--:R-:W-:-:S12]  /*54e90*/  IMAD.MOV.U32 R23, RZ, RZ, R3 ;  /* 0x000000ffff177224 */ /* 0x008fd800078e0003 */
[----:B------:R-:W-:Y:S02]  /*54ea0*/  IMAD.MOV.U32 R29, RZ, RZ, R18 ;  /* 0x000000ffff1d7224 */ /* 0x000fe400078e0012 */
[----:B------:R-:W-:Y:S01]  /*54eb0*/  IMAD.MOV.U32 R3, RZ, RZ, R19 ;  /* 0x000000ffff037224 */ /* 0x000fe200078e0013 */
[----:B----4-:R0:W-:Y:S04]  /*54ec0*/  STL.64 [R1+0x2540], R24 ;  /* 0x0025401801007387 */ /* 0x0101e80000100a00 */
[----:B0-----:R-:W2:Y:S04]  /*54ed0*/  LDL.LU.64 R24, [R1+0x180] ;  /* 0x0001800001187983 */ /* 0x001ea80000300a00 */
[----:B------:R-:W3:Y:S04]  /*54ee0*/  LDL.LU R20, [R1+0x550] ;  /* 0x0005500001147983 */ /* 0x000ee80000300800 */
[----:B------:R-:W-:Y:S04]  /*54ef0*/  STL [R1+0x237c], R4 ;  /* 0x00237c0401007387 */ /* 0x000fe80000100800 */
[----:B------:R-:W-:Y:S04]  /*54f00*/  STL [R1+0x2378], R5 ;  /* 0x0023780501007387 */ /* 0x000fe80000100800 */
[----:B------:R-:W-:Y:S04]  /*54f10*/  STL [R1+0x2214], R0 ;  /* 0x0022140001007387 */ /* 0x000fe80000100800 */
[----:B------:R-:W-:Y:S04]  /*54f20*/  STL [R1+0x2210], R2 ;  /* 0x0022100201007387 */ /* 0x000fe80000100800 */
[----:B------:R-:W4:Y:S04]  /*54f30*/  LDL.LU.64 R8, [R1+0x2568] ;  /* 0x0025680001087983 */ /* 0x000f280000300a00 */
[----:B------:R0:W-:Y:S04]  /*54f40*/  STL.64 [R1+0x5a0], R16 ;  /* 0x0005a01001007387 */ /* 0x0001e80000100a00 */
[----:B------:R-:W4:Y:S04]  /*54f50*/  LDL.LU.64 R18, [R1+0x2560] ;  /* 0x0025600001127983 */ /* 0x000f280000300a00 */
[----:B0-----:R-:W4:Y:S04]  /*54f60*/  LDL.LU.64 R16, [R1+0x2558] ;  /* 0x0025580001107983 */ /* 0x001f280000300a00 */
[----:B------:R-:W-:Y:S04]  /*54f70*/  STL [R1+0x221c], R3 ;  /* 0x00221c0301007387 */ /* 0x000fe80000100800 */
[----:B------:R-:W-:Y:S01]  /*54f80*/  STL [R1+0x2218], R29 ;  /* 0x0022181d01007387 */ /* 0x000fe20000100800 */
[----:B----4-:R-:W-:-:S15]  /*54f90*/  HMMA.16816.F32.BF16 R16, R12, R8, R16 ;  /* 0x000000080c10723c */ /* 0x010fde0000041810 */
[----:B------:R-:W-:-:S04]  /*54fa0*/  NOP ;  /* 0x0000000000007918 */ /* 0x000fc80000000000 */
[----:B------:R0:W-:Y:S04]  /*54fb0*/  STL.64 [R1+0x590], R16 ;  /* 0x0005901001007387 */ /* 0x0001e80000100a00 */
[----:B------:R2:W-:Y:S04]  /*54fc0*/  STL.64 [R1+0x598], R18 ;  /* 0x0005981201007387 */ /* 0x0005e80000100a00 */
[----:B------:R-:W4:Y:S01]  /*54fd0*/  LDL.LU.64 R10, [R1+0x2550] ;  /* 0x00255000010a7983 */ /* 0x000f220000300a00 */
[----:B0-----:R-:W-:Y:S02]  /*54fe0*/  IMAD.MOV.U32 R17, RZ, RZ, R8 ;  /* 0x000000ffff117224 */ /* 0x001fe400078e0008 */
[----:B------:R-:W-:-:S02]  /*54ff0*/  IMAD.MOV.U32 R16, RZ, RZ, R9 ;  /* 0x000000ffff107224 */ /* 0x000fc400078e0009 */
[----:B------:R-:W4:Y:S01]  /*55000*/  LDL.LU.64 R8, [R1+0x2548] ;  /* 0x0025480001087983 */ /* 0x000f220000300a00 */
[----:B--2---:R-:W-:Y:S02]  /*55010*/  IMAD.MOV.U32 R19, RZ, RZ, R24 ;  /* 0x000000ffff137224 */ /* 0x004fe400078e0018 */
[----:B------:R-:W-:Y:S02]  /*55020*/  IMAD.MOV.U32 R18, RZ, RZ, R25 ;  /* 0x000000ffff127224 */ /* 0x000fe400078e0019 */
[----:B------:R-:W-:Y:S01]  /*55030*/  IMAD.MOV.U32 R22, RZ, RZ, R28 ;  /* 0x000000ffff167224 */ /* 0x000fe200078e001c */
[----:B----4-:R-:W-:Y:S01]  /*55040*/  HMMA.16816.F32.BF16 R8, R12, R24, R8 ;  /* 0x000000180c08723c */ /* 0x010fe20000041808 */
[----:B------:R-:W2:-:S15]  /*55050*/  LDL.LU.64 R24, [R1+0x2540] ;  /* 0x0025400001187983 */ /* 0x000e9e0000300a00 */
[----:B------:R-:W-:-:S03]  /*55060*/  NOP ;  /* 0x0000000000007918 */ /* 0x000fc60000000000 */
[----:B------:R-:W-:Y:S04]  /*55070*/  STL.64 [R1+0x580], R8 ;  /* 0x0005800801007387 */ /* 0x000fe80000100a00 */
[----:B------:R0:W-:Y:S01]  /*55080*/  STL [R1+0x588], R10 ;  /* 0x0005880a01007387 */ /* 0x0001e20000100800 */
[----:B------:R-:W-:-:S03]  /*55090*/  IMAD.MOV.U32 R28, RZ, RZ, R11 ;  /* 0x000000ffff1c7224 */ /* 0x000fc600078e000b */
[----:B0-----:R-:W2:Y:S04]  /*550a0*/  LDL.LU.64 R10, [R1+0x2538] ;  /* 0x00253800010a7983 */ /* 0x001ea80000300a00 */
[----:B------:R-:W2:Y:S04]  /*550b0*/  LDL.LU.64 R8, [R1+0x2530] ;  /* 0x0025300001087983 */ /* 0x000ea80000300a00 */
[----:B------:R-:W-:Y:S04]  /*550c0*/  STL.64 [R1+0x2388], R18 ;  /* 0x0023881201007387 */ /* 0x000fe80000100a00 */
[----:B------:R0:W-:Y:S04]  /*550d0*/  STL.64 [R1+0x2380], R16 ;  /* 0x0023801001007387 */ /* 0x0001e80000100a00 */
[----:B0-----:R-:W4:Y:S04]  /*550e0*/  LDL.LU.64 R16, [R1+0x160] ;  /* 0x0001600001107983 */ /* 0x001f280000300a00 */
[----:B------:R-:W-:Y:S01]  /*550f0*/  STL [R1+0x2220], R28 ;  /* 0x0022201c01007387 */ /* 0x000fe20000100800 */
[----:B--2---:R-:W-:-:S15]  /*55100*/  HMMA.16816.F32.BF16 R8, R12, R24, R8 ;  /* 0x000000180c08723c */ /* 0x004fde0000041808 */
[----:B------:R-:W-:-:S04]  /*55110*/  NOP ;  /* 0x0000000000007918 */ /* 0x000fc80000000000 */
[----:B------:R0:W-:Y:S04]  /*55120*/  STL.64 [R1+0x570], R8 ;  /* 0x0005700801007387 */ /* 0x0001e80000100a00 */
[----:B------:R-:W-:Y:S01]  /*55130*/  STL.64 [R1+0x578], R10 ;  /* 0x0005780a01007387 */ /* 0x000fe20000100a00 */
[----:B0-----:R-:W-:Y:S02]  /*55140*/  IMAD.MOV.U32 R8, RZ, RZ, R24 ;  /* 0x000000ffff087224 */ /* 0x001fe400078e0018 */
[----:B------:R-:W-:Y:S02]  /*55150*/  IMAD.MOV.U32 R9, RZ, RZ, R25 ;  /* 0x000000ffff097224 */ /* 0x000fe400078e0019 */
[----:B------:R-:W3:Y:S04]  /*55160*/  LDL.LU.64 R24, [R1+0x2528] ;  /* 0x0025280001187983 */ /* 0x000ee80000300a00 */
[----:B------:R0:W-:Y:S04]  /*55170*/  STL.64 [R1+0x2520], R8 ;  /* 0x0025200801007387 */ /* 0x0001e80000100a00 */
[----:B0-----:R-:W2:Y:S04]  /*55180*/  LDL.LU R8, [R1+0x560] ;  /* 0x0005600001087983 */ /* 0x001ea80000300800 */
[----:B------:R-:W2:Y:S04]  /*55190*/  LDL.LU R9, [R1+0x564] ;  /* 0x0005640001097983 */ /* 0x000ea80000300800 */
[----:B------:R-:W2:Y:S04]  /*551a0*/  LDL.LU R10, [R1+0x568] ;  /* 0x00056800010a7983 */ /* 0x000ea80000300800 */
[----:B------:R-:W2:Y:S01]  /*551b0*/  LDL.LU R11, [R1+0x56c] ;  /* 0x00056c00010b7983 */ /* 0x000ea20000300800 */
[----:B----4-:R-:W-:-:S02]  /*551c0*/  IMAD.MOV.U32 R4, RZ, RZ, R16 ;  /* 0x000000ffff047224 */ /* 0x010fc400078e0010 */
[----:B------:R-:W-:Y:S01]  /*551d0*/  IMAD.MOV.U32 R5, RZ, RZ, R17 ;  /* 0x000000ffff057224 */ /* 0x000fe200078e0011 */
[----:B--2---:R-:W-:-:S15]  /*551e0*/  HMMA.16816.F32.BF16 R8, R12, R16, R8 ;  /* 0x000000100c08723c */ /* 0x004fde0000041808 */
[----:B------:R-:W-:-:S04]  /*551f0*/  NOP ;  /* 0x0000000000007918 */ /* 0x000fc80000000000 */
[----:B------:R-:W-:Y:S04]  /*55200*/  STL.64 [R1+0x560], R8 ;  /* 0x0005600801007387 */ /* 0x000fe80000100a00 */
[----:B------:R-:W-:Y:S04]  /*55210*/  STL.64 [R1+0x568], R10 ;  /* 0x0005680a01007387 */ /* 0x000fe80000100a00 */
[----:B------:R-:W-:Y:S04]  /*55220*/  STL.64 [R1+0x23a8], R6 ;  /* 0x0023a80601007387 */ /* 0x000fe80000100a00 */
[----:B------:R0:W-:Y:S04]  /*55230*/  STL.64 [R1+0x23a0], R4 ;  /* 0x0023a00401007387 */ /* 0x0001e80000100a00 */
[----:B0-----:R-:W2:Y:S01]  /*55240*/  LDL.LU.64 R4, [R1+0xf0] ;  /* 0x0000f00001047983 */ /* 0x001ea20000300a00 */
[----:B---3--:R-:W-:Y:S03]  /*55250*/  HMMA.16816.F32.BF16 R8, R12, R24, R20 ;  /* 0x000000180c08723c */ /* 0x008fe60000041814 */
[----:B--2---:R0:W-:-:S15]  /*55260*/  STL.64 [R1+0x24c0], R4 ;  /* 0x0024c00401007387 */ /* 0x0041de0000100a00 */
[----:B------:R-:W-:Y:S01]  /*55270*/  NOP ;  /* 0x0000000000007918 */ /* 0x000fe20000000000 */
[----:B------:R1:W-:Y:S04]  /*55280*/  STL.64 [R1+0x550], R8 ;  /* 0x0005500801007387 */ /* 0x0003e80000100a00 */
[----:B------:R2:W-:Y:S04]  /*55290*/  STL.64 [R1+0x558], R10 ;  /* 0x0005580a01007387 */ /* 0x0005e80000100a00 */
[----:B0-----:R-:W3:Y:S04]  /*552a0*/  LDL.LU R4, [R1+0x500] ;  /* 0x0005000001047983 */ /* 0x001ee80000300800 */
[----:B------:R-:W3:Y:S04]  /*552b0*/  LDL.LU R5, [R1+0x504] ;  /* 0x0005040001057983 */ /* 0x000ee80000300800 */
[----:B------:R-:W4:Y:S04]  /*552c0*/  LDL.LU R6, [R1+0x508] ;  /* 0x0005080001067983 */ /* 0x000f280000300800 */
[----:B------:R-:W4:Y:S04]  /*552d0*/  LDL.LU R7, [R1+0x50c] ;  /* 0x00050c0001077983 */ /* 0x000f280000300800 */
[----:B-1----:R-:W3:Y:S04]  /*552e0*/  LDL.LU R8, [R1+0x540] ;  /* 0x0005400001087983 */ /* 0x002ee80000300800 */
[----:B------:R-:W3:Y:S04]  /*552f0*/  LDL.LU R9, [R1+0x544] ;  /* 0x0005440001097983 */ /* 0x000ee80000300800 */
[----:B--2---:R-:W2:Y:S04]  /*55300*/  LDL.LU R10, [R1+0x548] ;  /* 0x00054800010a7983 */ /* 0x004ea80000300800 */
[----:B------:R-:W2:Y:S04]  /*55310*/  LDL.LU R11, [R1+0x54c] ;  /* 0x00054c00010b7983 */ /* 0x000ea80000300800 */
[----:B------:R-:W2:Y:S04]  /*55320*/  LDL.LU R20, [R1+0x530] ;  /* 0x0005300001147983 */ /* 0x000ea80000300800 */
[----:B------:R-:W2:Y:S04]  /*55330*/  LDL.LU R21, [R1+0x534] ;  /* 0x0005340001157983 */ /* 0x000ea80000300800 */
[----:B------:R-:W2:Y:S04]  /*55340*/  LDL.LU R22, [R1+0x538] ;  /* 0x0005380001167983 */ /* 0x000ea80000300800 */
[----:B------:R-:W2:Y:S04]  /*55350*/  LDL.LU R23, [R1+0x53c] ;  /* 0x00053c0001177983 */ /* 0x000ea80000300800 */
[----:B--2---:R-:W-:Y:S04]  /*55360*/  STL.64 [R1+0x2518], R22 ;  /* 0x0025181601007387 */ /* 0x004fe80000100a00 */
[----:B------:R0:W-:Y:S04]  /*55370*/  STL.64 [R1+0x2510], R20 ;  /* 0x0025101401007387 */ /* 0x0001e80000100a00 */
[----:B0-----:R-:W2:Y:S04]  /*55380*/  LDL.LU.64 R20, [R1+0x140] ;  /* 0x0001400001147983 */ /* 0x001ea80000300a00 */
[----:B----4-:R-:W-:Y:S04]  /*55390*/  STL.64 [R1+0x24d0], R6 ;  /* 0x0024d00601007387 */ /* 0x010fe80000100a00 */
[----:B---3--:R0:W-:Y:S04]  /*553a0*/  STL.64 [R1+0x24c8], R4 ;  /* 0x0024c80401007387 */ /* 0x0081e80000100a00 */
[----:B0-----:R-:W3:Y:S04]  /*553b0*/  LDL.LU.64 R4, [R1+0x110] ;  /* 0x0001100001047983 */ /* 0x001ee80000300a00 */
[----:B---3--:R0:W-:Y:S04]  /*553c0*/  STL.64 [R1+0x24e8], R4 ;  /* 0x0024e80401007387 */ /* 0x0081e80000100a00 */
[----:B0-----:R-:W3:Y:S04]  /*553d0*/  LDL.LU.64 R4, [R1+0x120] ;  /* 0x0001200001047983 */ /* 0x001ee80000300a00 */
[----:B---3--:R0:W-:Y:S04]  /*553e0*/  STL.64 [R1+0x2500], R4 ;  /* 0x0025000401007387 */ /* 0x0081e80000100a00 */
[----:B0-----:R-:W3:Y:S04]  /*553f0*/  LDL.LU.64 R4, [R1+0x130] ;  /* 0x0001300001047983 */ /* 0x001ee80000300a00 */
[----:B------:R-:W4:Y:S04]  /*55400*/  LDL.LU R16, [R1+0x4e0] ;  /* 0x0004e00001107983 */ /* 0x000f280000300800 */
[----:B------:R-:W4:Y:S04]  /*55410*/  LDL.LU R17, [R1+0x4e4] ;  /* 0x0004e40001117983 */ /* 0x000f280000300800 */
[----:B------:R-:W3:Y:S04]  /*55420*/  LDL.LU R18, [R1+0x4e8] ;  /* 0x0004e80001127983 */ /* 0x000ee80000300800 */
[----:B------:R-:W3:Y:S01]  /*55430*/  LDL.LU R19, [R1+0x4ec] ;  /* 0x0004ec0001137983 */ /* 0x000ee20000300800 */
[----:B--2---:R-:W-:Y:S03]  /*55440*/  HMMA.16816.F32.BF16 R8, R12, R20, R8 ;  /* 0x000000140c08723c */ /* 0x004fe60000041808 */
[----:B---3--:R-:W-:Y:S04]  /*55450*/  STL.64 [R1+0x24e0], R18 ;  /* 0x0024e01201007387 */ /* 0x008fe80000100a00 */
[----:B----4-:R0:W-:Y:S04]  /*55460*/  STL.64 [R1+0x24d8], R16 ;  /* 0x0024d81001007387 */ /* 0x0101e80000100a00 */
        /* <DEDUP_REMOVED lines=10> */
[----:B------:R-:W3:Y:S04]  /*55510*/  LDL.LU.64 R24, [R1+0xe0] ;  /* 0x0000e00001187983 */ /* 0x000ee80000300a00 */
[----:B------:R0:W-:Y:S04]  /*55520*/  STL.64 [R1+0x540], R8 ;  /* 0x0005400801007387 */ /* 0x0001e80000100a00 */
[----:B------:R1:W-:Y:S04]  /*55530*/  STL.64 [R1+0x548], R10 ;  /* 0x0005480a01007387 */ /* 0x0003e80000100a00 */
[----:B0-----:R-:W4:Y:S01]  /*55540*/  LDL.LU.64 R8, [R1+0x2520] ;  /* 0x0025200001087983 */ /* 0x001f220000300a00 */
[----:B-1----:R-:W-:-:S02]  /*55550*/  IMAD.MOV.U32 R11, RZ, RZ, R20 ;  /* 0x000000ffff0b7224 */ /* 0x002fc400078e0014 */
[----:B------:R-:W-:Y:S01]  /*55560*/  IMAD.MOV.U32 R10, RZ, RZ, R21 ;  /* 0x000000ffff0a7224 */ /* 0x000fe200078e0015 */
[----:B------:R-:W2:Y:S04]  /*55570*/  LDL.LU.64 R22, [R1+0x2518] ;  /* 0x0025180001167983 */ /* 0x000ea80000300a00 */
[----:B------:R-:W2:Y:S04]  /*55580*/  LDL.LU.64 R20, [R1+0x2510] ;  /* 0x0025100001147983 */ /* 0x000ea80000300a00 */
[----:B------:R-:W-:Y:S01]  /*55590*/  STL.64 [R1+0x23b8], R10 ;  /* 0x0023b80a01007387 */ /* 0x000fe20000100a00 */
[----:B--2---:R-:W-:Y:S03]  /*555a0*/  HMMA.16816.F32.BF16 R20, R12, R4, R20 ;  /* 0x000000040c14723c */ /* 0x004fe60000041814 */
[----:B----4-:R0:W-:Y:S04]  /*555b0*/  STL.64 [R1+0x23b0], R8 ;  /* 0x0023b00801007387 */ /* 0x0101e80000100a00 */
[----:B0-----:R-:W2:Y:S04]  /*555c0*/  LDL.LU R8, [R1+0x4f0] ;  /* 0x0004f00001087983 */ /* 0x001ea80000300800 */
[----:B------:R-:W2:Y:S04]  /*555d0*/  LDL.LU R9, [R1+0x4f4] ;  /* 0x0004f40001097983 */ /* 0x000ea80000300800 */
[----:B------:R-:W2:Y:S04]  /*555e0*/  LDL.LU R10, [R1+0x4f8] ;  /* 0x0004f800010a7983 */ /* 0x000ea80000300800 */
[----:B------:R-:W2:Y:S04]  /*555f0*/  LDL.LU R11, [R1+0x4fc] ;  /* 0x0004fc00010b7983 */ /* 0x000ea80000300800 */
[----:B------:R0:W-:Y:S04]  /*55600*/  STL.64 [R1+0x530], R20 ;  /* 0x0005301401007387 */ /* 0x0001e80000100a00 */
[----:B------:R1:W-:Y:S04]  /*55610*/  STL.64 [R1+0x538], R22 ;  /* 0x0005381601007387 */ /* 0x0003e80000100a00 */
[----:B0-----:R-:W4:Y:S01]  /*55620*/  LDL.LU.64 R20, [R1+0x2508] ;  /* 0x0025080001147983 */ /* 0x001f220000300a00 */
[----:B-1----:R-:W-:-:S02]  /*55630*/  IMAD.MOV.U32 R23, RZ, RZ, R4 ;  /* 0x000000ffff177224 */ /* 0x002fc400078e0004 */
[----:B------:R-:W-:Y:S02]  /*55640*/  IMAD.MOV.U32 R22, RZ, RZ, R5 ;  /* 0x000000ffff167224 */ /* 0x000fe400078e0005 */
[----:B------:R-:W2:Y:S04]  /*55650*/  LDL.LU.64 R4, [R1+0x2500] ;  /* 0x0025000001047983 */ /* 0x000ea80000300a00 */
[----:B------:R-:W-:Y:S01]  /*55660*/  STL.64 [R1+0x23c8], R22 ;  /* 0x0023c81601007387 */ /* 0x000fe20000100a00 */
[----:B--2---:R-:W-:Y:S03]  /*55670*/  HMMA.16816.F32.BF16 R16, R12, R4, R16 ;  /* 0x000000040c10723c */ /* 0x004fe60000041810 */
[----:B----4-:R0:W-:Y:S01]  /*55680*/  STL.64 [R1+0x23c0], R20 ;  /* 0x0023c01401007387 */ /* 0x0101e20000100a00 */
[----:B------:R-:W-:-:S02]  /*55690*/  IMAD.MOV.U32 R0, RZ, RZ, R4 ;  /* 0x000000ffff007224 */ /* 0x000fc400078e0004 */
[----:B------:R-:W-:Y:S01]  /*556a0*/  IMAD.MOV.U32 R2, RZ, RZ, R5 ;  /* 0x000000ffff027224 */ /* 0x000fe200078e0005 */
[----:B0-----:R-:W2:-:S12]  /*556b0*/  LDL.LU.64 R20, [R1+0x100] ;  /* 0x0001000001147983 */ /* 0x001e980000300a00 */
[----:B------:R-:W-:Y:S04]  /*556c0*/  STL.64 [R1+0x520], R16 ;  /* 0x0005201001007387 */ /* 0x000fe80000100a00 */
[----:B------:R0:W-:Y:S04]  /*556d0*/  STL.64 [R1+0x528], R18 ;  /* 0x0005281201007387 */ /* 0x0001e80000100a00 */
[----:B0-----:R-:W4:Y:S04]  /*556e0*/  LDL.LU.64 R18, [R1+0x24f8] ;  /* 0x0024f80001127983 */ /* 0x001f280000300a00 */
[----:B------:R-:W4:Y:S04]  /*556f0*/  LDL.LU.64 R16, [R1+0x24f0] ;  /* 0x0024f00001107983 */ /* 0x000f280000300a00 */
[----:B------:R-:W4:Y:S04]  /*55700*/  LDL.LU.64 R4, [R1+0x24e8] ;  /* 0x0024e80001047983 */ /* 0x000f280000300a00 */
[----:B------:R-:W-:Y:S04]  /*55710*/  STL [R1+0x2228], R2 ;  /* 0x0022280201007387 */ /* 0x000fe80000100800 */
[----:B------:R-:W-:Y:S01]  /*55720*/  STL [R1+0x2224], R0 ;  /* 0x0022240001007387 */ /* 0x000fe20000100800 */
[----:B----4-:R-:W-:Y:S01]  /*55730*/  HMMA.16816.F32.BF16 R16, R12, R4, R16 ;  /* 0x000000040c10723c */ /* 0x010fe20000041810 */
[----:B------:R-:W-:-:S02]  /*55740*/  IMAD.MOV.U32 R3, RZ, RZ, R4 ;  /* 0x000000ffff037224 */ /* 0x000fc400078e0004 */
[----:B------:R-:W-:-:S15]  /*55750*/  IMAD.MOV.U32 R29, RZ, RZ, R5 ;  /* 0x000000ffff1d7224 */ /* 0x000fde00078e0005 */
[----:B------:R-:W-:Y:S01]  /*55760*/  NOP ;  /* 0x0000000000007918 */ /* 0x000fe20000000000 */
[----:B------:R-:W-:Y:S04]  /*55770*/  STL.64 [R1+0x510], R16 ;  /* 0x0005101001007387 */ /* 0x000fe80000100a00 */
[----:B------:R0:W-:Y:S04]  /*55780*/  STL.64 [R1+0x518], R18 ;  /* 0x0005181201007387 */ /* 0x0001e80000100a00 */
[----:B0-----:R-:W3:Y:S04]  /*55790*/  LDL.LU.64 R18, [R1+0x24e0] ;  /* 0x0024e00001127983 */ /* 0x001ee80000300a00 */
[----:B------:R-:W3:Y:S04]  /*557a0*/  LDL.LU.64 R16, [R1+0x24d8] ;  /* 0x0024d80001107983 */ /* 0x000ee80000300a00 */
[----:B------:R-:W2:Y:S04]  /*557b0*/  LDL.LU.64 R6, [R1+0x24d0] ;  /* 0x0024d00001067983 */ /* 0x000ea80000300a00 */
[----:B------:R-:W2:Y:S04]  /*557c0*/  LDL.LU.64 R4, [R1+0x24c8] ;  /* 0x0024c80001047983 */ /* 0x000ea80000300a00 */
[----:B------:R-:W-:Y:S04]  /*557d0*/  STL [R1+0x2230], R29 ;  /* 0x0022301d01007387 */ /* 0x000fe80000100800 */
[----:B------:R-:W-:Y:S01]  /*557e0*/  STL [R1+0x222c], R3 ;  /* 0x00222c0301007387 */ /* 0x000fe20000100800 */
[----:B--2---:R-:W-:-:S15]  /*557f0*/  HMMA.16816.F32.BF16 R4, R12, R20, R4 ;  /* 0x000000140c04723c */ /* 0x004fde0000041804 */
[----:B------:R-:W-:-:S04]  /*55800*/  NOP ;  /* 0x0000000000007918 */ /* 0x000fc80000000000 */
[----:B------:R0:W-:Y:S04]  /*55810*/  STL.64 [R1+0x500], R4 ;  /* 0x0005000401007387 */ /* 0x0001e80000100a00 */
[----:B------:R3:W-:Y:S04]  /*55820*/  STL.64 [R1+0x508], R6 ;  /* 0x0005080601007387 */ /* 0x0007e80000100a00 */
[----:B0-----:R-:W2:Y:S01]  /*55830*/  LDL.LU.64 R4, [R1+0x24c0] ;  /* 0x0024c00001047983 */ /* 0x001ea20000300a00 */
[----:B------:R-:W-:Y:S02]  /*55840*/  IMAD.MOV.U32 R28, RZ, RZ, R21 ;  /* 0x000000ffff1c7224 */ /* 0x000fe400078e0015 */
[----:B------:R-:W-:-:S03]  /*55850*/  IMAD.MOV.U32 R0, RZ, RZ, R20 ;  /* 0x000000ffff007224 */ /* 0x000fc600078e0014 */
[----:B------:R-:W-:Y:S04]  /*55860*/  STL [R1+0x2238], R28 ;  /* 0x0022381c01007387 */ /* 0x000fe80000100800 */
[----:B------:R-:W-:Y:S01]  /*55870*/  STL [R1+0x2234], R0 ;  /* 0x0022340001007387 */ /* 0x000fe20000100800 */
[----:B--2---:R-:W-:Y:S01]  /*55880*/  HMMA.16816.F32.BF16 R8, R12, R4, R8 ;  /* 0x000000040c08723c */ /* 0x004fe20000041808 */
[----:B------:R-:W-:Y:S02]  /*55890*/  IMAD.MOV.U32 R3, RZ, RZ, R4 ;  /* 0x000000ffff037224 */ /* 0x000fe400078e0004 */
[----:B------:R-:W-:-:S05]  /*558a0*/  IMAD.MOV.U32 R2, RZ, RZ, R5 ;  /* 0x000000ffff027224 */ /* 0x000fca00078e0005 */
[----:B---3--:R-:W-:Y:S11]  /*558b0*/  HMMA.16816.F32.BF16 R4, R12, R24, R16 ;  /* 0x000000180c04723c */ /* 0x008ff60000041810 */
[----:B------:R-:W-:Y:S04]  /*558c0*/  STL.64 [R1+0x4f0], R8 ;  /* 0x0004f00801007387 */ /* 0x000fe80000100a00 */
[----:B------:R-:W-:Y:S04]  /*558d0*/  STL.64 [R1+0x4f8], R10 ;  /* 0x0004f80a01007387 */ /* 0x000fe80000100a00 */
[----:B------:R-:W-:Y:S04]  /*558e0*/  STL [R1+0x2240], R2 ;  /* 0x0022400201007387 */ /* 0x000fe80000100800 */
[----:B------:R-:W-:Y:S04]  /*558f0*/  STL [R1+0x223c], R3 ;  /* 0x00223c0301007387 */ /* 0x000fe80000100800 */
[----:B------:R-:W-:Y:S04]  /*55900*/  STL.64 [R1+0x4e0], R4 ;  /* 0x0004e00401007387 */ /* 0x000fe80000100a00 */
[----:B------:R-:W-:Y:S04]  /*55910*/  STL.64 [R1+0x4e8], R6 ;  /* 0x0004e80601007387 */ /* 0x000fe80000100a00 */
[----:B------:R-:W2:Y:S04]  /*55920*/  LDL.LU.64 R20, [R1+0x90] ;  /* 0x0000900001147983 */ /* 0x000ea80000300a00 */
[----:B--2---:R0:W-:Y:S04]  /*55930*/  STL.64 [R1+0x2460], R20 ;  /* 0x0024601401007387 */ /* 0x0041e80000100a00 */
[----:B0-----:R-:W2:Y:S04]  /*55940*/  LDL.LU.64 R20, [R1+0xa0] ;  /* 0x0000a00001147983 */ /* 0x001ea80000300a00 */
[----:B--2---:R0:W-:Y:S04]  /*55950*/  STL.64 [R1+0x2478], R20 ;  /* 0x0024781401007387 */ /* 0x0041e80000100a00 */
[----:B------:R-:W2:Y:S04]  /*55960*/  LDL.LU R8, [R1+0x480] ;  /* 0x0004800001087983 */ /* 0x000ea80000300800 */
[----:B------:R-:W2:Y:S04]  /*55970*/  LDL.LU R9, [R1+0x484] ;  /* 0x0004840001097983 */ /* 0x000ea80000300800 */
[----:B------:R-:W3:Y:S04]  /*55980*/  LDL.LU R10, [R1+0x488] ;  /* 0x00048800010a7983 */ /* 0x000ee80000300800 */
[----:B------:R-:W3:Y:S04]  /*55990*/  LDL.LU R11, [R1+0x48c] ;  /* 0x00048c00010b7983 */ /* 0x000ee80000300800 */
[----:B0-----:R-:W4:Y:S04]  /*559a0*/  LDL.LU.64 R20, [R1+0xb0] ;  /* 0x0000b00001147983 */ /* 0x001f280000300a00 */
[----:B----4-:R0:W-:Y:S04]  /*559b0*/  STL.64 [R1+0x2490], R20 ;  /* 0x0024901401007387 */ /* 0x0101e80000100a00 */
[----:B0-----:R-:W4:Y:S04]  /*559c0*/  LDL.LU.64 R20, [R1+0xc0] ;  /* 0x0000c00001147983 */ /* 0x001f280000300a00 */
[----:B----4-:R0:W-:Y:S04]  /*559d0*/  STL.64 [R1+0x24a8], R20 ;  /* 0x0024a81401007387 */ /* 0x0101e80000100a00 */
[----:B0-----:R-:W4:Y:S04]  /*559e0*/  LDL.LU.64 R20, [R1+0xd0] ;  /* 0x0000d00001147983 */ /* 0x001f280000300a00 */
[----:B---3--:R-:W-:Y:S04]  /*559f0*/  STL.64 [R1+0x2458], R10 ;  /* 0x0024580a01007387 */ /* 0x008fe80000100a00 */
[----:B--2---:R0:W-:Y:S04]  /*55a00*/  STL.64 [R1+0x2450], R8 ;  /* 0x0024500801007387 */ /* 0x0041e80000100a00 */
        /* <DEDUP_REMOVED lines=28> */
[----:B------:R-:W3:Y:S01]  /*55bd0*/  LDL.LU.64 R4, [R1+0x80] ;  /* 0x0000800001047983 */ /* 0x000ee20000300a00 */
[----:B------:R-:W-:-:S03]  /*55be0*/  IMAD.MOV.U32 R29, RZ, RZ, R25 ;  /* 0x000000ffff1d7224 */ /* 0x000fc600078e0019 */
[----:B------:R-:W3:Y:S01]  /*55bf0*/  LDL.LU R16, [R1+0x470] ;  /* 0x0004700001107983 */ /* 0x000ee20000300800 */
[----:B------:R-:W-:-:S03]  /*55c00*/  IMAD.MOV.U32 R0, RZ, RZ, R24 ;  /* 0x000000ffff007224 */ /* 0x000fc600078e0018 */
[----:B------:R-:W3:Y:S04]  /*55c10*/  LDL.LU R17, [R1+0x474] ;  /* 0x0004740001117983 */ /* 0x000ee80000300800 */
[----:B------:R-:W3:Y:S04]  /*55c20*/  LDL.LU R18, [R1+0x478] ;  /* 0x0004780001127983 */ /* 0x000ee80000300800 */
[----:B------:R-:W3:Y:S04]  /*55c30*/  LDL.LU R19, [R1+0x47c] ;  /* 0x00047c0001137983 */ /* 0x000ee80000300800 */
[----:B------:R-:W3:Y:S04]  /*55c40*/  LDL.LU.64 R24, [R1+0x70] ;  /* 0x0000700001187983 */ /* 0x000ee80000300a00 */
[----:B------:R-:W-:Y:S04]  /*55c50*/  STL [R1+0x2248], R29 ;  /* 0x0022481d01007387 */ /* 0x000fe80000100800 */
[----:B------:R-:W-:Y:S01]  /*55c60*/  STL [R1+0x2244], R0 ;  /* 0x0022440001007387 */ /* 0x000fe20000100800 */
[----:B----4-:R-:W-:-:S02]  /*55c70*/  IMAD.MOV.U32 R3, RZ, RZ, R20 ;  /* 0x000000ffff037224 */ /* 0x010fc400078e0014 */
        /* <DEDUP_REMOVED lines=43> */
[----:B--2---:R-:W-:-:S15]  /*55f30*/  HMMA.16816.F32.BF16 R8, R12, R20, R8 ;  /* 0x000000140c08723c */ /* 0x004fde0000041808 */
[----:B------:R-:W-:-:S04]  /*55f40*/  NOP ;  /* 0x0000000000007918 */ /* 0x000fc80000000000 */
[----:B------:R-:W-:Y:S04]  /*55f50*/  STL.64 [R1+0x490], R8 ;  /* 0x0004900801007387 */ /* 0x000fe80000100a00 */
[----:B------:R0:W-:Y:S04]  /*55f60*/  STL.64 [R1+0x498], R10 ;  /* 0x0004980a01007387 */ /* 0x0001e80000100a00 */
[----:B0-----:R-:W2:Y:S04]  /*55f70*/  LDL.LU.64 R10, [R1+0x2458] ;  /* 0x00245800010a7983 */ /* 0x001ea80000300a00 */
[----:B------:R-:W2:Y:S01]  /*55f80*/  LDL.LU.64 R8, [R1+0x2450] ;  /* 0x0024500001087983 */ /* 0x000ea20000300a00 */
[----:B---3--:R-:W-:-:S02]  /*55f90*/  IMAD.MOV.U32 R0, RZ, RZ, R4 ;  /* 0x000000ffff007224 */ /* 0x008fc400078e0004 */
[----:B------:R-:W-:Y:S02]  /*55fa0*/  IMAD.MOV.U32 R29, RZ, RZ, R5 ;  /* 0x000000ffff1d7224 */ /* 0x000fe400078e0005 */
[----:B------:R-:W-:Y:S02]  /*55fb0*/  IMAD.MOV.U32 R2, RZ, RZ, R21 ;  /* 0x000000ffff027224 */ /* 0x000fe400078e0015 */
[----:B------:R-:W-:-:S03]  /*55fc0*/  IMAD.MOV.U32 R3, RZ, RZ, R20 ;  /* 0x000000ffff037224 */ /* 0x000fc600078e0014 */
[----:B------:R-:W-:Y:S04]  /*55fd0*/  STL [R1+0x2270], R2 ;  /* 0x0022700201007387 */ /* 0x000fe80000100800 */
[----:B------:R-:W-:Y:S01]  /*55fe0*/  STL [R1+0x226c], R3 ;  /* 0x00226c0301007387 */ /* 0x000fe20000100800 */
[C---:B--2---:R-:W-:Y:S08]  /*55ff0*/  HMMA.16816.F32.BF16 R8, R12.reuse, R4, R8 ;  /* 0x000000040c08723c */ /* 0x044ff00000041808 */
[----:B------:R-:W-:Y:S11]  /*56000*/  HMMA.16816.F32.BF16 R4, R12, R24, R16 ;  /* 0x000000180c04723c */ /* 0x000ff60000041810 */
[----:B------:R-:W-:Y:S04]  /*56010*/  STL.64 [R1+0x480], R8 ;  /* 0x0004800801007387 */ /* 0x000fe80000100a00 */
[----:B------:R-:W-:Y:S04]  /*56020*/  STL.64 [R1+0x488], R10 ;  /* 0x0004880a01007387 */ /* 0x000fe80000100a00 */
[----:B------:R-:W-:Y:S04]  /*56030*/  STL [R1+0x2278], R29 ;  /* 0x0022781d01007387 */ /* 0x000fe80000100800 */
[----:B------:R-:W-:Y:S04]  /*56040*/  STL [R1+0x2274], R0 ;  /* 0x0022740001007387 */ /* 0x000fe80000100800 */
[----:B------:R0:W-:Y:S04]  /*56050*/  STL.64 [R1+0x470], R4 ;  /* 0x0004700401007387 */ /* 0x0001e80000100a00 */
[----:B------:R1:W-:Y:S04]  /*56060*/  STL.64 [R1+0x478], R6 ;  /* 0x0004780601007387 */ /* 0x0003e80000100a00 */
[----:B0-----:R-:W2:Y:S04]  /*56070*/  LDL.LU R4, [R1+0x400] ;  /* 0x0004000001047983 */ /* 0x001ea80000300800 */
[----:B------:R-:W2:Y:S04]  /*56080*/  LDL.LU R5, [R1+0x404] ;  /* 0x0004040001057983 */ /* 0x000ea80000300800 */
[----:B-1----:R-:W3:Y:S04]  /*56090*/  LDL.LU R6, [R1+0x408] ;  /* 0x0004080001067983 */ /* 0x002ee80000300800 */
[----:B------:R-:W3:Y:S04]  /*560a0*/  LDL.LU R7, [R1+0x40c] ;  /* 0x00040c0001077983 */ /* 0x000ee80000300800 */
[----:B---3--:R-:W-:Y:S04]  /*560b0*/  STL.64 [R1+0x23d8], R6 ;  /* 0x0023d80601007387 */ /* 0x008fe80000100a00 */
[----:B--2---:R0:W-:Y:S04]  /*560c0*/  STL.64 [R1+0x23d0], R4 ;  /* 0x0023d00401007387 */ /* 0x0041e80000100a00 */
[----:B0-----:R-:W2:Y:S04]  /*560d0*/  LDL.LU.64 R4, [R1+0x20] ;  /* 0x0000200001047983 */ /* 0x001ea80000300a00 */
        /* <DEDUP_REMOVED lines=41> */
[----:B------:R-:W2:Y:S01]  /*56370*/  LDL.LU R23, [R1+0x46c] ;  /* 0x00046c0001177983 */ /* 0x000ea20000300800 */
[----:B------:R-:W-:-:S02]  /*56380*/  IMAD.MOV.U32 R3, RZ, RZ, R24 ;  /* 0x000000ffff037224 */ /* 0x000fc400078e0018 */
[----:B------:R-:W-:Y:S01]  /*56390*/  IMAD.MOV.U32 R28, RZ, RZ, R25 ;  /* 0x000000ffff1c7224 */ /* 0x000fe200078e0019 */
[----:B------:R-:W3:Y:S04]  /*563a0*/  LDL.LU.64 R8, [R1+0x10] ;  /* 0x0000100001087983 */ /* 0x000ee80000300a00 */
[----:B------:R-:W3:Y:S04]  /*563b0*/  LDL.LU.64 R24, [R1] ;  /* 0x0000000001187983 */ /* 0x000ee80000300a00 */
[----:B------:R-:W3:Y:S04]  /*563c0*/  LDL.LU R16, [R1+0x3f0] ;  /* 0x0003f00001107983 */ /* 0x000ee80000300800 */
[----:B------:R-:W3:Y:S04]  /*563d0*/  LDL.LU R17, [R1+0x3f4] ;  /* 0x0003f40001117983 */ /* 0x000ee80000300800 */
[----:B------:R-:W3:Y:S04]  /*563e0*/  LDL.LU R18, [R1+0x3f8] ;  /* 0x0003f80001127983 */ /* 0x000ee80000300800 */
[----:B------:R-:W3:Y:S04]  /*563f0*/  LDL.LU R19, [R1+0x3fc] ;  /* 0x0003fc0001137983 */ /* 0x000ee80000300800 */
        /* <DEDUP_REMOVED lines=55> */
[----:B------:R-:W4:Y:S04]  /*56770*/  LDL.LU.64 R4, [R1+0x23d0] ;  /* 0x0023d00001047983 */ /* 0x000f280000300a00 */
[----:B------:R0:W-:Y:S01]  /*56780*/  STL [R1+0x22a4], R0 ;  /* 0x0022a40001007387 */ /* 0x0001e20000100800 */
[----:B---3--:R-:W-:-:S02]  /*56790*/  IMAD.MOV.U32 R3, RZ, RZ, R8 ;  /* 0x000000ffff037224 */ /* 0x008fc400078e0008 */
[----:B------:R-:W-:Y:S02]  /*567a0*/  IMAD.MOV.U32 R28, RZ, RZ, R9 ;  /* 0x000000ffff1c7224 */ /* 0x000fe400078e0009 */
[----:B------:R-:W-:Y:S02]  /*567b0*/  IMAD.MOV.U32 R2, RZ, RZ, R25 ;  /* 0x000000ffff027224 */ /* 0x000fe400078e0019 */
[----:B0-----:R-:W-:Y:S01]  /*567c0*/  IMAD.MOV.U32 R0, RZ, RZ, R24 ;  /* 0x000000ffff007224 */ /* 0x001fe200078e0018 */
[C---:B--2---:R-:W-:Y:S08]  /*567d0*/  HMMA.16816.F32.BF16 R20, R12.reuse, R8, R20 ;  /* 0x000000080c14723c */ /* 0x044ff00000041814 */
[C---:B----4-:R-:W-:Y:S11]  /*567e0*/  HMMA.16816.F32.BF16 R4, R12.reuse, R24, R4 ;  /* 0x000000180c04723c */ /* 0x050ff60000041804 */
[----:B------:R-:W-:Y:S04]  /*567f0*/  STL.64 [R1+0x410], R20 ;  /* 0x0004101401007387 */ /* 0x000fe80000100a00 */
[----:B------:R0:W-:Y:S04]  /*56800*/  STL.64 [R1+0x418], R22 ;  /* 0x0004181601007387 */ /* 0x0001e80000100a00 */
[----:B0-----:R-:W2:Y:S04]  /*56810*/  LDL.LU.64 R22, [R1+0x23c8] ;  /* 0x0023c80001167983 */ /* 0x001ea80000300a00 */
[----:B------:R-:W3:Y:S04]  /*56820*/  LDL.LU.64 R20, [R1+0x23c0] ;  /* 0x0023c00001147983 */ /* 0x000ee80000300a00 */
[----:B------:R-:W4:Y:S04]  /*56830*/  LDL.LU.64 R10, [R1+0x23b8] ;  /* 0x0023b800010a7983 */ /* 0x000f280000300a00 */
[----:B------:R-:W2:Y:S04]  /*56840*/  LDL.LU.64 R8, [R1+0x23b0] ;  /* 0x0023b00001087983 */ /* 0x000ea80000300a00 */
[----:B------:R-:W-:Y:S04]  /*56850*/  STL.64 [R1+0x400], R4 ;  /* 0x0004000401007387 */ /* 0x000fe80000100a00 */
[----:B------:R0:W-:Y:S04]  /*56860*/  STL.64 [R1+0x408], R6 ;  /* 0x0004080601007387 */ /* 0x0001e80000100a00 */
[----:B0-----:R-:W2:Y:S04]  /*56870*/  LDL.LU.64 R6, [R1+0x23a8] ;  /* 0x0023a80001067983 */ /* 0x001ea80000300a00 */
[----:B------:R-:W2:Y:S04]  /*56880*/  LDL.LU.64 R4, [R1+0x23a0] ;  /* 0x0023a00001047983 */ /* 0x000ea80000300a00 */
[----:B------:R-:W2:Y:S04]  /*56890*/  LDL.LU.64 R26, [R1+0x2398] ;  /* 0x00239800011a7983 */ /* 0x000ea80000300a00 */
[----:B------:R-:W2:Y:S02]  /*568a0*/  LDL.LU.64 R24, [R1+0x2390] ;  /* 0x0023900001187983 */ /* 0x000ea40000300a00 */
[----:B--2---:R-:W-:-:S15]  /*568b0*/  HMMA.16816.F32.BF16 R16, R12, R24, R16 ;  /* 0x000000180c10723c */ /* 0x004fde0000041810 */
[----:B------:R-:W-:-:S04]  /*568c0*/  NOP ;  /* 0x0000000000007918 */ /* 0x000fc80000000000 */
[----:B------:R-:W-:Y:S04]  /*568d0*/  STL.64 [R1+0x3f0], R16 ;  /* 0x0003f01001007387 */ /* 0x000fe80000100a00 */
[----:B------:R0:W-:Y:S04]  /*568e0*/  STL.64 [R1+0x3f8], R18 ;  /* 0x0003f81201007387 */ /* 0x0001e80000100a00 */
[----:B0-----:R-:W2:Y:S04]  /*568f0*/  LDL.LU.64 R18, [R1+0x2388] ;  /* 0x0023880001127983 */ /* 0x001ea80000300a00 */
[----:B------:R-:W2:Y:S04]  /*56900*/  LDL.LU.64 R16, [R1+0x2380] ;  /* 0x0023800001107983 */ /* 0x000ea80000300a00 */
[----:B------:R0:W-:Y:S04]  /*56910*/  STL.64 [R1+0x2050], R26 ;  /* 0x0020501a01007387 */ /* 0x0001e80000100a00 */
[----:B------:R1:W-:Y:S04]  /*56920*/  STL.64 [R1+0x2048], R24 ;  /* 0x0020481801007387 */ /* 0x0003e80000100a00 */
[----:B0-----:R-:W2:Y:S01]  /*56930*/  LDL R27, [R1+0x90c] ;  /* 0x00090c00011b7983 */ /* 0x001ea20000100800 */
[----:B-1----:R-:W-:-:S02]  /*56940*/  IMAD.MOV.U32 R24, RZ, RZ, R23 ;  /* 0x000000ffff187224 */ /* 0x002fc400078e0017 */
[----:B------:R-:W-:Y:S01]  /*56950*/  IMAD.MOV.U32 R25, RZ, RZ, R22 ;  /* 0x000000ffff197224 */ /* 0x000fe200078e0016 */
[----:B--2---:R-:W-:Y:S04]  /*56960*/  STL [R1+0x22b0], R27 ;  /* 0x0022b01b01007387 */ /* 0x004fe80000100800 */
[----:B------:R0:W-:Y:S04]  /*56970*/  STL.64 [R1+0x22a8], R24 ;  /* 0x0022a81801007387 */ /* 0x0001e80000100a00 */
[----:B0-----:R-:W3:Y:S04]  /*56980*/  LDL.LU R24, [R1+0x3e0] ;  /* 0x0003e00001187983 */ /* 0x001ee80000300800 */
[----:B------:R-:W3:Y:S04]  /*56990*/  LDL.LU R25, [R1+0x3e4] ;  /* 0x0003e40001197983 */ /* 0x000ee80000300800 */
[----:B------:R-:W3:Y:S04]  /*569a0*/  LDL.LU R26, [R1+0x3e8] ;  /* 0x0003e800011a7983 */ /* 0x000ee80000300800 */
[----:B------:R-:W3:Y:S02]  /*569b0*/  LDL.LU R27, [R1+0x3ec] ;  /* 0x0003ec00011b7983 */ /* 0x000ee40000300800 */
[----:B---3--:R-:W-:-:S15]  /*569c0*/  HMMA.16816.F32.BF16 R24, R12, R20, R24 ;  /* 0x000000140c18723c */ /* 0x008fde0000041818 */
[----:B------:R-:W-:-:S04]  /*569d0*/  NOP ;  /* 0x0000000000007918 */ /* 0x000fc80000000000 */
[----:B------:R-:W-:Y:S01]  /*569e0*/  IMAD.MOV.U32 R22, RZ, RZ, R24 ;  /* 0x000000ffff167224 */ /* 0x000fe200078e0018 */
[----:B------:R0:W-:Y:S01]  /*569f0*/  STL.64 [R1+0x3e8], R26 ;  /* 0x0003e81a01007387 */ /* 0x0001e20000100a00 */
[----:B------:R-:W-:-:S03]  /*56a00*/  IMAD.MOV.U32 R23, RZ, RZ, R25 ;  /* 0x000000ffff177224 */ /* 0x000fc600078e0019 */
[----:B------:R-:W2:Y:S04]  /*56a10*/  LDL.LU R24, [R1+0x350] ;  /* 0x0003500001187983 */ /* 0x000ea80000300800 */
[----:B------:R-:W2:Y:S04]  /*56a20*/  LDL.LU R25, [R1+0x354] ;  /* 0x0003540001197983 */ /* 0x000ea80000300800 */
[----:B0-----:R-:W3:Y:S04]  /*56a30*/  LDL.LU R26, [R1+0x358] ;  /* 0x00035800011a7983 */ /* 0x001ee80000300800 */
[----:B------:R-:W3:Y:S04]  /*56a40*/  LDL.LU R27, [R1+0x35c] ;  /* 0x00035c00011b7983 */ /* 0x000ee80000300800 */
[----:B---3--:R-:W-:Y:S04]  /*56a50*/  STL.64 [R1+0x22c0], R26 ;  /* 0x0022c01a01007387 */ /* 0x008fe80000100a00 */
[----:B--2---:R0:W-:Y:S02]  /*56a60*/  STL.64 [R1+0x22b8], R24 ;  /* 0x0022b81801007387 */ /* 0x0041e40000100a00 */
[----:B0-----:R-:W-:-:S02]  /*56a70*/  IMAD.MOV.U32 R24, RZ, RZ, R4 ;  /* 0x000000ffff187224 */ /* 0x001fc400078e0004 */
[----:B------:R-:W-:Y:S01]  /*56a80*/  IMAD.MOV.U32 R25, RZ, RZ, R5 ;  /* 0x000000ffff197224 */ /* 0x000fe200078e0005 */
[----:B------:R-:W2:Y:S04]  /*56a90*/  LDL.LU R4, [R1+0x237c] ;  /* 0x00237c0001047983 */ /* 0x000ea80000300800 */
[----:B------:R-:W3:Y:S04]  /*56aa0*/  LDL.LU R5, [R1+0x2378] ;  /* 0x0023780001057983 */ /* 0x000ee80000300800 */
[----:B------:R-:W-:Y:S04]  /*56ab0*/  STL.64 [R1+0x22d8], R24 ;  /* 0x0022d81801007387 */ /* 0x000fe80000100a00 */
[----:B------:R-:W-:Y:S04]  /*56ac0*/  STL.64 [R1+0x2040], R22 ;  /* 0x0020401601007387 */ /* 0x000fe80000100a00 */
        /* <DEDUP_REMOVED lines=9> */
[----:B------:R0:W-:Y:S02]  /*56b60*/  STL.64 [R1+0x22f0], R24 ;  /* 0x0022f01801007387 */ /* 0x0001e40000100a00 */
[----:B0-----:R-:W-:-:S02]  /*56b70*/  IMAD.MOV.U32 R24, RZ, RZ, R19 ;  /* 0x000000ffff187224 */ /* 0x001fc400078e0013 */
[----:B------:R-:W-:-:S05]  /*56b80*/  IMAD.MOV.U32 R25, RZ, RZ, R18 ;  /* 0x000000ffff197224 */ /* 0x000fca00078e0012 */
[----:B------:R0:W-:Y:S02]  /*56b90*/  STL.64 [R1+0x2308], R24 ;  /* 0x0023081801007387 */ /* 0x0001e40000100a00 */
[----:B0-----:R-:W-:Y:S02]  /*56ba0*/  IMAD.MOV.U32 R24, RZ, RZ, R17 ;  /* 0x000000ffff187224 */ /* 0x001fe400078e0011 */
[----:B------:R-:W-:-:S05]  /*56bb0*/  IMAD.MOV.U32 R25, RZ, RZ, R16 ;  /* 0x000000ffff197224 */ /* 0x000fca00078e0010 */
[----:B------:R0:W-:Y:S02]  /*56bc0*/  STL.64 [R1+0x2320], R24 ;  /* 0x0023201801007387 */ /* 0x0001e40000100a00 */
[----:B0-----:R-:W-:Y:S02]  /*56bd0*/  IMAD.MOV.U32 R24, RZ, RZ, R7 ;  /* 0x000000ffff187224 */ /* 0x001fe400078e0007 */
[----:B------:R-:W-:-:S05]  /*56be0*/  IMAD.MOV.U32 R25, RZ, RZ, R6 ;  /* 0x000000ffff197224 */ /* 0x000fca00078e0006 */
[----:B------:R-:W-:Y:S04]  /*56bf0*/  STL.64 [R1+0x2338], R24 ;  /* 0x0023381801007387 */ /* 0x000fe80000100a00 */
        /* <DEDUP_REMOVED lines=8> */
[----:B------:R-:W4:Y:S01]  /*56c80*/  LDL.LU R18, [R1+0x3c8] ;  /* 0x0003c80001127983 */ /* 0x000f220000300800 */
[----:B------:R-:W-:-:S03]  /*56c90*/  IMAD.MOV.U32 R25, RZ, RZ, R4 ;  /* 0x000000ffff197224 */ /* 0x000fc600078e0004 */
[----:B------:R-:W4:Y:S01]  /*56ca0*/  LDL.LU R19, [R1+0x3cc] ;  /* 0x0003cc0001137983 */ /* 0x000f220000300800 */
[----:B---3--:R-:W-:-:S03]  /*56cb0*/  IMAD.MOV.U32 R24, RZ, RZ, R5 ;  /* 0x000000ffff187224 */ /* 0x008fc600078e0005 */
[----:B------:R-:W3:Y:S04]  /*56cc0*/  LDL.LU R4, [R1+0x3d0] ;  /* 0x0003d00001047983 */ /* 0x000ee80000300800 */
[----:B------:R-:W3:Y:S04]  /*56cd0*/  LDL.LU R5, [R1+0x3d4] ;  /* 0x0003d40001057983 */ /* 0x000ee80000300800 */
        /* <DEDUP_REMOVED lines=19> */
[----:B------:R-:W2:Y:S01]  /*56e10*/  LDL.LU R23, [R1+0x39c] ;  /* 0x00039c0001177983 */ /* 0x000ea20000300800 */
[C---:B---3--:R-:W-:Y:S03]  /*56e20*/  HMMA.16816.F32.BF16 R4, R12.reuse, R8, R4 ;  /* 0x000000080c04723c */ /* 0x048fe60000041804 */
[----:B--2---:R-:W-:Y:S04]  /*56e30*/  STL.64 [R1+0x2330], R22 ;  /* 0x0023301601007387 */ /* 0x004fe80000100a00 */
[----:B------:R0:W-:Y:S04]  /*56e40*/  STL.64 [R1+0x2328], R20 ;  /* 0x0023281401007387 */ /* 0x0001e80000100a00 */
        /* <DEDUP_REMOVED lines=10> */
[----:B------:R-:W-:Y:S04]  /*56ef0*/  STL.64 [R1+0x3d0], R4 ;  /* 0x0003d00401007387 */ /* 0x000fe80000100a00 */
[----:B------:R0:W-:Y:S04]  /*56f00*/  STL.64 [R1+0x3d8], R6 ;  /* 0x0003d80601007387 */ /* 0x0001e80000100a00 */
[----:B0-----:R-:W3:Y:S04]  /*56f10*/  LDL.LU.64 R6, [R1+0x2368] ;  /* 0x0023680001067983 */ /* 0x001ee80000300a00 */
[----:B------:R-:W4:Y:S02]  /*56f20*/  LDL.LU.64 R4, [R1+0x2360] ;  /* 0x0023600001047983 */ /* 0x000f240000300a00 */
[----:B----4-:R-:W-:Y:S02]  /*56f30*/  HMMA.16816.F32.BF16 R12, R12, R4, R16 ;  /* 0x000000040c0c723c */ /* 0x010fe40000041810 */
[----:B------:R-:W2:Y:S04]  /*56f40*/  LDL.LU.64 R18, [R1+0x2358] ;  /* 0x0023580001127983 */ /* 0x000ea80000300a00 */
[----:B------:R-:W2:-:S13]  /*56f50*/  LDL.LU.64 R16, [R1+0x2350] ;  /* 0x0023500001107983 */ /* 0x000e9a0000300a00 */
[----:B------:R-:W-:Y:S04]  /*56f60*/  STL.64 [R1+0x3c0], R12 ;  /* 0x0003c00c01007387 */ /* 0x000fe80000100a00 */
[----:B------:R-:W-:Y:S04]  /*56f70*/  STL.64 [R1+0x3c8], R14 ;  /* 0x0003c80e01007387 */ /* 0x000fe80000100a00 */
[----:B---3--:R-:W-:Y:S04]  /*56f80*/  STL.64 [R1+0x2020], R6 ;  /* 0x0020200601007387 */ /* 0x008fe80000100a00 */
[----:B------:R0:W-:Y:S04]  /*56f90*/  STL.64 [R1+0x2018], R4 ;  /* 0x0020180401007387 */ /* 0x0001e80000100a00 */
[----:B0-----:R-:W3:Y:S04]  /*56fa0*/  LDL.LU R4, [R1+0x340] ;  /* 0x0003400001047983 */ /* 0x001ee80000300800 */
[----:B------:R-:W3:Y:S04]  /*56fb0*/  LDL.LU R5, [R1+0x344] ;  /* 0x0003440001057983 */ /* 0x000ee80000300800 */
[----:B------:R-:W3:Y:S04]  /*56fc0*/  LDL.LU R6, [R1+0x348] ;  /* 0x0003480001067983 */ /* 0x000ee80000300800 */
[----:B------:R-:W3:Y:S01]  /*56fd0*/  LDL.LU R7, [R1+0x34c] ;  /* 0x00034c0001077983 */ /* 0x000ee20000300800 */
        /* <DEDUP_REMOVED lines=10> */
[----:B0-----:R-:W2:Y:S01]  /*57080*/  LDL.LU.64 R24, [R1+0x2320] ;  /* 0x0023200001187983 */ /* 0x001ea20000300a00 */
[----:B------:R-:W-:Y:S02]  /*57090*/  IMAD.MOV.U32 R12, RZ, RZ, R11 ;  /* 0x000000ffff0c7224 */ /* 0x000fe400078e000b */
[----:B------:R-:W-:Y:S02]  /*570a0*/  IMAD.MOV.U32 R13, RZ, RZ, R10 ;  /* 0x000000ffff0d7224 */ /* 0x000fe400078e000a */
[----:B------:R-:W-:Y:S02]  /*570b0*/  IMAD.MOV.U32 R10, RZ, RZ, R26 ;  /* 0x000000ffff0a7224 */ /* 0x000fe400078e001a */
[----:B------:R-:W-:-:S05]  /*570c0*/  IMAD.MOV.U32 R11, RZ, RZ, R27 ;  /* 0x000000ffff0b7224 */ /* 0x000fca00078e001b */
[----:B------:R-:W-:Y:S04]  /*570d0*/  STL [R1+0x1e04], R11 ;  /* 0x001e040b01007387 */ /* 0x000fe80000100800 */
[----:B------:R-:W-:Y:S01]  /*570e0*/  STL [R1+0x1e00], R10 ;  /* 0x001e000a01007387 */ /* 0x000fe20000100800 */
        /* <DEDUP_REMOVED lines=12> */
[----:B------:R-:W-:-:S05]  /*571b0*/  IMAD.MOV.U32 R10, RZ, RZ, R27 ;  /* 0x000000ffff0a7224 */ /* 0x000fca00078e001b */
[----:B------:R-:W-:Y:S04]  /*571c0*/  STL [R1+0x1e0c], R10 ;  /* 0x001e0c0a01007387 */ /* 0x000fe80000100800 */
[----:B------:R-:W-:Y:S04]  /*571d0*/  STL [R1+0x1e08], R11 ;  /* 0x001e080b01007387 */ /* 0x000fe80000100800 */
[----:B------:R0:W-:Y:S04]  /*571e0*/  STL.64 [R1+0x21d0], R8 ;  /* 0x0021d00801007387 */ /* 0x0001e80000100a00 */
[----:B0-----:R-:W4:Y:S04]  /*571f0*/  LDL.LU R8, [R1+0x150] ;  /* 0x0001500001087983 */ /* 0x001f280000300800 */
[----:B------:R-:W4:Y:S01]  /*57200*/  LDL.LU R9, [R1+0x154] ;  /* 0x0001540001097983 */ /* 0x000f220000300800 */
        /* <DEDUP_REMOVED lines=9> */
[----:B------:R-:W-:Y:S04]  /*572a0*/  STL.64 [R1+0x360], R24 ;  /* 0x0003601801007387 */ /* 0x000fe80000100a00 */
[----:B------:R0:W-:Y:S04]  /*572b0*/  STL.64 [R1+0x368], R26 ;  /* 0x0003681a01007387 */ /* 0x0001e80000100a00 */
[----:B0-----:R-:W4:Y:S04]  /*572c0*/  LDL.LU.64 R26, [R1+0x22c0] ;  /* 0x0022c000011a7983 */ /* 0x001f280000300a00 */
[----:B------:R-:W4:Y:S02]  /*572d0*/  LDL.LU.64 R24, [R1+0x22b8] ;  /* 0x0022b80001187983 */ /* 0x000f240000300a00 */
[C---:B----4-:R-:W-:Y:S02]  /*572e0*/  HMMA.16816.F32.BF16 R8, R16.reuse, R8, R24 ;  /* 0x000000081008723c */ /* 0x050fe40000041818 */
[----:B------:R-:W4:Y:S04]  /*572f0*/  LDL.LU R27, [R1+0x22b0] ;  /* 0x0022b000011b7983 */ /* 0x000f280000300800 */
[----:B------:R-:W2:Y:S02]  /*57300*/  LDL.LU.64 R24, [R1+0x22a8] ;  /* 0x0022a80001187983 */ /* 0x000ea40000300a00 */
[C---:B---3--:R-:W-:Y:S11]  /*57310*/  HMMA.16816.F32.BF16 R4, R16.reuse, R12, R4 ;  /* 0x0000000c1004723c */ /* 0x048ff60000041804 */
[----:B------:R-:W-:Y:S04]  /*57320*/  STL.64 [R1+0x350], R8 ;  /* 0x0003500801007387 */ /* 0x000fe80000100a00 */
[----:B------:R2:W-:Y:S04]  /*57330*/  STL.64 [R1+0x358], R10 ;  /* 0x0003580a01007387 */ /* 0x0005e80000100a00 */
[----:B----4-:R-:W0:Y:S01]  /*57340*/  LDSM.16.MT88.4 R12, [R27+UR5+0x10c00] ;  /* 0x010c00051b0c783b */ /* 0x010e220008004200 */
[----:B--2---:R-:W-:Y:S01]  /*57350*/  HMMA.16816.F32.BF16 R8, R16, R24, R20 ;  /* 0x000000181008723c */ /* 0x004fe20000041814 */
[----:B------:R-:W-:-:S02]  /*57360*/  IMAD.MOV.U32 R24, RZ, RZ, R0 ;  /* 0x000000ffff187224 */ /* 0x000fc400078e0000 */
[----:B------:R-:W-:Y:S01]  /*57370*/  IMAD.MOV.U32 R25, RZ, RZ, R2 ;  /* 0x000000ffff197224 */ /* 0x000fe200078e0002 */
[----:B0-----:R-:W-:Y:S04]  /*57380*/  STL.64 [R1+0x2010], R14 ;  /* 0x0020100e01007387 */ /* 0x001fe80000100a00 */
[----:B------:R0:W-:Y:S04]  /*57390*/  STL.64 [R1+0x340], R4 ;  /* 0x0003400401007387 */ /* 0x0001e80000100a00 */
[----:B------:R1:W-:Y:S04]  /*573a0*/  STL.64 [R1+0x348], R6 ;  /* 0x0003480601007387 */ /* 0x0003e80000100a00 */
[----:B------:R-:W-:Y:S04]  /*573b0*/  STL.64 [R1+0x2008], R12 ;  /* 0x0020080c01007387 */ /* 0x000fe80000100a00 */
[----:B0-----:R-:W2:Y:S04]  /*573c0*/  LDL.LU R4, [R1+0x1d0] ;  /* 0x0001d00001047983 */ /* 0x001ea80000300800 */
[----:B------:R-:W-:Y:S04]  /*573d0*/  STL.64 [R1+0x330], R8 ;  /* 0x0003300801007387 */ /* 0x000fe80000100a00 */
[----:B------:R-:W-:Y:S04]  /*573e0*/  STL.64 [R1+0x338], R10 ;  /* 0x0003380a01007387 */ /* 0x000fe80000100a00 */
[----:B------:R-:W2:Y:S04]  /*573f0*/  LDL.LU R5, [R1+0x1d4] ;  /* 0x0001d40001057983 */ /* 0x000ea80000300800 */
[----:B-1----:R-:W3:Y:S04]  /*57400*/  LDL.LU R6, [R1+0x1d8] ;  /* 0x0001d80001067983 */ /* 0x002ee80000300800 */
[----:B------:R-:W3:Y:S04]  /*57410*/  LDL.LU R7, [R1+0x1dc] ;  /* 0x0001dc0001077983 */ /* 0x000ee80000300800 */
[----:B------:R-:W4:Y:S04]  /*57420*/  LDL.LU R0, [R1+0x22a4] ;  /* 0x0022a40001007983 */ /* 0x000f280000300800 */
[----:B------:R-:W2:Y:S04]  /*57430*/  LDL.LU R2, [R1+0x22a0] ;  /* 0x0022a00001027983 */ /* 0x000ea80000300800 */
[----:B------:R0:W-:Y:S04]  /*57440*/  STL.64 [R1+0x2068], R24 ;  /* 0x0020681801007387 */ /* 0x0001e80000100a00 */
[----:B------:R-:W2:Y:S04]  /*57450*/  LDL.LU R20, [R1+0x1f0] ;  /* 0x0001f00001147983 */ /* 0x000ea80000300800 */
[----:B------:R-:W2:Y:S04]  /*57460*/  LDL.LU R21, [R1+0x1f4] ;  /* 0x0001f40001157983 */ /* 0x000ea80000300800 */
[----:B------:R-:W2:Y:S04]  /*57470*/  LDL.LU R22, [R1+0x1f8] ;  /* 0x0001f80001167983 */ /* 0x000ea80000300800 */
[----:B------:R-:W2:Y:S01]  /*57480*/  LDL.LU R23, [R1+0x1fc] ;  /* 0x0001fc0001177983 */ /* 0x000ea20000300800 */
[----:B0-----:R-:W-:-:S02]  /*57490*/  IMAD.MOV.U32 R24, RZ, RZ, R3 ;  /* 0x000000ffff187224 */ /* 0x001fc400078e0003 */
        /* <DEDUP_REMOVED lines=47> */
[----:B------:R4:W-:Y:S02]  /*57790*/  STL.64 [R1+0x20e0], R24 ;  /* 0x0020e01801007387 */ /* 0x0009e40000100a00 */
[----:B----4-:R-:W-:-:S02]  /*577a0*/  IMAD.MOV.U32 R24, RZ, RZ, R0 ;  /* 0x000000ffff187224 */ /* 0x010fc400078e0000 */
[----:B------:R-:W-:Y:S01]  /*577b0*/  IMAD.MOV.U32 R25, RZ, RZ, R2 ;  /* 0x000000ffff197224 */ /* 0x000fe200078e0002 */
[----:B------:R-:W4:Y:S04]  /*577c0*/  LDL.LU R0, [R1+0x2274] ;  /* 0x0022740001007983 */ /* 0x000f280000300800 */
        /* <DEDUP_REMOVED lines=82> */
[----:B------:R-:W4:Y:S04]  /*57cf0*/  LDL.LU R29, [R1+0x2230] ;  /* 0x00223000011d7983 */ /* 0x000f280000300800 */
[----:B------:R3:W-:Y:S02]  /*57d00*/  STL.64 [R1+0x21b8], R24 ;  /* 0x0021b81801007387 */ /* 0x0007e40000100a00 */
[----:B---3--:R-:W-:-:S02]  /*57d10*/  IMAD.MOV.U32 R24, RZ, RZ, R3 ;  /* 0x000000ffff187224 */ /* 0x008fc400078e0003 */
[----:B--2---:R-:W-:Y:S04]  /*57d20*/  STL.64 [R1+0x2168], R22 ;  /* 0x0021681601007387 */ /* 0x004fe80000100a00 */
[----:B------:R0:W-:Y:S04]  /*57d30*/  STL.64 [R1+0x2160], R20 ;  /* 0x0021601401007387 */ /* 0x0001e80000100a00 */
[----:B0-----:R-:W2:Y:S04]  /*57d40*/  LDL.LU R20, [R1+0x2b0] ;  /* 0x0002b00001147983 */ /* 0x001ea80000300800 */
[----:B------:R-:W2:Y:S04]  /*57d50*/  LDL.LU R21, [R1+0x2b4] ;  /* 0x0002b40001157983 */ /* 0x000ea80000300800 */
[----:B------:R-:W3:Y:S04]  /*57d60*/  LDL.LU R22, [R1+0x2b8] ;  /* 0x0002b80001167983 */ /* 0x000ee80000300800 */
[----:B------:R-:W3:Y:S04]  /*57d70*/  LDL.LU R23, [R1+0x2bc] ;  /* 0x0002bc0001177983 */ /* 0x000ee80000300800 */
[----:B------:R-:W2:Y:S01]  /*57d80*/  LDL.LU R3, [R1+0x222c] ;  /* 0x00222c0001037983 */ /* 0x000ea20000300800 */
[----:B------:R-:W-:-:S03]  /*57d90*/  IMAD.MOV.U32 R25, RZ, RZ, R2 ;  /* 0x000000ffff197224 */ /* 0x000fc600078e0002 */
[----:B------:R-:W2:Y:S04]  /*57da0*/  LDL.LU R2, [R1+0x2228] ;  /* 0x0022280001027983 */ /* 0x000ea80000300800 */
[----:B------:R-:W-:Y:S01]  /*57db0*/  STL.64 [R1+0x21d8], R24 ;  /* 0x0021d81801007387 */ /* 0x000fe20000100a00 */
[----:B----4-:R-:W-:Y:S02]  /*57dc0*/  IMAD.MOV.U32 R8, RZ, RZ, R0 ;  /* 0x000000ffff087224 */ /* 0x010fe400078e0000 */
[----:B------:R-:W-:Y:S01]  /*57dd0*/  IMAD.MOV.U32 R9, RZ, RZ, R28 ;  /* 0x000000ffff097224 */ /* 0x000fe200078e001c */
[----:B---3--:R-:W-:Y:S04]  /*57de0*/  STL.64 [R1+0x2180], R22 ;  /* 0x0021801601007387 */ /* 0x008fe80000100a00 */
[----:B--2---:R0:W-:Y:S04]  /*57df0*/  STL.64 [R1+0x2178], R20 ;  /* 0x0021781401007387 */ /* 0x0041e80000100a00 */
[----:B0-----:R-:W2:Y:S04]  /*57e00*/  LDL.LU R20, [R1+0x2c0] ;  /* 0x0002c00001147983 */ /* 0x001ea80000300800 */
[----:B------:R-:W2:Y:S04]  /*57e10*/  LDL.LU R21, [R1+0x2c4] ;  /* 0x0002c40001157983 */ /* 0x000ea80000300800 */
[----:B------:R-:W3:Y:S04]  /*57e20*/  LDL.LU R22, [R1+0x2c8] ;  /* 0x0002c80001167983 */ /* 0x000ee80000300800 */
[----:B------:R-:W3:Y:S04]  /*57e30*/  LDL.LU R23, [R1+0x2cc] ;  /* 0x0002cc0001177983 */ /* 0x000ee80000300800 */
[----:B------:R-:W4:Y:S04]  /*57e40*/  LDL.LU R0, [R1+0x2224] ;  /* 0x0022240001007983 */ /* 0x000f280000300800 */
[----:B------:R-:W2:Y:S04]  /*57e50*/  LDL.LU R28, [R1+0x2220] ;  /* 0x00222000011c7983 */ /* 0x000ea80000300800 */
        /* <DEDUP_REMOVED lines=11> */
[----:B----4-:R-:W-:Y:S02]  /*57f10*/  IMAD.MOV.U32 R8, RZ, RZ, R0 ;  /* 0x000000ffff087224 */ /* 0x010fe400078e0000 */
[----:B------:R-:W4:Y:S04]  /*57f20*/  LDL.LU R0, [R1+0x2214] ;  /* 0x0022140001007983 */ /* 0x000f280000300800 */
        /* <DEDUP_REMOVED lines=17> */
[----:B------:R-:W2:Y:S04]  /*58040*/  LDL.LU R22, [R1+0x2d8] ;  /* 0x0002d80001167983 */ /* 0x000ea80000300800 */
[----:B------:R-:W2:Y:S04]  /*58050*/  LDL.LU R23, [R1+0x2dc] ;  /* 0x0002dc0001177983 */ /* 0x000ea80000300800 */
[----:B--2---:R-:W-:Y:S04]  /*58060*/  STL.64 [R1+0x21b0], R22 ;  /* 0x0021b01601007387 */ /* 0x004fe80000100a00 */
[----:B---3--:R0:W-:Y:S04]  /*58070*/  STL.64 [R1+0x21a8], R20 ;  /* 0x0021a81401007387 */ /* 0x0081e80000100a00 */
[----:B0-----:R-:W2:Y:S04]  /*58080*/  LDL.LU R20, [R1+0x2e0] ;  /* 0x0002e00001147983 */ /* 0x001ea80000300800 */
[----:B------:R-:W2:Y:S04]  /*58090*/  LDL.LU R21, [R1+0x2e4] ;  /* 0x0002e40001157983 */ /* 0x000ea80000300800 */
[----:B------:R-:W3:Y:S04]  /*580a0*/  LDL.LU R22, [R1+0x2e8] ;  /* 0x0002e80001167983 */ /* 0x000ee80000300800 */
[----:B------:R-:W3:Y:S01]  /*580b0*/  LDL.LU R23, [R1+0x2ec] ;  /* 0x0002ec0001177983 */ /* 0x000ee20000300800 */
[C---:B------:R-:W-:Y:S03]  /*580c0*/  HMMA.16816.F32.BF16 R8, R16.reuse, R8, R24 ;  /* 0x000000081008723c */ /* 0x040fe60000041818 */
        /* <DEDUP_REMOVED lines=8> */
[----:B0-----:R-:W3:Y:S04]  /*58150*/  LDL.LU R4, [R1+0x1e0] ;  /* 0x0001e00001047983 */ /* 0x001ee80000300800 */
[----:B------:R-:W3:Y:S04]  /*58160*/  LDL.LU R5, [R1+0x1e4] ;  /* 0x0001e40001057983 */ /* 0x000ee80000300800 */
[----:B------:R-:W3:Y:S04]  /*58170*/  LDL.LU R6, [R1+0x1e8] ;  /* 0x0001e80001067983 */ /* 0x000ee80000300800 */
[----:B------:R-:W3:Y:S04]  /*58180*/  LDL.LU R7, [R1+0x1ec] ;  /* 0x0001ec0001077983 */ /* 0x000ee80000300800 */
[----:B------:R-:W2:Y:S04]  /*58190*/  LDL.LU R12, [R1+0x1c0] ;  /* 0x0001c000010c7983 */ /* 0x000ea80000300800 */
[----:B------:R-:W2:Y:S04]  /*581a0*/  LDL.LU R13, [R1+0x1c4] ;  /* 0x0001c400010d7983 */ /* 0x000ea80000300800 */
[----:B------:R-:W2:Y:S04]  /*581b0*/  LDL.LU R14, [R1+0x1c8] ;  /* 0x0001c800010e7983 */ /* 0x000ea80000300800 */
[----:B------:R-:W2:Y:S04]  /*581c0*/  LDL.LU R15, [R1+0x1cc] ;  /* 0x0001cc00010f7983 */ /* 0x000ea80000300800 */
[----:B------:R-:W2:Y:S04]  /*581d0*/  LDL.LU.64 R26, [R1+0x2208] ;  /* 0x00220800011a7983 */ /* 0x000ea80000300a00 */
[----:B------:R-:W2:Y:S04]  /*581e0*/  LDL.LU.64 R24, [R1+0x2200] ;  /* 0x0022000001187983 */ /* 0x000ea80000300a00 */
        /* <DEDUP_REMOVED lines=13> */
[----:B------:R1:W-:Y:S04]  /*582c0*/  STL.64 [R1+0x308], R10 ;  /* 0x0003080a01007387 */ /* 0x0003e80000100a00 */
[----:B0-----:R-:W3:Y:S04]  /*582d0*/  LDL.LU.64 R8, [R1+0x21d0] ;  /* 0x0021d00001087983 */ /* 0x001ee80000300a00 */
[----:B-1----:R-:W3:Y:S01]  /*582e0*/  LDL R10, [R1+0x908] ;  /* 0x00090800010a7983 */ /* 0x002ee20000100800 */
        /* <DEDUP_REMOVED lines=95> */
[----:B0-----:R-:W2:Y:S04]  /*588e0*/  LDL.LU.64 R26, [R1+0x2050] ;  /* 0x00205000011a7983 */ /* 0x001ea80000300a00 */
[----:B------:R-:W2:Y:S02]  /*588f0*/  LDL.LU.64 R24, [R1+0x2048] ;  /* 0x0020480001187983 */ /* 0x000ea40000300a00 */
[----:B--2---:R-:W-:-:S15]  /*58900*/  HMMA.16816.F32.BF16 R20, R16, R24, R20 ;  /* 0x000000181014723c */ /* 0x004fde0000041814 */
[----:B------:R-:W-:-:S04]  /*58910*/  NOP ;  /* 0x0000000000007918 */ /* 0x000fc80000000000 */
[----:B------:R-:W-:Y:S04]  /*58920*/  STL.64 [R1+0x1f0], R20 ;  /* 0x0001f01401007387 */ /* 0x000fe80000100a00 */
[----:B------:R0:W-:Y:S04]  /*58930*/  STL.64 [R1+0x1f8], R22 ;  /* 0x0001f81601007387 */ /* 0x0001e80000100a00 */
[----:B0-----:R-:W2:Y:S04]  /*58940*/  LDL.LU.64 R22, [R1+0x2040] ;  /* 0x0020400001167983 */ /* 0x001ea80000300a00 */
[----:B------:R-:W3:Y:S04]  /*58950*/  LDL.LU.64 R20, [R1+0x2038] ;  /* 0x0020380001147983 */ /* 0x000ee80000300a00 */
[----:B------:R4:W-:Y:S04]  /*58960*/  STL.64 [R1+0x1fa0], R26 ;  /* 0x001fa01a01007387 */ /* 0x0009e80000100a00 */
[----:B------:R-:W2:Y:S04]  /*58970*/  LDL.LU R24, [R1+0x5b0] ;  /* 0x0005b00001187983 */ /* 0x000ea80000300800 */
[----:B------:R-:W2:Y:S01]  /*58980*/  LDL.LU R25, [R1+0x5b4] ;  /* 0x0005b40001197983 */ /* 0x000ea20000300800 */
[----:B----4-:R-:W-:Y:S01]  /*58990*/  IMAD.MOV.U32 R27, RZ, RZ, R0 ;  /* 0x000000ffff1b7224 */ /* 0x010fe200078e0000 */
[----:B---3--:R-:W-:-:S15]  /*589a0*/  HMMA.16816.F32.BF16 R4, R16, R20, R4 ;  /* 0x000000141004723c */ /* 0x008fde0000041804 */
[----:B------:R-:W-:-:S04]  /*589b0*/  NOP ;  /* 0x0000000000007918 */ /* 0x000fc80000000000 */
[----:B------:R-:W-:Y:S04]  /*589c0*/  STL.64 [R1+0x1e0], R4 ;  /* 0x0001e00401007387 */ /* 0x000fe80000100a00 */
[----:B------:R0:W-:Y:S01]  /*589d0*/  STL [R1+0x1e8], R6 ;  /* 0x0001e80601007387 */ /* 0x0001e20000100800 */
[----:B------:R-:W-:-:S03]  /*589e0*/  IMAD.MOV.U32 R0, RZ, RZ, R7 ;  /* 0x000000ffff007224 */ /* 0x000fc600078e0007 */
[----:B0-----:R-:W3:Y:S04]  /*589f0*/  LDL.LU.64 R6, [R1+0x2030] ;  /* 0x0020300001067983 */ /* 0x001ee80000300a00 */
[----:B------:R-:W3:Y:S04]  /*58a00*/  LDL.LU.64 R4, [R1+0x2028] ;  /* 0x0020280001047983 */ /* 0x000ee80000300a00 */
[----:B------:R-:W-:Y:S01]  /*58a10*/  STL [R1+0x1cc8], R0 ;  /* 0x001cc80001007387 */ /* 0x000fe20000100800 */
[----:B---3--:R-:W-:-:S15]  /*58a20*/  HMMA.16816.F32.BF16 R4, R16, R8, R4 ;  /* 0x000000081004723c */ /* 0x008fde0000041804 */
[----:B------:R-:W-:-:S04]  /*58a30*/  NOP ;  /* 0x0000000000007918 */ /* 0x000fc80000000000 */
[----:B------:R-:W-:Y:S04]  /*58a40*/  STL.64 [R1+0x1d0], R4 ;  /* 0x0001d00401007387 */ /* 0x000fe80000100a00 */
[----:B------:R0:W-:Y:S04]  /*58a50*/  STL.64 [R1+0x1d8], R6 ;  /* 0x0001d80601007387 */ /* 0x0001e80000100a00 */
[----:B0-----:R-:W3:Y:S04]  /*58a60*/  LDL.LU.64 R6, [R1+0x2020] ;  /* 0x0020200001067983 */ /* 0x001ee80000300a00 */
[----:B------:R-:W4:Y:S01]  /*58a70*/  LDL.LU.64 R4, [R1+0x2018] ;  /* 0x0020180001047983 */ /* 0x000f220000300a00 */
[----:B------:R-:W-:Y:S01]  /*58a80*/  IMAD.MOV.U32 R26, RZ, RZ, R2 ;  /* 0x000000ffff1a7224 */ /* 0x000fe200078e0002 */
[----:B----4-:R-:W-:Y:S02]  /*58a90*/  HMMA.16816.F32.BF16 R16, R16, R4, R12 ;  /* 0x000000041010723c */ /* 0x010fe4000004180c */
[----:B------:R-:W2:Y:S04]  /*58aa0*/  LDL.LU.64 R14, [R1+0x2010] ;  /* 0x00201000010e7983 */ /* 0x000ea80000300a00 */
[----:B------:R-:W2:-:S13]  /*58ab0*/  LDL.LU.64 R12, [R1+0x2008] ;  /* 0x00200800010c7983 */ /* 0x000e9a0000300a00 */
[----:B------:R-:W-:Y:S01]  /*58ac0*/  IMAD.MOV.U32 R2, RZ, RZ, R19 ;  /* 0x000000ffff027224 */ /* 0x000fe200078e0013 */
[----:B------:R-:W-:Y:S04]  /*58ad0*/  STL.64 [R1+0x1c0], R16 ;  /* 0x0001c01001007387 */ /* 0x000fe80000100a00 */
[----:B------:R-:W-:Y:S04]  /*58ae0*/  STL [R1+0x1c8], R18 ;  /* 0x0001c81201007387 */ /* 0x000fe80000100800 */
[----:B---3--:R0:W-:Y:S04]  /*58af0*/  STL.64 [R1+0x1fc8], R6 ;  /* 0x001fc80601007387 */ /* 0x0081e80000100a00 */
[----:B------:R-:W1:Y:S04]  /*58b00*/  LDSM.16.MT88.4 R16, [R10+UR5+0x10c00] ;  /* 0x010c00050a10783b */ /* 0x000e680008004200 */
[----:B------:R-:W-:Y:S04]  /*58b10*/  STL [R1+0x1ccc], R2 ;  /* 0x001ccc0201007387 */ /* 0x000fe80000100800 */
[----:B0-----:R-:W3:Y:S04]  /*58b20*/  LDL.LU.64 R6, [R1+0x178] ;  /* 0x0001780001067983 */ /* 0x001ee80000300a00 */
[----:B---3--:R0:W-:Y:S04]  /*58b30*/  STL.64 [R1+0x1fd0], R6 ;  /* 0x001fd00601007387 */ /* 0x0081e80000100a00 */
[----:B0-----:R-:W3:Y:S04]  /*58b40*/  LDL.LU.64 R6, [R1+0x188] ;  /* 0x0001880001067983 */ /* 0x001ee80000300a00 */
[----:B---3--:R0:W-:Y:S04]  /*58b50*/  STL.64 [R1+0x1fd8], R6 ;  /* 0x001fd80601007387 */ /* 0x0081e80000100a00 */
[----:B0-----:R-:W3:Y:S04]  /*58b60*/  LDL.LU.64 R6, [R1+0x198] ;  /* 0x0001980001067983 */ /* 0x001ee80000300a00 */
[----:B---3--:R-:W-:Y:S04]  /*58b70*/  STL.64 [R1+0x1ff0], R6 ;  /* 0x001ff00601007387 */ /* 0x008fe80000100a00 */
[----:B------:R-:W3:Y:S04]  /*58b80*/  LDL.LU R4, [R1+0x5a0] ;  /* 0x0005a00001047983 */ /* 0x000ee80000300800 */
[----:B------:R-:W3:Y:S04]  /*58b90*/  LDL.LU R5, [R1+0x5a4] ;  /* 0x0005a40001057983 */ /* 0x000ee80000300800 */
[----:B-1----:R0:W-:Y:S04]  /*58ba0*/  STL.64 [R1+0x1de0], R18 ;  /* 0x001de01201007387 */ /* 0x0021e80000100a00 */
[----:B------:R-:W-:Y:S04]  /*58bb0*/  STL.64 [R1+0x1dd8], R16 ;  /* 0x001dd81001007387 */ /* 0x000fe80000100a00 */
[----:B0-----:R-:W2:Y:S01]  /*58bc0*/  LDL.LU.64 R18, [R1+0x1b8] ;  /* 0x0001b80001127983 */ /* 0x001ea20000300a00 */
[----:B------:R-:W-:Y:S01]  /*58bd0*/  IMAD.MOV.U32 R6, RZ, RZ, R29 ;  /* 0x000000ffff067224 */ /* 0x000fe200078e001d */
[----:B--2---:R-:W-:-:S15]  /*58be0*/  HMMA.16816.F32.BF16 R24, R12, R18, R24 ;  /* 0x000000120c18723c */ /* 0x004fde0000041818 */
[----:B------:R-:W-:-:S04]  /*58bf0*/  NOP ;  /* 0x0000000000007918 */ /* 0x000fc80000000000 */
[----:B------:R-:W-:Y:S01]  /*58c00*/  STL.64 [R1+0x5b0], R24 ;  /* 0x0005b01801007387 */ /* 0x000fe20000100a00 */
[----:B------:R-:W-:-:S03]  /*58c10*/  IMAD.MOV.U32 R29, RZ, RZ, R26 ;  /* 0x000000ffff1d7224 */ /* 0x000fc600078e001a */
[----:B------:R0:W-:Y:S04]  /*58c20*/  STL.64 [R1+0x5b8], R26 ;  /* 0x0005b81a01007387 */ /* 0x0001e80000100a00 */
[----:B0-----:R-:W2:Y:S01]  /*58c30*/  LDL.LU.64 R26, [R1+0x168] ;  /* 0x00016800011a7983 */ /* 0x001ea20000300a00 */
[----:B------:R-:W-:Y:S02]  /*58c40*/  IMAD.MOV.U32 R7, RZ, RZ, R3 ;  /* 0x000000ffff077224 */ /* 0x000fe400078e0003 */
[----:B------:R-:W-:Y:S02]  /*58c50*/  IMAD.MOV.U32 R3, RZ, RZ, R24 ;  /* 0x000000ffff037224 */ /* 0x000fe400078e0018 */
[----:B------:R-:W-:Y:S01]  /*58c60*/  IMAD.MOV.U32 R21, RZ, RZ, R25 ;  /* 0x000000ffff157224 */ /* 0x000fe200078e0019 */
[----:B--2---:R0:W-:Y:S04]  /*58c70*/  STL.64 [R1+0x1fc0], R26 ;  /* 0x001fc01a01007387 */ /* 0x0041e80000100a00 */
[----:B------:R-:W2:Y:S04]  /*58c80*/  LDL.LU R24, [R1+0x570] ;  /* 0x0005700001187983 */ /* 0x000ea80000300800 */
[----:B------:R-:W2:Y:S04]  /*58c90*/  LDL.LU R25, [R1+0x574] ;  /* 0x0005740001197983 */ /* 0x000ea80000300800 */
[----:B0-----:R-:W4:Y:S04]  /*58ca0*/  LDL.LU R26, [R1+0x578] ;  /* 0x00057800011a7983 */ /* 0x001f280000300800 */
[----:B------:R-:W4:Y:S04]  /*58cb0*/  LDL.LU R27, [R1+0x57c] ;  /* 0x00057c00011b7983 */ /* 0x000f280000300800 */
[----:B----4-:R-:W-:Y:S04]  /*58cc0*/  STL.64 [R1+0x1fe8], R26 ;  /* 0x001fe81a01007387 */ /* 0x010fe80000100a00 */
[----:B--2---:R0:W-:Y:S04]  /*58cd0*/  STL.64 [R1+0x1fe0], R24 ;  /* 0x001fe01801007387 */ /* 0x0041e80000100a00 */
[----:B0-----:R-:W2:Y:S04]  /*58ce0*/  LDL.LU R24, [R1+0x590] ;  /* 0x0005900001187983 */ /* 0x001ea80000300800 */
[----:B------:R-:W2:Y:S04]  /*58cf0*/  LDL.LU R25, [R1+0x594] ;  /* 0x0005940001197983 */ /* 0x000ea80000300800 */
[----:B------:R-:W4:Y:S04]  /*58d00*/  LDL.LU R26, [R1+0x598] ;  /* 0x00059800011a7983 */ /* 0x000f280000300800 */
[----:B------:R-:W4:Y:S04]  /*58d10*/  LDL.LU R27, [R1+0x59c] ;  /* 0x00059c00011b7983 */ /* 0x000f280000300800 */
[----:B----4-:R0:W-:Y:S04]  /*58d20*/  STL.64 [R1+0x2000], R26 ;  /* 0x0020001a01007387 */ /* 0x0101e80000100a00 */
[----:B--2---:R-:W-:Y:S04]  /*58d30*/  STL.64 [R1+0x1ff8], R24 ;  /* 0x001ff81801007387 */ /* 0x004fe80000100a00 */
[----:B0-----:R-:W3:Y:S01]  /*58d40*/  LDL.LU.64 R26, [R1+0x1a8] ;  /* 0x0001a800011a7983 */ /* 0x001ee20000300a00 */
[----:B------:R-:W-:-:S02]  /*58d50*/  IMAD.MOV.U32 R8, RZ, RZ, R19 ;  /* 0x000000ffff087224 */ /* 0x000fc400078e0013 */
[----:B------:R-:W-:-:S03]  /*58d60*/  IMAD.MOV.U32 R9, RZ, RZ, R18 ;  /* 0x000000ffff097224 */ /* 0x000fc600078e0012 */
[----:B------:R0:W-:Y:S04]  /*58d70*/  STL [R1+0x1e14], R8 ;  /* 0x001e140801007387 */ /* 0x0001e80000100800 */
[----:B------:R1:W-:Y:S04]  /*58d80*/  STL [R1+0x1e10], R9 ;  /* 0x001e100901007387 */ /* 0x0003e80000100800 */
[----:B0-----:R-:W2:Y:S04]  /*58d90*/  LDL.LU R8, [R1+0x580] ;  /* 0x0005800001087983 */ /* 0x001ea80000300800 */
[----:B-1----:R-:W2:Y:S04]  /*58da0*/  LDL.LU R9, [R1+0x584] ;  /* 0x0005840001097983 */ /* 0x002ea80000300800 */
[----:B------:R-:W2:Y:S04]  /*58db0*/  LDL.LU R10, [R1+0x588] ;  /* 0x00058800010a7983 */ /* 0x000ea80000300800 */
[----:B------:R-:W-:Y:S04]  /*58dc0*/  STL [R1+0x1ad4], R3 ;  /* 0x001ad40301007387 */ /* 0x000fe80000100800 */
[----:B------:R-:W-:Y:S04]  /*58dd0*/  STL [R1+0x1ad0], R21 ;  /* 0x001ad01501007387 */ /* 0x000fe80000100800 */
[----:B------:R-:W-:Y:S01]  /*58de0*/  STL [R1+0x1acc], R29 ;  /* 0x001acc1d01007387 */ /* 0x000fe20000100800 */
[----:B---3--:R-:W-:Y:S01]  /*58df0*/  HMMA.16816.F32.BF16 R4, R12, R26, R4 ;  /* 0x0000001a0c04723c */ /* 0x008fe20000041804 */
[----:B------:R-:W-:-:S02]  /*58e00*/  IMAD.MOV.U32 R17, RZ, RZ, R26 ;  /* 0x000000ffff117224 */ /* 0x000fc400078e001a */
[----:B------:R-:W-:Y:S02]  /*58e10*/  IMAD.MOV.U32 R16, RZ, RZ, R27 ;  /* 0x000000ffff107224 */ /* 0x000fe400078e001b */
[----:B------:R-:W3:Y:S04]  /*58e20*/  LDL.LU.64 R26, [R1+0x2000] ;  /* 0x00200000011a7983 */ /* 0x000ee80000300a00 */
[----:B------:R-:W3:Y:S10]  /*58e30*/  LDL.LU.64 R24, [R1+0x1ff8] ;  /* 0x001ff80001187983 */ /* 0x000ef40000300a00 */
[----:B------:R-:W-:Y:S04]  /*58e40*/  STL.64 [R1+0x5a0], R4 ;  /* 0x0005a00401007387 */ /* 0x000fe80000100a00 */
[----:B------:R0:W-:Y:S04]  /*58e50*/  STL.64 [R1+0x5a8], R6 ;  /* 0x0005a80601007387 */ /* 0x0001e80000100a00 */
[----:B0-----:R-:W3:Y:S01]  /*58e60*/  LDL.LU.64 R6, [R1+0x1ff0] ;  /* 0x001ff00001067983 */ /* 0x001ee20000300a00 */
[----:B------:R-:W-:-:S02]  /*58e70*/  IMAD.MOV.U32 R11, RZ, RZ, R28 ;  /* 0x000000ffff0b7224 */ /* 0x000fc400078e001c */
[----:B------:R-:W-:Y:S02]  /*58e80*/  IMAD.MOV.U32 R20, RZ, RZ, R4 ;  /* 0x000000ffff147224 */ /* 0x000fe400078e0004 */
[----:B------:R-:W-:-:S03]  /*58e90*/  IMAD.MOV.U32 R28, RZ, RZ, R5 ;  /* 0x000000ffff1c7224 */ /* 0x000fc600078e0005 */
[----:B------:R-:W-:Y:S04]  /*58ea0*/  STL [R1+0x1adc], R20 ;  /* 0x001adc1401007387 */ /* 0x000fe80000100800 */
[----:B------:R-:W-:Y:S01]  /*58eb0*/  STL [R1+0x1ad8], R28 ;  /* 0x001ad81c01007387 */ /* 0x000fe20000100800 */
[----:B---3--:R-:W-:Y:S01]  /*58ec0*/  HMMA.16816.F32.BF16 R24, R12, R6, R24 ;  /* 0x000000060c18723c */ /* 0x008fe20000041818 */
[----:B------:R-:W-:Y:S02]  /*58ed0*/  IMAD.MOV.U32 R19, RZ, RZ, R6 ;  /* 0x000000ffff137224 */ /* 0x000fe400078e0006 */
[----:B------:R-:W-:-:S15]  /*58ee0*/  IMAD.MOV.U32 R18, RZ, RZ, R7 ;  /* 0x000000ffff127224 */ /* 0x000fde00078e0007 */
[----:B------:R-:W-:Y:S01]  /*58ef0*/  NOP ;  /* 0x0000000000007918 */ /* 0x000fe20000000000 */
[----:B------:R-:W-:Y:S04]  /*58f00*/  STL.64 [R1+0x590], R24 ;  /* 0x0005901801007387 */ /* 0x000fe80000100a00 */
[----:B------:R0:W-:Y:S04]  /*58f10*/  STL.64 [R1+0x598], R26 ;  /* 0x0005981a01007387 */ /* 0x0001e80000100a00 */
[----:B0-----:R-:W3:Y:S04]  /*58f20*/  LDL.LU.64 R26, [R1+0x1fe8] ;  /* 0x001fe800011a7983 */ /* 0x001ee80000300a00 */
[----:B------:R-:W3:Y:S04]  /*58f30*/  LDL.LU.64 R24, [R1+0x1fe0] ;  /* 0x001fe00001187983 */ /* 0x000ee80000300a00 */
[----:B------:R-:W2:Y:S04]  /*58f40*/  LDL.LU.64 R6, [R1+0x1fd8] ;  /* 0x001fd80001067983 */ /* 0x000ea80000300a00 */
[----:B------:R-:W-:Y:S04]  /*58f50*/  STL.64 [R1+0x1e20], R18 ;  /* 0x001e201201007387 */ /* 0x000fe80000100a00 */
[----:B------:R0:W-:Y:S04]  /*58f60*/  STL.64 [R1+0x1e18], R16 ;  /* 0x001e181001007387 */ /* 0x0001e80000100a00 */
[----:B0-----:R-:W4:Y:S04]  /*58f70*/  LDL.LU R16, [R1+0x560] ;  /* 0x0005600001107983 */ /* 0x001f280000300800 */
[----:B------:R-:W4:Y:S04]  /*58f80*/  LDL.LU R17, [R1+0x564] ;  /* 0x0005640001117983 */ /* 0x000f280000300800 */
[----:B------:R-:W4:Y:S04]  /*58f90*/  LDL.LU R18, [R1+0x568] ;  /* 0x0005680001127983 */ /* 0x000f280000300800 */
[----:B------:R-:W4:Y:S01]  /*58fa0*/  LDL.LU R19, [R1+0x56c] ;  /* 0x00056c0001137983 */ /* 0x000f220000300800 */
[----:B--2---:R-:W-:-:S15]  /*58fb0*/  HMMA.16816.F32.BF16 R8, R12, R6, R8 ;  /* 0x000000060c08723c */ /* 0x004fde0000041808 */
[----:B------:R-:W-:-:S04]  /*58fc0*/  NOP ;  /* 0x0000000000007918 */ /* 0x000fc80000000000 */
[----:B------:R0:W-:Y:S04]  /*58fd0*/  STL.64 [R1+0x580], R8 ;  /* 0x0005800801007387 */ /* 0x0001e80000100a00 */
[----:B------:R-:W-:Y:S01]  /*58fe0*/  STL.64 [R1+0x588], R10 ;  /* 0x0005880a01007387 */ /* 0x000fe20000100a00 */
[----:B0-----:R-:W-:Y:S02]  /*58ff0*/  IMAD.MOV.U32 R8, RZ, RZ, R6 ;  /* 0x000000ffff087224 */ /* 0x001fe400078e0006 */
[----:B------:R-:W-:Y:S02]  /*59000*/  IMAD.MOV.U32 R9, RZ, RZ, R7 ;  /* 0x000000ffff097224 */ /* 0x000fe400078e0007 */
[----:B------:R-:W3:Y:S02]  /*59010*/  LDL.LU.64 R6, [R1+0x1fd0] ;  /* 0x001fd00001067983 */ /* 0x000ee40000300a00 */
[----:B---3--:R-:W-:Y:S01]  /*59020*/  HMMA.16816.F32.BF16 R24, R12, R6, R24 ;  /* 0x000000060c18723c */ /* 0x008fe20000041818 */
[----:B------:R-:W-:-:S02]  /*59030*/  IMAD.MOV.U32 R21, RZ, RZ, R6 ;  /* 0x000000ffff157224 */ /* 0x000fc400078e0006 */
[----:B------:R-:W-:Y:S02]  /*59040*/  IMAD.MOV.U32 R20, RZ, RZ, R7 ;  /* 0x000000ffff147224 */ /* 0x000fe400078e0007 */
[----:B------:R-:W2:-:S14]  /*59050*/  LDL.LU.64 R6, [R1+0x1fc8] ;  /* 0x001fc80001067983 */ /* 0x000e9c0000300a00 */
[----:B------:R-:W-:Y:S04]  /*59060*/  STL.64 [R1+0x570], R24 ;  /* 0x0005701801007387 */ /* 0x000fe80000100a00 */
[----:B------:R0:W-:Y:S04]  /*59070*/  STL.64 [R1+0x578], R26 ;  /* 0x0005781a01007387 */ /* 0x0001e80000100a00 */
[----:B0-----:R-:W4:Y:S01]  /*59080*/  LDL.LU.64 R26, [R1+0x1fc0] ;  /* 0x001fc000011a7983 */ /* 0x001f220000300a00 */
[----:B------:R-:W-:Y:S02]  /*59090*/  IMAD.MOV.U32 R4, RZ, RZ, R24 ;  /* 0x000000ffff047224 */ /* 0x000fe400078e0018 */
[----:B------:R-:W-:Y:S01]  /*590a0*/  IMAD.MOV.U32 R5, RZ, RZ, R25 ;  /* 0x000000ffff057224 */ /* 0x000fe200078e0019 */
[----:B------:R-:W-:Y:S04]  /*590b0*/  STL.64 [R1+0x1e38], R22 ;  /* 0x001e381601007387 */ /* 0x000fe80000100a00 */
[----:B------:R-:W-:Y:S04]  /*590c0*/  STL.64 [R1+0x1e30], R20 ;  /* 0x001e301401007387 */ /* 0x000fe80000100a00 */
[----:B------:R-:W-:Y:S04]  /*590d0*/  STL [R1+0x1ae4], R4 ;  /* 0x001ae40401007387 */ /* 0x000fe80000100800 */
[----:B------:R-:W-:Y:S04]  /*590e0*/  STL [R1+0x1ae0], R5 ;  /* 0x001ae00501007387 */ /* 0x000fe80000100800 */
[----:B--2---:R4:W-:Y:S02]  /*590f0*/  STL.64 [R1+0x1e90], R6 ;  /* 0x001e900601007387 */ /* 0x0049e40000100a00 */
[----:B----4-:R-:W-:-:S15]  /*59100*/  HMMA.16816.F32.BF16 R4, R12, R26, R16 ;  /* 0x0000001a0c04723c */ /* 0x010fde0000041810 */
[----:B------:R-:W-:-:S04]  /*59110*/  NOP ;  /* 0x0000000000007918 */ /* 0x000fc80000000000 */
[----:B------:R-:W-:Y:S04]  /*59120*/  STL.64 [R1+0x560], R4 ;  /* 0x0005600401007387 */ /* 0x000fe80000100a00 */
[----:B------:R0:W-:Y:S04]  /*59130*/  STL.64 [R1+0x568], R6 ;  /* 0x0005680601007387 */ /* 0x0001e80000100a00 */
[----:B0-----:R-:W2:Y:S01]  /*59140*/  LDL.LU.64 R6, [R1+0xf8] ;  /* 0x0000f80001067983 */ /* 0x001ea20000300a00 */
[----:B------:R-:W-:Y:S02]  /*59150*/  IMAD.MOV.U32 R10, RZ, RZ, R26 ;  /* 0x000000ffff0a7224 */ /* 0x000fe400078e001a */
[----:B------:R-:W-:Y:S01]  /*59160*/  IMAD.MOV.U32 R11, RZ, RZ, R27 ;  /* 0x000000ffff0b7224 */ /* 0x000fe200078e001b */
[----:B--2---:R0:W-:Y:S04]  /*59170*/  STL.64 [R1+0x1f40], R6 ;  /* 0x001f400601007387 */ /* 0x0041e80000100a00 */
[----:B------:R-:W2:Y:S04]  /*59180*/  LDL.LU R4, [R1+0x500] ;  /* 0x0005000001047983 */ /* 0x000ea80000300800 */
[----:B------:R-:W2:Y:S04]  /*59190*/  LDL.LU R5, [R1+0x504] ;  /* 0x0005040001057983 */ /* 0x000ea80000300800 */
[----:B0-----:R-:W3:Y:S04]  /*591a0*/  LDL.LU R6, [R1+0x508] ;  /* 0x0005080001067983 */ /* 0x001ee80000300800 */
[----:B------:R-:W3:Y:S04]  /*591b0*/  LDL.LU R7, [R1+0x50c] ;  /* 0x00050c0001077983 */ /* 0x000ee80000300800 */
[----:B------:R-:W4:Y:S04]  /*591c0*/  LDL.LU R24, [R1+0x540] ;  /* 0x0005400001187983 */ /* 0x000f280000300800 */
[----:B------:R-:W4:Y:S04]  /*591d0*/  LDL.LU R25, [R1+0x544] ;  /* 0x0005440001197983 */ /* 0x000f280000300800 */
[----:B------:R-:W2:Y:S04]  /*591e0*/  LDL.LU R26, [R1+0x548] ;  /* 0x00054800011a7983 */ /* 0x000ea80000300800 */
[----:B------:R-:W2:Y:S04]  /*591f0*/  LDL.LU R27, [R1+0x54c] ;  /* 0x00054c00011b7983 */ /* 0x000ea80000300800 */
[----:B--2---:R0:W-:Y:S04]  /*59200*/  STL.64 [R1+0x1fb0], R26 ;  /* 0x001fb01a01007387 */ /* 0x0041e80000100a00 */
[----:B----4-:R-:W-:Y:S04]  /*59210*/  STL.64 [R1+0x1fa8], R24 ;  /* 0x001fa81801007387 */ /* 0x010fe80000100a00 */
[----:B0-----:R-:W2:Y:S04]  /*59220*/  LDL R26, [R1+0x158] ;  /* 0x00015800011a7983 */ /* 0x001ea80000100800 */
[----:B------:R-:W2:Y:S04]  /*59230*/  LDL R27, [R1+0x15c] ;  /* 0x00015c00011b7983 */ /* 0x000ea80000100800 */
[----:B---3--:R0:W-:Y:S04]  /*59240*/  STL.64 [R1+0x1f50], R6 ;  /* 0x001f500601007387 */ /* 0x0081e80000100a00 */
[----:B------:R-:W-:Y:S04]  /*59250*/  STL.64 [R1+0x1f48], R4 ;  /* 0x001f480401007387 */ /* 0x000fe80000100a00 */
[----:B0-----:R-:W3:Y:S04]  /*59260*/  LDL.64 R6, [R1+0x118] ;  /* 0x0001180001067983 */ /* 0x001ee80000100a00 */
[----:B---3--:R0:W-:Y:S04]  /*59270*/  STL.64 [R1+0x1f68], R6 ;  /* 0x001f680601007387 */ /* 0x0081e80000100a00 */
[----:B0-----:R-:W3:Y:S04]  /*59280*/  LDL.LU.64 R6, [R1+0x128] ;  /* 0x0001280001067983 */ /* 0x001ee80000300a00 */
[----:B---3--:R0:W-:Y:S04]  /*59290*/  STL.64 [R1+0x1f80], R6 ;  /* 0x001f800601007387 */ /* 0x0081e80000100a00 */
[----:B0-----:R-:W3:Y:S04]  /*592a0*/  LDL.LU.64 R6, [R1+0x138] ;  /* 0x0001380001067983 */ /* 0x001ee80000300a00 */
[----:B---3--:R0:W-:Y:S04]  /*592b0*/  STL.64 [R1+0x1f98], R6 ;  /* 0x001f980601007387 */ /* 0x0081e80000100a00 */
[----:B0-----:R-:W3:Y:S04]  /*592c0*/  LDL.LU.64 R6, [R1+0x148] ;  /* 0x0001480001067983 */ /* 0x001ee80000300a00 */
[----:B---3--:R0:W-:Y:S04]  /*592d0*/  STL.64 [R1+0x1fb8], R6 ;  /* 0x001fb80601007387 */ /* 0x0081e80000100a00 */
[----:B------:R-:W2:Y:S04]  /*592e0*/  LDL.LU R4, [R1+0x550] ;  /* 0x0005500001047983 */ /* 0x000ea80000300800 */
[----:B------:R-:W2:Y:S04]  /*592f0*/  LDL.LU R5, [R1+0x554] ;  /* 0x0005540001057983 */ /* 0x000ea80000300800 */
[----:B0-----:R-:W2:Y:S04]  /*59300*/  LDL.LU R6, [R1+0x558] ;  /* 0x0005580001067983 */ /* 0x001ea80000300800 */
[----:B------:R-:W2:Y:S04]  /*59310*/  LDL.LU R7, [R1+0x55c] ;  /* 0x00055c0001077983 */ /* 0x000ea80000300800 */
[----:B------:R-:W3:Y:S04]  /*59320*/  LDL.LU R20, [R1+0x4e0] ;  /* 0x0004e00001147983 */ /* 0x000ee80000300800 */
        /* <DEDUP_REMOVED lines=14> */
[----:B------:R-:W4:Y:S01]  /*59410*/  LDL.LU R23, [R1+0x52c] ;  /* 0x00052c0001177983 */ /* 0x000f220000300800 */
[C---:B--2---:R-:W-:Y:S03]  /*59420*/  HMMA.16816.F32.BF16 R24, R12.reuse, R26, R4 ;  /* 0x0000001a0c18723c */ /* 0x044fe60000041804 */
[----:B----4-:R-:W-:Y:S04]  /*59430*/  STL.64 [R1+0x1f90], R22 ;  /* 0x001f901601007387 */ /* 0x010fe80000100a00 */
[----:B---3--:R0:W-:Y:S04]  /*59440*/  STL.64 [R1+0x1f88], R20 ;  /* 0x001f881401007387 */ /* 0x0081e80000100a00 */
[----:B0-----:R-:W2:Y:S04]  /*59450*/  LDL.LU R20, [R1+0x530] ;  /* 0x0005300001147983 */ /* 0x001ea80000300800 */
[----:B------:R-:W2:Y:S04]  /*59460*/  LDL.LU R21, [R1+0x534] ;  /* 0x0005340001157983 */ /* 0x000ea80000300800 */
[----:B------:R-:W2:Y:S04]  /*59470*/  LDL.LU R22, [R1+0x538] ;  /* 0x0005380001167983 */ /* 0x000ea80000300800 */
[----:B------:R-:W2:Y:S04]  /*59480*/  LDL.LU R23, [R1+0x53c] ;  /* 0x00053c0001177983 */ /* 0x000ea80000300800 */
[----:B------:R-:W3:Y:S04]  /*59490*/  LDL.LU.64 R18, [R1+0xe8] ;  /* 0x0000e80001127983 */ /* 0x000ee80000300a00 */
[----:B------:R-:W-:Y:S04]  /*594a0*/  STL.64 [R1+0x1e48], R10 ;  /* 0x001e480a01007387 */ /* 0x000fe80000100a00 */
[----:B------:R0:W-:Y:S04]  /*594b0*/  STL.64 [R1+0x1e40], R8 ;  /* 0x001e400801007387 */ /* 0x0001e80000100a00 */
[----:B0-----:R-:W4:Y:S04]  /*594c0*/  LDL.LU R8, [R1+0x4f0] ;  /* 0x0004f00001087983 */ /* 0x001f280000300800 */
[----:B------:R-:W4:Y:S04]  /*594d0*/  LDL.LU R9, [R1+0x4f4] ;  /* 0x0004f40001097983 */ /* 0x000f280000300800 */
[----:B------:R-:W4:Y:S04]  /*594e0*/  LDL.LU R10, [R1+0x4f8] ;  /* 0x0004f800010a7983 */ /* 0x000f280000300800 */
[----:B------:R-:W4:Y:S04]  /*594f0*/  LDL.LU R11, [R1+0x4fc] ;  /* 0x0004fc00010b7983 */ /* 0x000f280000300800 */
[----:B------:R-:W2:Y:S04]  /*59500*/  LDL.LU.64 R6, [R1+0x1fb8] ;  /* 0x001fb80001067983 */ /* 0x000ea80000300a00 */
[----:B------:R-:W-:Y:S04]  /*59510*/  STL.64 [R1+0x550], R24 ;  /* 0x0005501801007387 */ /* 0x000fe80000100a00 */
[----:B------:R0:W-:Y:S04]  /*59520*/  STL.64 [R1+0x558], R26 ;  /* 0x0005581a01007387 */ /* 0x0001e80000100a00 */
[----:B0-----:R-:W2:Y:S04]  /*59530*/  LDL.LU.64 R26, [R1+0x1fb0] ;  /* 0x001fb000011a7983 */ /* 0x001ea80000300a00 */
[----:B------:R-:W2:Y:S02]  /*59540*/  LDL.LU.64 R24, [R1+0x1fa8] ;  /* 0x001fa80001187983 */ /* 0x000ea40000300a00 */
[----:B--2---:R-:W-:-:S15]  /*59550*/  HMMA.16816.F32.BF16 R24, R12, R6, R24 ;  /* 0x000000060c18723c */ /* 0x004fde0000041818 */
[----:B------:R-:W-:-:S04]  /*59560*/  NOP ;  /* 0x0000000000007918 */ /* 0x000fc80000000000 */
[----:B------:R0:W-:Y:S04]  /*59570*/  STL.64 [R1+0x540], R24 ;  /* 0x0005401801007387 */ /* 0x0001e80000100a00 */
[----:B------:R1:W-:Y:S01]  /*59580*/  STL.64 [R1+0x548], R26 ;  /* 0x0005481a01007387 */ /* 0x0003e20000100a00 */
[----:B0-----:R-:W-:-:S03]  /*59590*/  IMAD.MOV.U32 R25, RZ, RZ, R6 ;  /* 0x000000ffff197224 */ /* 0x001fc600078e0006 */
[----:B-1----:R-:W2:Y:S01]  /*595a0*/  LDL.LU.64 R26, [R1+0x1fa0] ;  /* 0x001fa000011a7983 */ /* 0x002ea20000300a00 */
[----:B------:R-:W-:-:S03]  /*595b0*/  IMAD.MOV.U32 R24, RZ, RZ, R7 ;  /* 0x000000ffff187224 */ /* 0x000fc600078e0007 */
[----:B------:R-:W2:Y:S02]  /*595c0*/  LDL.LU.64 R6, [R1+0x1f98] ;  /* 0x001f980001067983 */ /* 0x000ea40000300a00 */
[C---:B--2---:R-:W-:Y:S02]  /*595d0*/  HMMA.16816.F32.BF16 R20, R12.reuse, R6, R20 ;  /* 0x000000060c14723c */ /* 0x044fe40000041814 */
[----:B------:R0:W-:Y:S04]  /*595e0*/  STL.64 [R1+0x1e58], R26 ;  /* 0x001e581a01007387 */ /* 0x0001e80000100a00 */
[----:B------:R-:W-:Y:S01]  /*595f0*/  STL.64 [R1+0x1e50], R24 ;  /* 0x001e501801007387 */ /* 0x000fe20000100a00 */
[----:B------:R-:W-:Y:S02]  /*59600*/  IMAD.MOV.U32 R0, RZ, RZ, R6 ;  /* 0x000000ffff007224 */ /* 0x000fe400078e0006 */
[----:B------:R-:W-:Y:S01]  /*59610*/  IMAD.MOV.U32 R29, RZ, RZ, R7 ;  /* 0x000000ffff1d7224 */ /* 0x000fe200078e0007 */
[----:B0-----:R-:W2:Y:S09]  /*59620*/  LDL.LU.64 R26, [R1+0x108] ;  /* 0x00010800011a7983 */ /* 0x001eb20000300a00 */
        /* <DEDUP_REMOVED lines=19> */
[----:B------:R-:W-:-:S15]  /*59760*/  IMAD.MOV.U32 R2, RZ, RZ, R7 ;  /* 0x000000ffff027224 */ /* 0x000fde00078e0007 */
[----:B------:R-:W-:-:S03]  /*59770*/  NOP ;  /* 0x0000000000007918 */ /* 0x000fc60000000000 */
[----:B------:R-:W-:Y:S04]  /*59780*/  STL.64 [R1+0x510], R20 ;  /* 0x0005101401007387 */ /* 0x000fe80000100a00 */
[----:B------:R0:W-:Y:S04]  /*59790*/  STL.64 [R1+0x518], R22 ;  /* 0x0005181601007387 */ /* 0x0001e80000100a00 */
[----:B0-----:R-:W3:Y:S04]  /*597a0*/  LDL.LU.64 R22, [R1+0x1f60] ;  /* 0x001f600001167983 */ /* 0x001ee80000300a00 */
[----:B------:R-:W3:Y:S04]  /*597b0*/  LDL.LU.64 R20, [R1+0x1f58] ;  /* 0x001f580001147983 */ /* 0x000ee80000300a00 */
[----:B------:R-:W2:Y:S04]  /*597c0*/  LDL.LU.64 R6, [R1+0x1f50] ;  /* 0x001f500001067983 */ /* 0x000ea80000300a00 */
[----:B------:R-:W2:Y:S04]  /*597d0*/  LDL.LU.64 R4, [R1+0x1f48] ;  /* 0x001f480001047983 */ /* 0x000ea80000300a00 */
[----:B------:R-:W-:Y:S01]  /*597e0*/  STL [R1+0x1ce0], R2 ;  /* 0x001ce00201007387 */ /* 0x000fe20000100800 */
[----:B--2---:R-:W-:-:S15]  /*597f0*/  HMMA.16816.F32.BF16 R4, R12, R26, R4 ;  /* 0x0000001a0c04723c */ /* 0x004fde0000041804 */
[----:B------:R-:W-:-:S04]  /*59800*/  NOP ;  /* 0x0000000000007918 */ /* 0x000fc80000000000 */
[----:B------:R-:W-:Y:S04]  /*59810*/  STL.64 [R1+0x500], R4 ;  /* 0x0005000401007387 */ /* 0x000fe80000100a00 */
[----:B------:R0:W-:Y:S04]  /*59820*/  STL.64 [R1+0x508], R6 ;  /* 0x0005080601007387 */ /* 0x0001e80000100a00 */
[----:B0-----:R-:W4:Y:S01]  /*59830*/  LDL.LU.64 R6, [R1+0x1f40] ;  /* 0x001f400001067983 */ /* 0x001f220000300a00 */
[----:B------:R-:W-:Y:S02]  /*59840*/  IMAD.MOV.U32 R0, RZ, RZ, R27 ;  /* 0x000000ffff007224 */ /* 0x000fe400078e001b */
[----:B------:R-:W-:-:S03]  /*59850*/  IMAD.MOV.U32 R29, RZ, RZ, R26 ;  /* 0x000000ffff1d7224 */ /* 0x000fc600078e001a */
[----:B------:R-:W-:Y:S04]  /*59860*/  STL [R1+0x1ce8], R0 ;  /* 0x001ce80001007387 */ /* 0x000fe80000100800 */
[----:B------:R-:W-:Y:S01]  /*59870*/  STL [R1+0x1ce4], R29 ;  /* 0x001ce41d01007387 */ /* 0x000fe20000100800 */
[----:B----4-:R-:W-:Y:S01]  /*59880*/  HMMA.16816.F32.BF16 R8, R12, R6, R8 ;  /* 0x000000060c08723c */ /* 0x010fe20000041808 */
        /* <DEDUP_REMOVED lines=120> */
[----:B------:R0:W-:Y:S04]  /*5a010*/  STL.64 [R1+0x480], R8 ;  /* 0x0004800801007387 */ /* 0x0001e80000100a00 */
[----:B------:R1:W-:Y:S04]  /*5a020*/  STL.64 [R1+0x488], R10 ;  /* 0x0004880a01007387 */ /* 0x0003e80000100a00 */
[----:B------:R-:W-:Y:S04]  /*5a030*/  STL [R1+0x1d28], R2 ;  /* 0x001d280201007387 */ /* 0x000fe80000100800 */
[----:B------:R-:W-:Y:S04]  /*5a040*/  STL [R1+0x1d24], R29 ;  /* 0x001d241d01007387 */ /* 0x000fe80000100800 */
[----:B------:R2:W-:Y:S04]  /*5a050*/  STL.64 [R1+0x470], R4 ;  /* 0x0004700401007387 */ /* 0x0005e80000100a00 */
[----:B------:R3:W-:Y:S04]  /*5a060*/  STL.64 [R1+0x478], R6 ;  /* 0x0004780601007387 */ /* 0x0007e80000100a00 */
[----:B------:R-:W4:Y:S04]  /*5a070*/  LDL.LU.64 R26, [R1+0x18] ;  /* 0x00001800011a7983 */ /* 0x000f280000300a00 */
[----:B----4-:R-:W-:Y:S04]  /*5a080*/  STL.64 [R1+0x1e70], R26 ;  /* 0x001e701a01007387 */ /* 0x010fe80000100a00 */
[----:B0-----:R-:W4:Y:S04]  /*5a090*/  LDL.LU R8, [R1+0x400] ;  /* 0x0004000001087983 */ /* 0x001f280000300800 */
[----:B------:R-:W4:Y:S04]  /*5a0a0*/  LDL.LU R9, [R1+0x404] ;  /* 0x0004040001097983 */ /* 0x000f280000300800 */
[----:B-1----:R-:W4:Y:S04]  /*5a0b0*/  LDL.LU R10, [R1+0x408] ;  /* 0x00040800010a7983 */ /* 0x002f280000300800 */
[----:B------:R-:W4:Y:S04]  /*5a0c0*/  LDL.LU R11, [R1+0x40c] ;  /* 0x00040c00010b7983 */ /* 0x000f280000300800 */
[----:B--2---:R-:W2:Y:S04]  /*5a0d0*/  LDL.LU R4, [R1+0x430] ;  /* 0x0004300001047983 */ /* 0x004ea80000300800 */
[----:B------:R-:W2:Y:S04]  /*5a0e0*/  LDL.LU R5, [R1+0x434] ;  /* 0x0004340001057983 */ /* 0x000ea80000300800 */
[----:B---3--:R-:W3:Y:S04]  /*5a0f0*/  LDL.LU R6, [R1+0x438] ;  /* 0x0004380001067983 */ /* 0x008ee80000300800 */
[----:B------:R-:W3:Y:S01]  /*5a100*/  LDL.LU R7, [R1+0x43c] ;  /* 0x00043c0001077983 */ /* 0x000ee20000300800 */
[----:B------:R-:W-:-:S02]  /*5a110*/  IMAD.MOV.U32 R3, RZ, RZ, R18 ;  /* 0x000000ffff037224 */ /* 0x000fc400078e0012 */
[----:B------:R-:W-:Y:S02]  /*5a120*/  IMAD.MOV.U32 R0, RZ, RZ, R19 ;  /* 0x000000ffff007224 */ /* 0x000fe400078e0013 */
[----:B------:R-:W4:Y:S04]  /*5a130*/  LDL.LU.64 R18, [R1+0x68] ;  /* 0x0000680001127983 */ /* 0x000f280000300a00 */
[----:B---3--:R0:W-:Y:S04]  /*5a140*/  STL.64 [R1+0x1ea0], R6 ;  /* 0x001ea00601007387 */ /* 0x0081e80000100a00 */
[----:B--2---:R-:W-:Y:S04]  /*5a150*/  STL.64 [R1+0x1e98], R4 ;  /* 0x001e980401007387 */ /* 0x004fe80000100a00 */
[----:B0-----:R-:W2:Y:S04]  /*5a160*/  LDL.LU.64 R6, [R1+0x48] ;  /* 0x0000480001067983 */ /* 0x001ea80000300a00 */
[----:B--2---:R0:W-:Y:S04]  /*5a170*/  STL.64 [R1+0x1eb0], R6 ;  /* 0x001eb00601007387 */ /* 0x0041e80000100a00 */
[----:B0-----:R-:W2:Y:S04]  /*5a180*/  LDL.LU.64 R6, [R1+0x58] ;  /* 0x0000580001067983 */ /* 0x001ea80000300a00 */
[----:B--2---:R0:W-:Y:S04]  /*5a190*/  STL.64 [R1+0x1ec8], R6 ;  /* 0x001ec80601007387 */ /* 0x0041e80000100a00 */
[----:B------:R-:W2:Y:S04]  /*5a1a0*/  LDL.LU R4, [R1+0x460] ;  /* 0x0004600001047983 */ /* 0x000ea80000300800 */
[----:B------:R-:W2:Y:S04]  /*5a1b0*/  LDL.LU R5, [R1+0x464] ;  /* 0x0004640001057983 */ /* 0x000ea80000300800 */
[----:B0-----:R-:W2:Y:S04]  /*5a1c0*/  LDL.LU R6, [R1+0x468] ;  /* 0x0004680001067983 */ /* 0x001ea80000300800 */
[----:B------:R-:W2:Y:S04]  /*5a1d0*/  LDL.LU R7, [R1+0x46c] ;  /* 0x00046c0001077983 */ /* 0x000ea80000300800 */
[----:B------:R-:W3:Y:S04]  /*5a1e0*/  LDL.LU.64 R26, [R1+0x28] ;  /* 0x00002800011a7983 */ /* 0x000ee80000300a00 */
[----:B---3--:R0:W-:Y:S04]  /*5a1f0*/  STL.64 [R1+0x1e88], R26 ;  /* 0x001e881a01007387 */ /* 0x0081e80000100a00 */
[----:B0-----:R-:W3:Y:S04]  /*5a200*/  LDL.LU.64 R26, [R1+0x38] ;  /* 0x00003800011a7983 */ /* 0x001ee80000300a00 */
[----:B---3--:R0:W-:Y:S04]  /*5a210*/  STL.64 [R1+0x1ea8], R26 ;  /* 0x001ea81a01007387 */ /* 0x0081e80000100a00 */
[----:B------:R-:W3:Y:S04]  /*5a220*/  LDL.LU R24, [R1+0x440] ;  /* 0x0004400001187983 */ /* 0x000ee80000300800 */
[----:B------:R-:W3:Y:S04]  /*5a230*/  LDL.LU R25, [R1+0x444] ;  /* 0x0004440001197983 */ /* 0x000ee80000300800 */
[----:B0-----:R-:W2:Y:S04]  /*5a240*/  LDL.LU R26, [R1+0x448] ;  /* 0x00044800011a7983 */ /* 0x001ea80000300800 */
[----:B------:R-:W2:Y:S04]  /*5a250*/  LDL.LU R27, [R1+0x44c] ;  /* 0x00044c00011b7983 */ /* 0x000ea80000300800 */
[----:B--2---:R-:W-:Y:S04]  /*5a260*/  STL.64 [R1+0x1ec0], R26 ;  /* 0x001ec01a01007387 */ /* 0x004fe80000100a00 */
[----:B---3--:R0:W-:Y:S04]  /*5a270*/  STL.64 [R1+0x1eb8], R24 ;  /* 0x001eb81801007387 */ /* 0x0081e80000100a00 */
[----:B0-----:R-:W2:Y:S04]  /*5a280*/  LDL.LU R24, [R1+0x450] ;  /* 0x0004500001187983 */ /* 0x001ea80000300800 */
[----:B------:R-:W2:Y:S04]  /*5a290*/  LDL.LU R25, [R1+0x454] ;  /* 0x0004540001197983 */ /* 0x000ea80000300800 */
[----:B------:R-:W2:Y:S04]  /*5a2a0*/  LDL.LU R26, [R1+0x458] ;  /* 0x00045800011a7983 */ /* 0x000ea80000300800 */
[----:B------:R-:W2:Y:S04]  /*5a2b0*/  LDL.LU R27, [R1+0x45c] ;  /* 0x00045c00011b7983 */ /* 0x000ea80000300800 */
[----:B----4-:R-:W-:Y:S04]  /*5a2c0*/  STL.64 [R1+0x1e68], R10 ;  /* 0x001e680a01007387 */ /* 0x010fe80000100a00 */
[----:B------:R0:W-:Y:S04]  /*5a2d0*/  STL.64 [R1+0x1e60], R8 ;  /* 0x001e600801007387 */ /* 0x0001e80000100a00 */
[----:B0-----:R-:W3:Y:S04]  /*5a2e0*/  LDL.LU R8, [R1+0x410] ;  /* 0x0004100001087983 */ /* 0x001ee80000300800 */
[----:B------:R-:W3:Y:S04]  /*5a2f0*/  LDL.LU R9, [R1+0x414] ;  /* 0x0004140001097983 */ /* 0x000ee80000300800 */
[----:B------:R-:W4:Y:S04]  /*5a300*/  LDL.LU R10, [R1+0x418] ;  /* 0x00041800010a7983 */ /* 0x000f280000300800 */
[----:B------:R-:W4:Y:S01]  /*5a310*/  LDL.LU R11, [R1+0x41c] ;  /* 0x00041c00010b7983 */ /* 0x000f220000300800 */
[----:B------:R-:W-:Y:S03]  /*5a320*/  HMMA.16816.F32.BF16 R4, R12, R18, R4 ;  /* 0x000000120c04723c */ /* 0x000fe60000041804 */
[----:B----4-:R-:W-:Y:S04]  /*5a330*/  STL.64 [R1+0x1e80], R10 ;  /* 0x001e800a01007387 */ /* 0x010fe80000100a00 */
[----:B---3--:R0:W-:Y:S04]  /*5a340*/  STL.64 [R1+0x1e78], R8 ;  /* 0x001e780801007387 */ /* 0x0081e80000100a00 */
[----:B0-----:R-:W3:Y:S04]  /*5a350*/  LDL.LU R8, [R1+0x420] ;  /* 0x0004200001087983 */ /* 0x001ee80000300800 */
[----:B------:R-:W3:Y:S04]  /*5a360*/  LDL.LU R9, [R1+0x424] ;  /* 0x0004240001097983 */ /* 0x000ee80000300800 */
[----:B------:R-:W3:Y:S04]  /*5a370*/  LDL.LU R10, [R1+0x428] ;  /* 0x00042800010a7983 */ /* 0x000ee80000300800 */
[----:B------:R-:W3:Y:S04]  /*5a380*/  LDL.LU R11, [R1+0x42c] ;  /* 0x00042c00010b7983 */ /* 0x000ee80000300800 */
[----:B------:R-:W4:Y:S04]  /*5a390*/  LDL.LU.64 R22, [R1+0x8] ;  /* 0x0000080001167983 */ /* 0x000f280000300a00 */
[----:B------:R-:W-:Y:S04]  /*5a3a0*/  STL [R1+0x1d30], R0 ;  /* 0x001d300001007387 */ /* 0x000fe80000100800 */
[----:B------:R-:W-:Y:S04]  /*5a3b0*/  STL [R1+0x1d2c], R3 ;  /* 0x001d2c0301007387 */ /* 0x000fe80000100800 */
[----:B------:R-:W-:Y:S04]  /*5a3c0*/  STL.64 [R1+0x460], R4 ;  /* 0x0004600401007387 */ /* 0x000fe80000100a00 */
[----:B------:R0:W-:Y:S04]  /*5a3d0*/  STL.64 [R1+0x468], R6 ;  /* 0x0004680601007387 */ /* 0x0001e80000100a00 */
[----:B0-----:R-:W2:Y:S01]  /*5a3e0*/  LDL.LU.64 R6, [R1+0x1ec8] ;  /* 0x001ec80001067983 */ /* 0x001ea20000300a00 */
[----:B------:R-:W-:-:S02]  /*5a3f0*/  IMAD.MOV.U32 R28, RZ, RZ, R19 ;  /* 0x000000ffff1c7224 */ /* 0x000fc400078e0013 */
[----:B------:R-:W-:Y:S01]  /*5a400*/  IMAD.MOV.U32 R29, RZ, RZ, R18 ;  /* 0x000000ffff1d7224 */ /* 0x000fe200078e0012 */
[----:B------:R-:W3:Y:S04]  /*5a410*/  LDL.LU R16, [R1+0x3f0] ;  /* 0x0003f00001107983 */ /* 0x000ee80000300800 */
[----:B------:R-:W3:Y:S04]  /*5a420*/  LDL.LU R17, [R1+0x3f4] ;  /* 0x0003f40001117983 */ /* 0x000ee80000300800 */
[----:B------:R-:W3:Y:S04]  /*5a430*/  LDL.LU R18, [R1+0x3f8] ;  /* 0x0003f80001127983 */ /* 0x000ee80000300800 */
[----:B------:R-:W3:Y:S04]  /*5a440*/  LDL.LU R19, [R1+0x3fc] ;  /* 0x0003fc0001137983 */ /* 0x000ee80000300800 */
        /* <DEDUP_REMOVED lines=26> */
[----:B------:R0:W-:Y:S04]  /*5a5f0*/  STL.64 [R1+0x430], R4 ;  /* 0x0004300401007387 */ /* 0x0001e80000100a00 */
[----:B------:R1:W-:Y:S01]  /*5a600*/  STL.64 [R1+0x438], R6 ;  /* 0x0004380601007387 */ /* 0x0003e20000100a00 */
[----:B0-----:R-:W-:-:S03]  /*5a610*/  IMAD.MOV.U32 R5, RZ, RZ, R26 ;  /* 0x000000ffff057224 */ /* 0x001fc600078e001a */
[----:B-1----:R-:W2:Y:S01]  /*5a620*/  LDL.LU.64 R6, [R1+0x1e90] ;  /* 0x001e900001067983 */ /* 0x002ea20000300a00 */
[----:B------:R-:W-:-:S03]  /*5a630*/  IMAD.MOV.U32 R4, RZ, RZ, R27 ;  /* 0x000000ffff047224 */ /* 0x000fc600078e001b */
[----:B------:R-:W3:Y:S04]  /*5a640*/  LDL.LU.64 R26, [R1+0x1e88] ;  /* 0x001e8800011a7983 */ /* 0x000ee80000300a00 */
        /* <DEDUP_REMOVED lines=9> */
[----:B------:R-:W3:Y:S02]  /*5a6e0*/  LDL.LU.64 R26, [R1+0x1e70] ;  /* 0x001e7000011a7983 */ /* 0x000ee40000300a00 */
[----:B---3--:R-:W-:-:S15]  /*5a6f0*/  HMMA.16816.F32.BF16 R8, R12, R26, R8 ;  /* 0x0000001a0c08723c */ /* 0x008fde0000041808 */
[----:B------:R-:W-:-:S04]  /*5a700*/  NOP ;  /* 0x0000000000007918 */ /* 0x000fc80000000000 */
[----:B------:R-:W-:Y:S04]  /*5a710*/  STL.64 [R1+0x410], R8 ;  /* 0x0004100801007387 */ /* 0x000fe80000100a00 */
[----:B------:R0:W-:Y:S04]  /*5a720*/  STL.64 [R1+0x418], R10 ;  /* 0x0004180a01007387 */ /* 0x0001e80000100a00 */
[----:B0-----:R-:W3:Y:S04]  /*5a730*/  LDL.LU.64 R10, [R1+0x1e68] ;  /* 0x001e6800010a7983 */ /* 0x001ee80000300a00 */
[----:B------:R-:W3:Y:S01]  /*5a740*/  LDL.LU.64 R8, [R1+0x1e60] ;  /* 0x001e600001087983 */ /* 0x000ee20000300a00 */
[----:B------:R-:W-:-:S02]  /*5a750*/  IMAD.MOV.U32 R29, RZ, RZ, R26 ;  /* 0x000000ffff1d7224 */ /* 0x000fc400078e001a */
[----:B------:R-:W-:Y:S02]  /*5a760*/  IMAD.MOV.U32 R2, RZ, RZ, R27 ;  /* 0x000000ffff027224 */ /* 0x000fe400078e001b */
[----:B------:R-:W2:Y:S04]  /*5a770*/  LDL.LU.64 R26, [R1+0x1e58] ;  /* 0x001e5800011a7983 */ /* 0x000ea80000300a00 */
[----:B------:R-:W2:Y:S01]  /*5a780*/  LDL.LU.64 R24, [R1+0x1e50] ;  /* 0x001e500001187983 */ /* 0x000ea20000300a00 */
[----:B----4-:R-:W-:Y:S02]  /*5a790*/  IMAD.MOV.U32 R5, RZ, RZ, R22 ;  /* 0x000000ffff057224 */ /* 0x010fe400078e0016 */
[----:B------:R-:W-:Y:S01]  /*5a7a0*/  IMAD.MOV.U32 R0, RZ, RZ, R23 ;  /* 0x000000ffff007224 */ /* 0x000fe200078e0017 */
[----:B---3--:R-:W-:-:S15]  /*5a7b0*/  HMMA.16816.F32.BF16 R8, R12, R22, R8 ;  /* 0x000000160c08723c */ /* 0x008fde0000041808 */
[----:B------:R-:W-:-:S04]  /*5a7c0*/  NOP ;  /* 0x0000000000007918 */ /* 0x000fc80000000000 */
[----:B------:R-:W-:Y:S04]  /*5a7d0*/  STL.64 [R1+0x400], R8 ;  /* 0x0004000801007387 */ /* 0x000fe80000100a00 */
[----:B------:R0:W-:Y:S04]  /*5a7e0*/  STL.64 [R1+0x408], R10 ;  /* 0x0004080a01007387 */ /* 0x0001e80000100a00 */
[----:B0-----:R-:W3:Y:S04]  /*5a7f0*/  LDL.LU.64 R10, [R1+0x1e48] ;  /* 0x001e4800010a7983 */ /* 0x001ee80000300a00 */
[----:B------:R-:W4:Y:S04]  /*5a800*/  LDL.LU.64 R8, [R1+0x1e40] ;  /* 0x001e400001087983 */ /* 0x000f280000300a00 */
[----:B------:R-:W3:Y:S04]  /*5a810*/  LDL.LU.64 R22, [R1+0x1e38] ;  /* 0x001e380001167983 */ /* 0x000ee80000300a00 */
[----:B------:R-:W4:Y:S04]  /*5a820*/  LDL.LU.64 R20, [R1+0x1e30] ;  /* 0x001e300001147983 */ /* 0x000f280000300a00 */
[----:B--2---:R-:W-:Y:S04]  /*5a830*/  STL.64 [R1+0x1df0], R6 ;  /* 0x001df00601007387 */ /* 0x004fe80000100a00 */
[----:B------:R3:W-:Y:S02]  /*5a840*/  STL.64 [R1+0x1de8], R4 ;  /* 0x001de80401007387 */ /* 0x0007e40000100a00 */
[----:B---3--:R-:W-:-:S02]  /*5a850*/  IMAD.MOV.U32 R4, RZ, RZ, R22 ;  /* 0x000000ffff047224 */ /* 0x008fc400078e0016 */
[----:B------:R-:W-:Y:S01]  /*5a860*/  IMAD.MOV.U32 R5, RZ, RZ, R23 ;  /* 0x000000ffff057224 */ /* 0x000fe200078e0017 */
[----:B------:R-:W2:Y:S04]  /*5a870*/  LDL.LU R22, [R1+0x1e2c] ;  /* 0x001e2c0001167983 */ /* 0x000ea80000300800 */
[----:B------:R-:W2:Y:S04]  /*5a880*/  LDL.LU R23, [R1+0x1e28] ;  /* 0x001e280001177983 */ /* 0x000ea80000300800 */
[----:B------:R-:W2:Y:S04]  /*5a890*/  LDL.LU R6, [R1+0x3e8] ;  /* 0x0003e80001067983 */ /* 0x000ea80000300800 */
[----:B------:R-:W2:Y:S01]  /*5a8a0*/  LDL.LU R7, [R1+0x3ec] ;  /* 0x0003ec0001077983 */ /* 0x000ea20000300800 */
[----:B------:R-:W-:-:S15]  /*5a8b0*/  HMMA.16816.F32.BF16 R16, R12, R26, R16 ;  /* 0x0000001a0c10723c */ /* 0x000fde0000041810 */
[----:B------:R-:W-:-:S04]  /*5a8c0*/  NOP ;  /* 0x0000000000007918 */ /* 0x000fc80000000000 */
[----:B------:R-:W-:Y:S04]  /*5a8d0*/  STL.64 [R1+0x3f0], R16 ;  /* 0x0003f01001007387 */ /* 0x000fe80000100a00 */
[----:B------:R0:W-:Y:S04]  /*5a8e0*/  STL.64 [R1+0x3f8], R18 ;  /* 0x0003f81201007387 */ /* 0x0001e80000100a00 */
[----:B0-----:R-:W3:Y:S04]  /*5a8f0*/  LDL.LU.64 R18, [R1+0x1e20] ;  /* 0x001e200001127983 */ /* 0x001ee80000300a00 */
[----:B------:R-:W3:Y:S04]  /*5a900*/  LDL.LU.64 R16, [R1+0x1e18] ;  /* 0x001e180001107983 */ /* 0x000ee80000300a00 */
[----:B------:R-:W-:Y:S01]  /*5a910*/  STL.64 [R1+0x1d70], R26 ;  /* 0x001d701a01007387 */ /* 0x000fe20000100a00 */
[----:B--2---:R-:W-:Y:S03]  /*5a920*/  HMMA.16816.F32.BF16 R4, R12, R22, R4 ;  /* 0x000000160c04723c */ /* 0x004fe60000041804 */
[----:B------:R0:W-:Y:S02]  /*5a930*/  STL.64 [R1+0x1b10], R22 ;  /* 0x001b101601007387 */ /* 0x0001e40000100a00 */
[----:B0-----:R-:W-:-:S02]  /*5a940*/  IMAD.MOV.U32 R23, RZ, RZ, R24 ;  /* 0x000000ffff177224 */ /* 0x001fc400078e0018 */
[----:B------:R-:W-:-:S12]  /*5a950*/  IMAD.MOV.U32 R22, RZ, RZ, R25 ;  /* 0x000000ffff167224 */ /* 0x000fd800078e0019 */
[----:B------:R-:W-:Y:S04]  /*5a960*/  STL.64 [R1+0x3e0], R4 ;  /* 0x0003e00401007387 */ /* 0x000fe80000100a00 */
[----:B------:R-:W-:Y:S04]  /*5a970*/  STL.64 [R1+0x3e8], R6 ;  /* 0x0003e80601007387 */ /* 0x000fe80000100a00 */
[----:B------:R-:W2:Y:S04]  /*5a980*/  LDL.LU R24, [R1+0x370] ;  /* 0x0003700001187983 */ /* 0x000ea80000300800 */
[----:B------:R-:W2:Y:S04]  /*5a990*/  LDL.LU R25, [R1+0x374] ;  /* 0x0003740001197983 */ /* 0x000ea80000300800 */
[----:B------:R-:W2:Y:S04]  /*5a9a0*/  LDL.LU R26, [R1+0x378] ;  /* 0x00037800011a7983 */ /* 0x000ea80000300800 */
[----:B------:R-:W2:Y:S04]  /*5a9b0*/  LDL.LU R27, [R1+0x37c] ;  /* 0x00037c00011b7983 */ /* 0x000ea80000300800 */
[----:B--2---:R4:W-:Y:S04]  /*5a9c0*/  STL.64 [R1+0x1d80], R26 ;  /* 0x001d801a01007387 */ /* 0x0049e80000100a00 */
[----:B------:R-:W-:Y:S01]  /*5a9d0*/  STL.64 [R1+0x1d78], R24 ;  /* 0x001d781801007387 */ /* 0x000fe20000100a00 */
[----:B----4-:R-:W-:-:S02]  /*5a9e0*/  IMAD.MOV.U32 R26, RZ, RZ, R8 ;  /* 0x000000ffff1a7224 */ /* 0x010fc400078e0008 */
[----:B------:R-:W-:Y:S01]  /*5a9f0*/  IMAD.MOV.U32 R27, RZ, RZ, R9 ;  /* 0x000000ffff1b7224 */ /* 0x000fe200078e0009 */
[----:B------:R-:W2:Y:S04]  /*5aa00*/  LDL.LU R8, [R1+0x1e14] ;  /* 0x001e140001087983 */ /* 0x000ea80000300800 */
[----:B------:R-:W4:Y:S04]  /*5aa10*/  LDL.LU R9, [R1+0x1e10] ;  /* 0x001e100001097983 */ /* 0x000f280000300800 */
[----:B------:R3:W-:Y:S02]  /*5aa20*/  STL.64 [R1+0x1d90], R26 ;  /* 0x001d901a01007387 */ /* 0x0007e40000100a00 */
[----:B---3--:R-:W-:-:S02]  /*5aa30*/  IMAD.MOV.U32 R26, RZ, RZ, R19 ;  /* 0x000000ffff1a7224 */ /* 0x008fc400078e0013 */
[----:B------:R-:W-:-:S05]  /*5aa40*/  IMAD.MOV.U32 R27, RZ, RZ, R18 ;  /* 0x000000ffff1b7224 */ /* 0x000fca00078e0012 */
[----:B------:R0:W-:Y:S02]  /*5aa50*/  STL.64 [R1+0x1da8], R26 ;  /* 0x001da81a01007387 */ /* 0x0001e40000100a00 */
[----:B0-----:R-:W-:Y:S02]  /*5aa60*/  IMAD.MOV.U32 R27, RZ, RZ, R16 ;  /* 0x000000ffff1b7224 */ /* 0x001fe400078e0010 */
[----:B------:R-:W-:Y:S01]  /*5aa70*/  IMAD.MOV.U32 R26, RZ, RZ, R17 ;  /* 0x000000ffff1a7224 */ /* 0x000fe200078e0011 */
[----:B------:R-:W3:Y:S04]  /*5aa80*/  LDL.LU R16, [R1+0x3c0] ;  /* 0x0003c00001107983 */ /* 0x000ee80000300800 */
[----:B------:R-:W3:Y:S04]  /*5aa90*/  LDL.LU R17, [R1+0x3c4] ;  /* 0x0003c40001117983 */ /* 0x000ee80000300800 */
[----:B------:R-:W3:Y:S04]  /*5aaa0*/  LDL.LU R18, [R1+0x3c8] ;  /* 0x0003c80001127983 */ /* 0x000ee80000300800 */
[----:B------:R-:W3:Y:S04]  /*5aab0*/  LDL.LU R19, [R1+0x3cc] ;  /* 0x0003cc0001137983 */ /* 0x000ee80000300800 */
[----:B------:R-:W2:Y:S04]  /*5aac0*/  LDL.LU R4, [R1+0x3d0] ;  /* 0x0003d00001047983 */ /* 0x000ea80000300800 */
[----:B------:R-:W2:Y:S04]  /*5aad0*/  LDL.LU R5, [R1+0x3d4] ;  /* 0x0003d40001057983 */ /* 0x000ea80000300800 */
[----:B------:R-:W2:Y:S04]  /*5aae0*/  LDL.LU R6, [R1+0x3d8] ;  /* 0x0003d80001067983 */ /* 0x000ea80000300800 */
[----:B------:R-:W2:Y:S04]  /*5aaf0*/  LDL.LU R7, [R1+0x3dc] ;  /* 0x0003dc0001077983 */ /* 0x000ea80000300800 */
[----:B------:R-:W-:Y:S04]  /*5ab00*/  STL.64 [R1+0x1dc0], R26 ;  /* 0x001dc01a01007387 */ /* 0x000fe80000100a00 */
[----:B------:R0:W-:Y:S02]  /*5ab10*/  STL.64 [R1+0x1d50], R22 ;  /* 0x001d501601007387 */ /* 0x0001e40000100a00 */
[----:B0-----:R-:W-:-:S02]  /*5ab20*/  IMAD.MOV.U32 R22, RZ, RZ, R10 ;  /* 0x000000ffff167224 */ /* 0x001fc400078e000a */
[----:B------:R-:W-:Y:S01]  /*5ab30*/  IMAD.MOV.U32 R23, RZ, RZ, R11 ;  /* 0x000000ffff177224 */ /* 0x000fe200078e000b */
[----:B------:R-:W2:Y:S04]  /*5ab40*/  LDL.LU R10, [R1+0x1e0c] ;  /* 0x001e0c00010a7983 */ /* 0x000ea80000300800 */
[----:B------:R-:W3:Y:S04]  /*5ab50*/  LDL.LU R11, [R1+0x1e08] ;  /* 0x001e0800010b7983 */ /* 0x000ee80000300800 */
[----:B------:R0:W-:Y:S02]  /*5ab60*/  STL.64 [R1+0x1d68], R22 ;  /* 0x001d681601007387 */ /* 0x0001e40000100a00 */
[----:B0-----:R-:W-:-:S02]  /*5ab70*/  IMAD.MOV.U32 R22, RZ, RZ, R21 ;  /* 0x000000ffff167224 */ /* 0x001fc400078e0015 */
[----:B------:R-:W-:-:S05]  /*5ab80*/  IMAD.MOV.U32 R23, RZ, RZ, R20 ;  /* 0x000000ffff177224 */ /* 0x000fca00078e0014 */
[----:B------:R2:W-:Y:S04]  /*5ab90*/  STL.64 [R1+0x1d88], R22 ;  /* 0x001d881601007387 */ /* 0x0005e80000100a00 */
[----:B------:R-:W4:Y:S04]  /*5aba0*/  LDL.LU R20, [R1+0x380] ;  /* 0x0003800001147983 */ /* 0x000f280000300800 */
[----:B------:R-:W4:Y:S01]  /*5abb0*/  LDL.LU R21, [R1+0x384] ;  /* 0x0003840001157983 */ /* 0x000f220000300800 */
[----:B--2---:R-:W-:Y:S02]  /*5abc0*/  IMAD.MOV.U32 R23, RZ, RZ, R10 ;  /* 0x000000ffff177224 */ /* 0x004fe400078e000a */
[----:B---3--:R-:W-:-:S02]  /*5abd0*/  IMAD.MOV.U32 R22, RZ, RZ, R11 ;  /* 0x000000ffff167224 */ /* 0x008fc400078e000b */
[----:B------:R-:W2:Y:S04]  /*5abe0*/  LDL.LU R11, [R1+0x1e04] ;  /* 0x001e0400010b7983 */ /* 0x000ea80000300800 */
[----:B------:R-:W3:Y:S04]  /*5abf0*/  LDL.LU R10, [R1+0x1e00] ;  /* 0x001e0000010a7983 */ /* 0x000ee80000300800 */
[----:B------:R-:W-:Y:S04]  /*5ac00*/  STL.64 [R1+0x1da0], R22 ;  /* 0x001da01601007387 */ /* 0x000fe80000100a00 */
[----:B----4-:R0:W-:Y:S04]  /*5ac10*/  STL.64 [R1+0x1d98], R20 ;  /* 0x001d981401007387 */ /* 0x0101e80000100a00 */
[----:B0-----:R-:W4:Y:S04]  /*5ac20*/  LDL.LU R20, [R1+0x390] ;  /* 0x0003900001147983 */ /* 0x001f280000300800 */
[----:B------:R-:W4:Y:S04]  /*5ac30*/  LDL.LU R21, [R1+0x394] ;  /* 0x0003940001157983 */ /* 0x000f280000300800 */
[----:B------:R-:W2:Y:S04]  /*5ac40*/  LDL.LU R22, [R1+0x398] ;  /* 0x0003980001167983 */ /* 0x000ea80000300800 */
[----:B------:R-:W2:Y:S04]  /*5ac50*/  LDL.LU R23, [R1+0x39c] ;  /* 0x00039c0001177983 */ /* 0x000ea80000300800 */
[----:B--2---:R3:W-:Y:S04]  /*5ac60*/  STL.64 [R1+0x1db8], R22 ;  /* 0x001db81601007387 */ /* 0x0047e80000100a00 */
[----:B----4-:R0:W-:Y:S01]  /*5ac70*/  STL.64 [R1+0x1db0], R20 ;  /* 0x001db01401007387 */ /* 0x0101e20000100a00 */
[----:B---3--:R-:W-:-:S03]  /*5ac80*/  IMAD.MOV.U32 R22, RZ, RZ, R10 ;  /* 0x000000ffff167224 */ /* 0x008fc600078e000a */
[----:B0-----:R-:W2:Y:S04]  /*5ac90*/  LDL.LU R20, [R1+0x3a0] ;  /* 0x0003a00001147983 */ /* 0x001ea80000300800 */
[----:B------:R-:W2:Y:S04]  /*5aca0*/  LDL.LU R21, [R1+0x3a4] ;  /* 0x0003a40001157983 */ /* 0x000ea80000300800 */
[----:B------:R-:W3:Y:S01]  /*5acb0*/  LDL.LU R10, [R1+0x1dfc] ;  /* 0x001dfc00010a7983 */ /* 0x000ee20000300800 */
[----:B------:R-:W-:-:S03]  /*5acc0*/  IMAD.MOV.U32 R23, RZ, RZ, R11 ;  /* 0x000000ffff177224 */ /* 0x000fc600078e000b */
[----:B------:R-:W3:Y:S04]  /*5acd0*/  LDL.LU R11, [R1+0x1df8] ;  /* 0x001df800010b7983 */ /* 0x000ee80000300800 */
[----:B------:R-:W-:Y:S01]  /*5ace0*/  STL.64 [R1+0x1dd0], R22 ;  /* 0x001dd01601007387 */ /* 0x000fe20000100a00 */
[C---:B---3--:R-:W-:Y:S03]  /*5acf0*/  HMMA.16816.F32.BF16 R4, R12.reuse, R10, R4 ;  /* 0x0000000a0c04723c */ /* 0x048fe60000041804 */
        /* <DEDUP_REMOVED lines=8> */
[----:B------:R-:W4:Y:S01]  /*5ad80*/  LDL.LU.64 R4, [R1+0x1de8] ;  /* 0x001de80001047983 */ /* 0x000f220000300a00 */
[----:B---3--:R-:W-:Y:S03]  /*5ad90*/  HMMA.16816.F32.BF16 R12, R12, R6, R16 ;  /* 0x000000060c0c723c */ /* 0x008fe60000041810 */
[----:B------:R-:W2:Y:S04]  /*5ada0*/  LDL.LU.64 R18, [R1+0x1de0] ;  /* 0x001de00001127983 */ /* 0x000ea80000300a00 */
[----:B------:R-:W2:-:S12]  /*5adb0*/  LDL.LU.64 R16, [R1+0x1dd8] ;  /* 0x001dd80001107983 */ /* 0x000e980000300a00 */
[----:B------:R0:W-:Y:S04]  /*5adc0*/  STL.64 [R1+0x3c0], R12 ;  /* 0x0003c00c01007387 */ /* 0x0001e80000100a00 */
[----:B------:R1:W-:Y:S04]  /*5add0*/  STL.64 [R1+0x3c8], R14 ;  /* 0x0003c80e01007387 */ /* 0x0003e80000100a00 */
[----:B0-----:R-:W3:Y:S04]  /*5ade0*/  LDL.LU R12, [R1+0x340] ;  /* 0x00034000010c7983 */ /* 0x001ee80000300800 */
[----:B------:R-:W3:Y:S04]  /*5adf0*/  LDL.LU R13, [R1+0x344] ;  /* 0x00034400010d7983 */ /* 0x000ee80000300800 */
[----:B-1----:R-:W3:Y:S04]  /*5ae00*/  LDL.LU R14, [R1+0x348] ;  /* 0x00034800010e7983 */ /* 0x002ee80000300800 */
[----:B------:R-:W3:Y:S01]  /*5ae10*/  LDL.LU R15, [R1+0x34c] ;  /* 0x00034c00010f7983 */ /* 0x000ee20000300800 */
[----:B------:R-:W-:-:S02]  /*5ae20*/  IMAD.MOV.U32 R26, RZ, RZ, R9 ;  /* 0x000000ffff1a7224 */ /* 0x000fc400078e0009 */
[----:B------:R-:W-:-:S07]  /*5ae30*/  IMAD.MOV.U32 R27, RZ, RZ, R8 ;  /* 0x000000ffff1b7224 */ /* 0x000fce00078e0008 */
[C---:B--2---:R-:W-:Y:S01]  /*5ae40*/  HMMA.16816.F32.BF16 R24, R16.reuse, R26, R20 ;  /* 0x0000001a1018723c */ /* 0x044fe20000041814 */
[----:B---3--:R-:W-:Y:S04]  /*5ae50*/  STL.64 [R1+0x1d60], R14 ;  /* 0x001d600e01007387 */ /* 0x008fe80000100a00 */
[----:B------:R0:W-:Y:S04]  /*5ae60*/  STL.64 [R1+0x1d58], R12 ;  /* 0x001d580c01007387 */ /* 0x0001e80000100a00 */
[----:B0-----:R-:W2:Y:S04]  /*5ae70*/  LDL.LU R12, [R1+0x360] ;  /* 0x00036000010c7983 */ /* 0x001ea80000300800 */
[----:B------:R-:W2:Y:S04]  /*5ae80*/  LDL.LU R13, [R1+0x364] ;  /* 0x00036400010d7983 */ /* 0x000ea80000300800 */
[----:B------:R-:W2:Y:S04]  /*5ae90*/  LDL.LU R14, [R1+0x368] ;  /* 0x00036800010e7983 */ /* 0x000ea80000300800 */
[----:B------:R-:W2:Y:S04]  /*5aea0*/  LDL.LU R15, [R1+0x36c] ;  /* 0x00036c00010f7983 */ /* 0x000ea80000300800 */
[----:B------:R-:W-:Y:S04]  /*5aeb0*/  STL.64 [R1+0x1b18], R6 ;  /* 0x001b180601007387 */ /* 0x000fe80000100a00 */
[----:B------:R-:W3:Y:S04]  /*5aec0*/  LDL.LU.64 R22, [R1+0x1dd0] ;  /* 0x001dd00001167983 */ /* 0x000ee80000300a00 */
[----:B------:R-:W3:Y:S04]  /*5aed0*/  LDL.LU.64 R20, [R1+0x1dc8] ;  /* 0x001dc80001147983 */ /* 0x000ee80000300a00 */
[----:B------:R-:W-:Y:S04]  /*5aee0*/  STL.64 [R1+0x3b0], R24 ;  /* 0x0003b01801007387 */ /* 0x000fe80000100a00 */
[----:B------:R0:W-:Y:S04]  /*5aef0*/  STL.64 [R1+0x3b8], R26 ;  /* 0x0003b81a01007387 */ /* 0x0001e80000100a00 */
[----:B0-----:R-:W3:Y:S02]  /*5af00*/  LDL.LU.64 R26, [R1+0x1dc0] ;  /* 0x001dc000011a7983 */ /* 0x001ee40000300a00 */
[----:B---3--:R-:W-:Y:S02]  /*5af10*/  HMMA.16816.F32.BF16 R24, R16, R26, R20 ;  /* 0x0000001a1018723c */ /* 0x008fe40000041814 */
[----:B------:R-:W3:Y:S04]  /*5af20*/  LDL.LU.64 R22, [R1+0x1db8] ;  /* 0x001db80001167983 */ /* 0x000ee80000300a00 */
[----:B------:R-:W3:-:S13]  /*5af30*/  LDL.LU.64 R20, [R1+0x1db0] ;  /* 0x001db00001147983 */ /* 0x000eda0000300a00 */
        /* <DEDUP_REMOVED lines=8> */
[----:B0-----:R-:W3:Y:S01]  /*5afc0*/  LDL.LU.64 R26, [R1+0x1d90] ;  /* 0x001d9000011a7983 */ /* 0x001ee20000300a00 */
[----:B------:R-:W-:Y:S02]  /*5afd0*/  IMAD.MOV.U32 R9, RZ, RZ, R25 ;  /* 0x000000ffff097224 */ /* 0x000fe400078e0019 */
[----:B------:R-:W-:-:S05]  /*5afe0*/  IMAD.MOV.U32 R8, RZ, RZ, R24 ;  /* 0x000000ffff087224 */ /* 0x000fca00078e0018 */
[----:B------:R-:W-:Y:S04]  /*5aff0*/  STL [R1+0x1aec], R8 ;  /* 0x001aec0801007387 */ /* 0x000fe80000100800 */
[----:B------:R-:W-:Y:S04]  /*5b000*/  STL [R1+0x1ae8], R9 ;  /* 0x001ae80901007387 */ /* 0x000fe80000100800 */
[----:B------:R0:W-:Y:S04]  /*5b010*/  STL.64 [R1+0x1b20], R10 ;  /* 0x001b200a01007387 */ /* 0x0001e80000100a00 */
[----:B0-----:R-:W2:Y:S04]  /*5b020*/  LDL.LU R10, [R1+0x158] ;  /* 0x00015800010a7983 */ /* 0x001ea80000300800 */
[----:B------:R-:W2:Y:S01]  /*5b030*/  LDL.LU R11, [R1+0x15c] ;  /* 0x00015c00010b7983 */ /* 0x000ea20000300800 */
[----:B---3--:R-:W-:Y:S03]  /*5b040*/  HMMA.16816.F32.BF16 R24, R16, R26, R20 ;  /* 0x0000001a1018723c */ /* 0x008fe60000041814 */
[----:B------:R-:W3:-:S15]  /*5b050*/  LDL.LU.64 R22, [R1+0x1d88] ;  /* 0x001d880001167983 */ /* 0x000ede0000300a00 */
[----:B------:R-:W-:Y:S01]  /*5b060*/  NOP ;  /* 0x0000000000007918 */ /* 0x000fe20000000000 */
[----:B------:R-:W-:Y:S04]  /*5b070*/  STL.64 [R1+0x380], R24 ;  /* 0x0003801801007387 */ /* 0x000fe80000100a00 */
[----:B------:R0:W-:Y:S04]  /*5b080*/  STL.64 [R1+0x388], R26 ;  /* 0x0003881a01007387 */ /* 0x0001e80000100a00 */
[----:B0-----:R-:W3:Y:S04]  /*5b090*/  LDL.LU.64 R26, [R1+0x1d80] ;  /* 0x001d8000011a7983 */ /* 0x001ee80000300a00 */
[----:B------:R-:W3:Y:S02]  /*5b0a0*/  LDL.LU.64 R24, [R1+0x1d78] ;  /* 0x001d780001187983 */ /* 0x000ee40000300a00 */
[----:B---3--:R-:W-:Y:S02]  /*5b0b0*/  HMMA.16816.F32.BF16 R20, R16, R22, R24 ;  /* 0x000000161014723c */ /* 0x008fe40000041818 */
[----:B------:R-:W3:-:S15]  /*5b0c0*/  LDL.LU.64 R26, [R1+0x1d70] ;  /* 0x001d7000011a7983 */ /* 0x000ede0000300a00 */
[----:B------:R-:W-:Y:S02]  /*5b0d0*/  NOP ;  /* 0x0000000000007918 */ /* 0x000fe40000000000 */
[----:B------:R-:W-:Y:S04]  /*5b0e0*/  STL.64 [R1+0x370], R20 ;  /* 0x0003701401007387 */ /* 0x000fe80000100a00 */
[----:B------:R0:W-:Y:S04]  /*5b0f0*/  STL.64 [R1+0x378], R22 ;  /* 0x0003781601007387 */ /* 0x0001e80000100a00 */
[----:B0-----:R-:W2:Y:S01]  /*5b100*/  LDL.LU.64 R22, [R1+0x1d68] ;  /* 0x001d680001167983 */ /* 0x001ea20000300a00 */
[----:B------:R-:W-:Y:S02]  /*5b110*/  IMAD.MOV.U32 R25, RZ, RZ, R21 ;  /* 0x000000ffff197224 */ /* 0x000fe400078e0015 */
[----:B------:R-:W-:-:S05]  /*5b120*/  IMAD.MOV.U32 R24, RZ, RZ, R20 ;  /* 0x000000ffff187224 */ /* 0x000fca00078e0014 */
[----:B------:R0:W-:Y:S04]  /*5b130*/  STL [R1+0x1af4], R24 ;  /* 0x001af41801007387 */ /* 0x0001e80000100800 */
[----:B------:R1:W-:Y:S04]  /*5b140*/  STL [R1+0x1af0], R25 ;  /* 0x001af01901007387 */ /* 0x0003e80000100800 */
[----:B---3--:R3:W-:Y:S04]  /*5b150*/  STL.64 [R1+0x1b28], R26 ;  /* 0x001b281a01007387 */ /* 0x0087e80000100a00 */
[----:B0-----:R-:W4:Y:S04]  /*5b160*/  LDL.LU R24, [R1+0x350] ;  /* 0x0003500001187983 */ /* 0x001f280000300800 */
[----:B-1----:R-:W4:Y:S04]  /*5b170*/  LDL.LU R25, [R1+0x354] ;  /* 0x0003540001197983 */ /* 0x002f280000300800 */
[----:B---3--:R-:W4:Y:S04]  /*5b180*/  LDL.LU R26, [R1+0x358] ;  /* 0x00035800011a7983 */ /* 0x008f280000300800 */
[----:B------:R-:W4:Y:S01]  /*5b190*/  LDL.LU R27, [R1+0x35c] ;  /* 0x00035c00011b7983 */ /* 0x000f220000300800 */
[----:B--2---:R-:W-:Y:S03]  /*5b1a0*/  HMMA.16816.F32.BF16 R20, R16, R22, R12 ;  /* 0x000000161014723c */ /* 0x004fe6000004180c */
[----:B------:R-:W2:Y:S04]  /*5b1b0*/  LDL.LU.64 R14, [R1+0x1d60] ;  /* 0x001d6000010e7983 */ /* 0x000ea80000300a00 */
[----:B------:R-:W2:-:S12]  /*5b1c0*/  LDL.LU.64 R12, [R1+0x1d58] ;  /* 0x001d5800010c7983 */ /* 0x000e980000300a00 */
[----:B------:R-:W-:Y:S04]  /*5b1d0*/  STL.64 [R1+0x360], R20 ;  /* 0x0003601401007387 */ /* 0x000fe80000100a00 */
[----:B------:R0:W-:Y:S04]  /*5b1e0*/  STL.64 [R1+0x368], R22 ;  /* 0x0003681601007387 */ /* 0x0001e80000100a00 */
[----:B0-----:R-:W2:Y:S04]  /*5b1f0*/  LDL.LU.64 R22, [R1+0x1d50] ;  /* 0x001d500001167983 */ /* 0x001ea80000300a00 */
[----:B------:R-:W3:Y:S01]  /*5b200*/  LDL.LU R20, [R1+0x1f0] ;  /* 0x0001f00001147983 */ /* 0x000ee20000300800 */
[----:B----4-:R-:W-:-:S15]  /*5b210*/  HMMA.16816.F32.BF16 R24, R16, R10, R24 ;  /* 0x0000000a1018723c */ /* 0x010fde0000041818 */
[----:B------:R-:W-:-:S04]  /*5b220*/  NOP ;  /* 0x0000000000007918 */ /* 0x000fc80000000000 */
[----:B------:R-:W-:Y:S04]  /*5b230*/  STL.64 [R1+0x350], R24 ;  /* 0x0003501801007387 */ /* 0x000fe80000100a00 */
[----:B------:R-:W-:Y:S01]  /*5b240*/  STL.64 [R1+0x358], R26 ;  /* 0x0003581a01007387 */ /* 0x000fe20000100a00 */
[----:B--2---:R-:W-:-:S15]  /*5b250*/  HMMA.16816.F32.BF16 R8, R16, R22, R12 ;  /* 0x000000161008723c */ /* 0x004fde000004180c */
[----:B------:R-:W-:-:S04]  /*5b260*/  NOP ;  /* 0x0000000000007918 */ /* 0x000fc80000000000 */
[----:B------:R0:W-:Y:S04]  /*5b270*/  STL.64 [R1+0x340], R8 ;  /* 0x0003400801007387 */ /* 0x0001e80000100a00 */
[----:B------:R1:W-:Y:S04]  /*5b280*/  STL.64 [R1+0x348], R10 ;  /* 0x0003480a01007387 */ /* 0x0003e80000100a00 */
[----:B------:R-:W3:Y:S04]  /*5b290*/  LDL.LU R21, [R1+0x1f4] ;  /* 0x0001f40001157983 */ /* 0x000ee80000300800 */
[----:B------:R-:W2:Y:S04]  /*5b2a0*/  LDL.LU R22, [R1+0x1f8] ;  /* 0x0001f80001167983 */ /* 0x000ea80000300800 */
[----:B------:R-:W2:Y:S01]  /*5b2b0*/  LDL.LU R23, [R1+0x1fc] ;  /* 0x0001fc0001177983 */ /* 0x000ea20000300800 */
[----:B------:R-:W-:-:S02]  /*5b2c0*/  IMAD.MOV.U32 R6, RZ, RZ, R5 ;  /* 0x000000ffff067224 */ /* 0x000fc400078e0005 */
[----:B------:R-:W-:Y:S01]  /*5b2d0*/  IMAD.MOV.U32 R7, RZ, RZ, R0 ;  /* 0x000000ffff077224 */ /* 0x000fe200078e0000 */
[----:B--2---:R-:W-:Y:S04]  /*5b2e0*/  STL.64 [R1+0x1b38], R22 ;  /* 0x001b381601007387 */ /* 0x004fe80000100a00 */
[----:B---3--:R-:W-:Y:S04]  /*5b2f0*/  STL.64 [R1+0x1b30], R20 ;  /* 0x001b301401007387 */ /* 0x008fe80000100a00 */
[----:B------:R-:W2:Y:S04]  /*5b300*/  LDL.LU R5, [R1+0x1d4c] ;  /* 0x001d4c0001057983 */ /* 0x000ea80000300800 */
[----:B------:R-:W3:Y:S04]  /*5b310*/  LDL.LU R0, [R1+0x1d48] ;  /* 0x001d480001007983 */ /* 0x000ee80000300800 */
[----:B------:R4:W-:Y:S04]  /*5b320*/  STL.64 [R1+0x1b40], R6 ;  /* 0x001b400601007387 */ /* 0x0009e80000100a00 */
[----:B0-----:R-:W2:Y:S04]  /*5b330*/  LDL.LU R8, [R1+0x200] ;  /* 0x0002000001087983 */ /* 0x001ea80000300800 */
[----:B------:R-:W2:Y:S04]  /*5b340*/  LDL.LU R9, [R1+0x204] ;  /* 0x0002040001097983 */ /* 0x000ea80000300800 */
[----:B-1----:R-:W2:Y:S04]  /*5b350*/  LDL.LU R10, [R1+0x208] ;  /* 0x00020800010a7983 */ /* 0x002ea80000300800 */
[----:B------:R-:W2:Y:S01]  /*5b360*/  LDL.LU R11, [R1+0x20c] ;  /* 0x00020c00010b7983 */ /* 0x000ea20000300800 */
[----:B------:R-:W-:-:S02]  /*5b370*/  IMAD.MOV.U32 R26, RZ, RZ, R29 ;  /* 0x000000ffff1a7224 */ /* 0x000fc400078e001d */
[----:B------:R-:W-:Y:S02]  /*5b380*/  IMAD.MOV.U32 R27, RZ, RZ, R2 ;  /* 0x000000ffff1b7224 */ /* 0x000fe400078e0002 */
[----:B----4-:R-:W-:Y:S02]  /*5b390*/  IMAD.MOV.U32 R6, RZ, RZ, R3 ;  /* 0x000000ffff067224 */ /* 0x010fe400078e0003 */
[----:B------:R-:W-:Y:S01]  /*5b3a0*/  IMAD.MOV.U32 R7, RZ, RZ, R28 ;  /* 0x000000ffff077224 */ /* 0x000fe200078e001c */
[----:B--2---:R-:W-:Y:S04]  /*5b3b0*/  STL.64 [R1+0x1b50], R10 ;  /* 0x001b500a01007387 */ /* 0x004fe80000100a00 */
[----:B------:R0:W-:Y:S04]  /*5b3c0*/  STL.64 [R1+0x1b48], R8 ;  /* 0x001b480801007387 */ /* 0x0001e80000100a00 */
[----:B------:R-:W2:Y:S04]  /*5b3d0*/  LDL.LU R29, [R1+0x1d44] ;  /* 0x001d4400011d7983 */ /* 0x000ea80000300800 */
[----:B------:R-:W4:Y:S04]  /*5b3e0*/  LDL.LU R2, [R1+0x1d40] ;  /* 0x001d400001027983 */ /* 0x000f280000300800 */
        /* <DEDUP_REMOVED lines=9> */
[----:B------:R-:W-:Y:S01]  /*5b480*/  IMAD.MOV.U32 R27, RZ, RZ, R4 ;  /* 0x000000ffff1b7224 */ /* 0x000fe200078e0004 */
[----:B--2---:R0:W-:Y:S04]  /*5b490*/  STL.64 [R1+0x1b70], R10 ;  /* 0x001b700a01007387 */ /* 0x0041e80000100a00 */
[----:B------:R-:W-:Y:S04]  /*5b4a0*/  STL.64 [R1+0x1b68], R8 ;  /* 0x001b680801007387 */ /* 0x000fe80000100a00 */
[----:B------:R1:W-:Y:S04]  /*5b4b0*/  STL.64 [R1+0x1b78], R26 ;  /* 0x001b781a01007387 */ /* 0x0003e80000100a00 */
[----:B------:R-:W2:Y:S04]  /*5b4c0*/  LDL.LU R4, [R1+0x230] ;  /* 0x0002300001047983 */ /* 0x000ea80000300800 */
[----:B------:R-:W2:Y:S04]  /*5b4d0*/  LDL.LU R5, [R1+0x234] ;  /* 0x0002340001057983 */ /* 0x000ea80000300800 */
[----:B------:R-:W2:Y:S04]  /*5b4e0*/  LDL.LU R6, [R1+0x238] ;  /* 0x0002380001067983 */ /* 0x000ea80000300800 */
[----:B------:R-:W2:Y:S01]  /*5b4f0*/  LDL.LU R7, [R1+0x23c] ;  /* 0x00023c0001077983 */ /* 0x000ea20000300800 */
[----:B0-----:R-:W-:-:S02]  /*5b500*/  IMAD.MOV.U32 R10, RZ, RZ, R29 ;  /* 0x000000ffff0a7224 */ /* 0x001fc400078e001d */
[----:B---3--:R-:W-:Y:S01]  /*5b510*/  IMAD.MOV.U32 R11, RZ, RZ, R0 ;  /* 0x000000ffff0b7224 */ /* 0x008fe200078e0000 */
[----:B--2---:R0:W-:Y:S04]  /*5b520*/  STL.64 [R1+0x1b88], R6 ;  /* 0x001b880601007387 */ /* 0x0041e80000100a00 */
[----:B------:R-:W-:Y:S04]  /*5b530*/  STL.64 [R1+0x1b80], R4 ;  /* 0x001b800401007387 */ /* 0x000fe80000100a00 */
[----:B------:R-:W2:Y:S04]  /*5b540*/  LDL.LU R29, [R1+0x1d34] ;  /* 0x001d3400011d7983 */ /* 0x000ea80000300800 */
[----:B------:R-:W3:Y:S04]  /*5b550*/  LDL.LU R0, [R1+0x1d30] ;  /* 0x001d300001007983 */ /* 0x000ee80000300800 */
[----:B------:R-:W-:Y:S04]  /*5b560*/  STL.64 [R1+0x1b90], R10 ;  /* 0x001b900a01007387 */ /* 0x000fe80000100a00 */
[----:B------:R-:W2:Y:S04]  /*5b570*/  LDL.LU R24, [R1+0x240] ;  /* 0x0002400001187983 */ /* 0x000ea80000300800 */
[----:B------:R-:W2:Y:S04]  /*5b580*/  LDL.LU R25, [R1+0x244] ;  /* 0x0002440001197983 */ /* 0x000ea80000300800 */
[----:B-1----:R-:W2:Y:S04]  /*5b590*/  LDL.LU R26, [R1+0x248] ;  /* 0x00024800011a7983 */ /* 0x002ea80000300800 */
[----:B------:R-:W2:Y:S01]  /*5b5a0*/  LDL.LU R27, [R1+0x24c] ;  /* 0x00024c00011b7983 */ /* 0x000ea20000300800 */
[----:B0-----:R-:W-:-:S02]  /*5b5b0*/  IMAD.MOV.U32 R6, RZ, RZ, R3 ;  /* 0x000000ffff067224 */ /* 0x001fc400078e0003 */
[----:B----4-:R-:W-:Y:S01]  /*5b5c0*/  IMAD.MOV.U32 R7, RZ, RZ, R2 ;  /* 0x000000ffff077224 */ /* 0x010fe200078e0002 */
[----:B--2---:R0:W-:Y:S04]  /*5b5d0*/  STL.64 [R1+0x1ba0], R26 ;  /* 0x001ba01a01007387 */ /* 0x0041e80000100a00 */
[----:B------:R-:W-:Y:S04]  /*5b5e0*/  STL.64 [R1+0x1b98], R24 ;  /* 0x001b981801007387 */ /* 0x000fe80000100a00 */
[----:B------:R-:W2:Y:S04]  /*5b5f0*/  LDL.LU R3, [R1+0x1d2c] ;  /* 0x001d2c0001037983 */ /* 0x000ea80000300800 */
[----:B------:R-:W4:Y:S04]  /*5b600*/  LDL.LU R2, [R1+0x1d28] ;  /* 0x001d280001027983 */ /* 0x000f280000300800 */
[----:B------:R1:W-:Y:S01]  /*5b610*/  STL.64 [R1+0x1ba8], R6 ;  /* 0x001ba80601007387 */ /* 0x0003e20000100a00 */
[----:B0-----:R-:W-:-:S02]  /*5b620*/  IMAD.MOV.U32 R26, RZ, RZ, R29 ;  /* 0x000000ffff1a7224 */ /* 0x001fc400078e001d */
[----:B------:R-:W-:Y:S01]  /*5b630*/  IMAD.MOV.U32 R27, RZ, RZ, R28 ;  /* 0x000000ffff1b7224 */ /* 0x000fe200078e001c */
[----:B------:R-:W4:Y:S04]  /*5b640*/  LDL.LU R29, [R1+0x1d24] ;  /* 0x001d2400011d7983 */ /* 0x000f280000300800 */
[----:B------:R-:W4:Y:S04]  /*5b650*/  LDL.LU R28, [R1+0x1d20] ;  /* 0x001d2000011c7983 */ /* 0x000f280000300800 */
[----:B------:R3:W-:Y:S04]  /*5b660*/  STL.64 [R1+0x1bb0], R26 ;  /* 0x001bb01a01007387 */ /* 0x0007e80000100a00 */
[----:B------:R-:W4:Y:S04]  /*5b670*/  LDL.LU R4, [R1+0x260] ;  /* 0x0002600001047983 */ /* 0x000f280000300800 */
[----:B------:R-:W4:Y:S04]  /*5b680*/  LDL.LU R5, [R1+0x264] ;  /* 0x0002640001057983 */ /* 0x000f280000300800 */
[----:B-1----:R-:W4:Y:S04]  /*5b690*/  LDL.LU R6, [R1+0x268] ;  /* 0x0002680001067983 */ /* 0x002f280000300800 */
[----:B------:R-:W4:Y:S01]  /*5b6a0*/  LDL.LU R7, [R1+0x26c] ;  /* 0x00026c0001077983 */ /* 0x000f220000300800 */
[----:B---3--:R-:W-:-:S02]  /*5b6b0*/  IMAD.MOV.U32 R27, RZ, RZ, R0 ;  /* 0x000000ffff1b7224 */ /* 0x008fc400078e0000 */
[----:B--2---:R-:W-:Y:S01]  /*5b6c0*/  IMAD.MOV.U32 R26, RZ, RZ, R3 ;  /* 0x000000ffff1a7224 */ /* 0x004fe200078e0003 */
[----:B----4-:R-:W-:Y:S04]  /*5b6d0*/  STL.64 [R1+0x1bc0], R6 ;  /* 0x001bc00601007387 */ /* 0x010fe80000100a00 */
[----:B------:R0:W-:Y:S04]  /*5b6e0*/  STL.64 [R1+0x1bb8], R4 ;  /* 0x001bb80401007387 */ /* 0x0001e80000100a00 */
[----:B------:R-:W2:Y:S04]  /*5b6f0*/  LDL.LU R3, [R1+0x1d1c] ;  /* 0x001d1c0001037983 */ /* 0x000ea80000300800 */
[----:B------:R-:W3:Y:S04]  /*5b700*/  LDL.LU R0, [R1+0x1d18] ;  /* 0x001d180001007983 */ /* 0x000ee80000300800 */
[----:B------:R1:W-:Y:S04]  /*5b710*/  STL.64 [R1+0x1bc8], R26 ;  /* 0x001bc81a01007387 */ /* 0x0003e80000100a00 */
[----:B0-----:R-:W4:Y:S04]  /*5b720*/  LDL.LU R4, [R1+0x270] ;  /* 0x0002700001047983 */ /* 0x001f280000300800 */
[----:B------:R-:W4:Y:S04]  /*5b730*/  LDL.LU R5, [R1+0x274] ;  /* 0x0002740001057983 */ /* 0x000f280000300800 */
[----:B------:R-:W2:Y:S04]  /*5b740*/  LDL.LU R6, [R1+0x278] ;  /* 0x0002780001067983 */ /* 0x000ea80000300800 */
[----:B------:R-:W2:Y:S01]  /*5b750*/  LDL.LU R7, [R1+0x27c] ;  /* 0x00027c0001077983 */ /* 0x000ea20000300800 */
[----:B-1----:R-:W-:-:S02]  /*5b760*/  IMAD.MOV.U32 R26, RZ, RZ, R29 ;  /* 0x000000ffff1a7224 */ /* 0x002fc400078e001d */
[----:B------:R-:W-:Y:S01]  /*5b770*/  IMAD.MOV.U32 R27, RZ, RZ, R2 ;  /* 0x000000ffff1b7224 */ /* 0x000fe200078e0002 */
[----:B--2---:R-:W-:Y:S04]  /*5b780*/  STL.64 [R1+0x1bd8], R6 ;  /* 0x001bd80601007387 */ /* 0x004fe80000100a00 */
[----:B----4-:R0:W-:Y:S04]  /*5b790*/  STL.64 [R1+0x1bd0], R4 ;  /* 0x001bd00401007387 */ /* 0x0101e80000100a00 */
        /* <DEDUP_REMOVED lines=10> */
[----:B------:R-:W-:Y:S04]  /*5b840*/  STL.64 [R1+0x1be8], R4 ;  /* 0x001be80401007387 */ /* 0x000fe80000100a00 */
[----:B------:R-:W2:Y:S04]  /*5b850*/  LDL.LU R3, [R1+0x1d0c] ;  /* 0x001d0c0001037983 */ /* 0x000ea80000300800 */
[----:B------:R-:W2:Y:S04]  /*5b860*/  LDL.LU R28, [R1+0x1d08] ;  /* 0x001d0800011c7983 */ /* 0x000ea80000300800 */
[----:B------:R0:W-:Y:S02]  /*5b870*/  STL.64 [R1+0x1bf8], R26 ;  /* 0x001bf81a01007387 */ /* 0x0001e40000100a00 */
[----:B0-----:R-:W-:-:S02]  /*5b880*/  IMAD.MOV.U32 R26, RZ, RZ, R29 ;  /* 0x000000ffff1a7224 */ /* 0x001fc400078e001d */
[----:B---3--:R-:W-:Y:S01]  /*5b890*/  IMAD.MOV.U32 R27, RZ, RZ, R0 ;  /* 0x000000ffff1b7224 */ /* 0x008fe200078e0000 */
[----:B------:R-:W3:Y:S04]  /*5b8a0*/  LDL.LU R29, [R1+0x1d04] ;  /* 0x001d0400011d7983 */ /* 0x000ee80000300800 */
[----:B------:R-:W3:Y:S04]  /*5b8b0*/  LDL.LU R0, [R1+0x1d00] ;  /* 0x001d000001007983 */ /* 0x000ee80000300800 */
[----:B------:R4:W-:Y:S04]  /*5b8c0*/  STL.64 [R1+0x1c10], R26 ;  /* 0x001c101a01007387 */ /* 0x0009e80000100a00 */
[----:B------:R-:W3:Y:S04]  /*5b8d0*/  LDL.LU R4, [R1+0x290] ;  /* 0x0002900001047983 */ /* 0x000ee80000300800 */
[----:B------:R-:W3:Y:S04]  /*5b8e0*/  LDL.LU R5, [R1+0x294] ;  /* 0x0002940001057983 */ /* 0x000ee80000300800 */
[----:B------:R-:W3:Y:S04]  /*5b8f0*/  LDL.LU R6, [R1+0x298] ;  /* 0x0002980001067983 */ /* 0x000ee80000300800 */
[----:B------:R-:W3:Y:S01]  /*5b900*/  LDL.LU R7, [R1+0x29c] ;  /* 0x00029c0001077983 */ /* 0x000ee20000300800 */
[----:B----4-:R-:W-:-:S02]  /*5b910*/  IMAD.MOV.U32 R27, RZ, RZ, R2 ;  /* 0x000000ffff1b7224 */ /* 0x010fc400078e0002 */
[----:B--2---:R-:W-:Y:S02]  /*5b920*/  IMAD.MOV.U32 R26, RZ, RZ, R3 ;  /* 0x000000ffff1a7224 */ /* 0x004fe400078e0003 */
[----:B------:R-:W2:Y:S04]  /*5b930*/  LDL.LU R3, [R1+0x1cfc] ;  /* 0x001cfc0001037983 */ /* 0x000ea80000300800 */
[----:B------:R-:W4:Y:S04]  /*5b940*/  LDL.LU R2, [R1+0x1cf8] ;  /* 0x001cf80001027983 */ /* 0x000f280000300800 */
[----:B------:R-:W-:Y:S04]  /*5b950*/  STL.64 [R1+0x1c28], R26 ;  /* 0x001c281a01007387 */ /* 0x000fe80000100a00 */
[----:B---3--:R-:W-:Y:S04]  /*5b960*/  STL.64 [R1+0x1c08], R6 ;  /* 0x001c080601007387 */ /* 0x008fe80000100a00 */
[----:B------:R0:W-:Y:S04]  /*5b970*/  STL.64 [R1+0x1c00], R4 ;  /* 0x001c000401007387 */ /* 0x0001e80000100a00 */
[----:B0-----:R-:W3:Y:S04]  /*5b980*/  LDL.LU R4, [R1+0x2a0] ;  /* 0x0002a00001047983 */ /* 0x001ee80000300800 */
[----:B------:R-:W3:Y:S04]  /*5b990*/  LDL.LU R5, [R1+0x2a4] ;  /* 0x0002a40001057983 */ /* 0x000ee80000300800 */
[----:B------:R-:W2:Y:S04]  /*5b9a0*/  LDL.LU R6, [R1+0x2a8] ;  /* 0x0002a80001067983 */ /* 0x000ea80000300800 */
[----:B------:R-:W2:Y:S01]  /*5b9b0*/  LDL.LU R7, [R1+0x2ac] ;  /* 0x0002ac0001077983 */ /* 0x000ea20000300800 */
[----:B------:R-:W-:-:S02]  /*5b9c0*/  IMAD.MOV.U32 R26, RZ, RZ, R29 ;  /* 0x000000ffff1a7224 */ /* 0x000fc400078e001d */
[----:B------:R-:W-:Y:S01]  /*5b9d0*/  IMAD.MOV.U32 R27, RZ, RZ, R28 ;  /* 0x000000ffff1b7224 */ /* 0x000fe200078e001c */
[----:B------:R-:W3:Y:S04]  /*5b9e0*/  LDL.LU R29, [R1+0x1cf4] ;  /* 0x001cf400011d7983 */ /* 0x000ee80000300800 */
[----:B------:R-:W4:Y:S04]  /*5b9f0*/  LDL.LU R28, [R1+0x1cf0] ;  /* 0x001cf000011c7983 */ /* 0x000f280000300800 */
[----:B------:R-:W-:Y:S04]  /*5ba00*/  STL.64 [R1+0x1c40], R26 ;  /* 0x001c401a01007387 */ /* 0x000fe80000100a00 */
[----:B--2---:R-:W-:Y:S04]  /*5ba10*/  STL.64 [R1+0x1c20], R6 ;  /* 0x001c200601007387 */ /* 0x004fe80000100a00 */
[----:B---3--:R0:W-:Y:S04]  /*5ba20*/  STL.64 [R1+0x1c18], R4 ;  /* 0x001c180401007387 */ /* 0x0081e80000100a00 */
[----:B0-----:R-:W2:Y:S04]  /*5ba30*/  LDL.LU R4, [R1+0x2b0] ;  /* 0x0002b00001047983 */ /* 0x001ea80000300800 */
[----:B------:R-:W2:Y:S04]  /*5ba40*/  LDL.LU R5, [R1+0x2b4] ;  /* 0x0002b40001057983 */ /* 0x000ea80000300800 */
[----:B------:R-:W3:Y:S04]  /*5ba50*/  LDL.LU R6, [R1+0x2b8] ;  /* 0x0002b80001067983 */ /* 0x000ee80000300800 */
[----:B------:R-:W3:Y:S01]  /*5ba60*/  LDL.LU R7, [R1+0x2bc] ;  /* 0x0002bc0001077983 */ /* 0x000ee20000300800 */
[----:B------:R-:W-:-:S02]  /*5ba70*/  IMAD.MOV.U32 R26, RZ, RZ, R3 ;  /* 0x000000ffff1a7224 */ /* 0x000fc400078e0003 */
[----:B------:R-:W-:Y:S01]  /*5ba80*/  IMAD.MOV.U32 R27, RZ, RZ, R0 ;  /* 0x000000ffff1b7224 */ /* 0x000fe200078e0000 */
[----:B------:R-:W2:Y:S04]  /*5ba90*/  LDL.LU R3, [R1+0x1cec] ;  /* 0x001cec0001037983 */ /* 0x000ea80000300800 */
[----:B------:R-:W4:Y:S04]  /*5baa0*/  LDL.LU R0, [R1+0x1ce8] ;  /* 0x001ce80001007983 */ /* 0x000f280000300800 */
[----:B------:R-:W-:Y:S04]  /*5bab0*/  STL.64 [R1+0x1c58], R26 ;  /* 0x001c581a01007387 */ /* 0x000fe80000100a00 */
[----:B---3--:R-:W-:Y:S04]  /*5bac0*/  STL.64 [R1+0x1c38], R6 ;  /* 0x001c380601007387 */ /* 0x008fe80000100a00 */
[----:B--2---:R0:W-:Y:S04]  /*5bad0*/  STL.64 [R1+0x1c30], R4 ;  /* 0x001c300401007387 */ /* 0x0041e80000100a00 */
[----:B0-----:R-:W2:Y:S04]  /*5bae0*/  LDL.LU R4, [R1+0x2c0] ;  /* 0x0002c00001047983 */ /* 0x001ea80000300800 */
[----:B------:R-:W2:Y:S04]  /*5baf0*/  LDL.LU R5, [R1+0x2c4] ;  /* 0x0002c40001057983 */ /* 0x000ea80000300800 */
[----:B------:R-:W3:Y:S04]  /*5bb00*/  LDL.LU R6, [R1+0x2c8] ;  /* 0x0002c80001067983 */ /* 0x000ee80000300800 */
[----:B------:R-:W3:Y:S01]  /*5bb10*/  LDL.LU R7, [R1+0x2cc] ;  /* 0x0002cc0001077983 */ /* 0x000ee20000300800 */
[----:B------:R-:W-:-:S02]  /*5bb20*/  IMAD.MOV.U32 R26, RZ, RZ, R29 ;  /* 0x000000ffff1a7224 */ /* 0x000fc400078e001d */
[----:B----4-:R-:W-:Y:S01]  /*5bb30*/  IMAD.MOV.U32 R27, RZ, RZ, R2 ;  /* 0x000000ffff1b7224 */ /* 0x010fe200078e0002 */
[----:B------:R-:W4:Y:S04]  /*5bb40*/  LDL.LU R29, [R1+0x1ce4] ;  /* 0x001ce400011d7983 */ /* 0x000f280000300800 */
        /* <DEDUP_REMOVED lines=10> */
[----:B------:R-:W2:Y:S04]  /*5bbf0*/  LDL.LU R3, [R1+0x1cdc] ;  /* 0x001cdc0001037983 */ /* 0x000ea80000300800 */
[----:B------:R-:W2:Y:S04]  /*5bc00*/  LDL.LU R28, [R1+0x1cd8] ;  /* 0x001cd800011c7983 */ /* 0x000ea80000300800 */
[----:B------:R4:W-:Y:S02]  /*5bc10*/  STL.64 [R1+0x1c88], R26 ;  /* 0x001c881a01007387 */ /* 0x0009e40000100a00 */
[----:B----4-:R-:W-:-:S02]  /*5bc20*/  IMAD.MOV.U32 R26, RZ, RZ, R29 ;  /* 0x000000ffff1a7224 */ /* 0x010fc400078e001d */
[----:B------:R-:W-:Y:S01]  /*5bc30*/  IMAD.MOV.U32 R27, RZ, RZ, R0 ;  /* 0x000000ffff1b7224 */ /* 0x000fe200078e0000 */
        /* <DEDUP_REMOVED lines=8> */
[----:B------:R-:W3:Y:S04]  /*5bcc0*/  LDL.LU R7, [R1+0x2ec] ;  /* 0x0002ec0001077983 */ /* 0x000ee80000300800 */
[----:B------:R-:W2:Y:S01]  /*5bcd0*/  LDL.LU R26, [R1+0x118] ;  /* 0x00011800011a7983 */ /* 0x000ea20000300800 */
[----:B------:R-:W-:-:S03]  /*5bce0*/  IMAD.MOV.U32 R27, RZ, RZ, R2 ;  /* 0x000000ffff1b7224 */ /* 0x000fc600078e0002 */
[----:B------:R-:W3:Y:S01]  /*5bcf0*/  LDL.LU R2, [R1+0x1ccc] ;  /* 0x001ccc0001027983 */ /* 0x000ee20000300800 */
[----:B----4-:R-:W-:-:S03]  /*5bd00*/  IMAD.MOV.U32 R14, RZ, RZ, R0 ;  /* 0x000000ffff0e7224 */ /* 0x010fc600078e0000 */
[----:B------:R-:W4:Y:S04]  /*5bd10*/  LDL.LU R0, [R1+0x1cc8] ;  /* 0x001cc80001007983 */ /* 0x000f280000300800 */
[----:B--2---:R0:W-:Y:S02]  /*5bd20*/  STL.64 [R1+0x1cb8], R26 ;  /* 0x001cb81a01007387 */ /* 0x0041e40000100a00 */
[----:B0-----:R-:W-:Y:S02]  /*5bd30*/  IMAD.MOV.U32 R26, RZ, RZ, R28 ;  /* 0x000000ffff1a7224 */ /* 0x001fe400078e001c */
[----:B------:R-:W-:-:S05]  /*5bd40*/  IMAD.MOV.U32 R27, RZ, RZ, R3 ;  /* 0x000000ffff1b7224 */ /* 0x000fca00078e0003 */
[----:B------:R0:W-:Y:S04]  /*5bd50*/  STL.64 [R1+0x1cc0], R26 ;  /* 0x001cc01a01007387 */ /* 0x0001e80000100a00 */
        /* <DEDUP_REMOVED lines=10> */
[----:B------:R-:W-:-:S03]  /*5be00*/  IMAD.MOV.U32 R15, RZ, RZ, R29 ;  /* 0x000000ffff0f7224 */ /* 0x000fc600078e001d */
[----:B--2---:R-:W-:Y:S04]  /*5be10*/  STL.64 [R1+0x1c98], R6 ;  /* 0x001c980601007387 */ /* 0x004fe80000100a00 */
[----:B---3--:R0:W-:Y:S04]  /*5be20*/  STL.64 [R1+0x1c90], R4 ;  /* 0x001c900401007387 */ /* 0x0081e80000100a00 */
[----:B0-----:R-:W2:Y:S04]  /*5be30*/  LDL.LU R4, [R1+0x300] ;  /* 0x0003000001047983 */ /* 0x001ea80000300800 */
[----:B------:R-:W2:Y:S04]  /*5be40*/  LDL.LU R5, [R1+0x304] ;  /* 0x0003040001057983 */ /* 0x000ea80000300800 */
[----:B------:R-:W3:Y:S04]  /*5be50*/  LDL.LU R6, [R1+0x308] ;  /* 0x0003080001067983 */ /* 0x000ee80000300800 */
[----:B------:R-:W3:Y:S01]  /*5be60*/  LDL.LU R7, [R1+0x30c] ;  /* 0x00030c0001077983 */ /* 0x000ee20000300800 */
[----:B------:R-:W-:-:S15]  /*5be70*/  HMMA.16816.F32.BF16 R24, R16, R14, R24 ;  /* 0x0000000e1018723c */ /* 0x000fde0000041818 */
[----:B------:R-:W-:-:S04]  /*5be80*/  NOP ;  /* 0x0000000000007918 */ /* 0x000fc80000000000 */
        /* <DEDUP_REMOVED lines=17> */
[----:B------:R0:W-:Y:S04]  /*5bfa0*/  STL.64 [R1+0x338], R26 ;  /* 0x0003381a01007387 */ /* 0x0001e80000100a00 */
[----:B0-----:R-:W2:Y:S04]  /*5bfb0*/  LDL.LU.64 R26, [R1+0x1cc0] ;  /* 0x001cc000011a7983 */ /* 0x001ea80000300a00 */
[----:B------:R0:W-:Y:S04]  /*5bfc0*/  STL [R1+0x1afc], R12 ;  /* 0x001afc0c01007387 */ /* 0x0001e80000100800 */
[----:B------:R1:W-:Y:S04]  /*5bfd0*/  STL [R1+0x1af8], R14 ;  /* 0x001af80e01007387 */ /* 0x0003e80000100800 */
[----:B0-----:R-:W2:Y:S04]  /*5bfe0*/  LDL.LU R12, [R1+0x320] ;  /* 0x00032000010c7983 */ /* 0x001ea80000300800 */
[----:B------:R-:W2:Y:S04]  /*5bff0*/  LDL.LU R13, [R1+0x324] ;  /* 0x00032400010d7983 */ /* 0x000ea80000300800 */
[----:B-1----:R-:W2:Y:S04]  /*5c000*/  LDL.LU R14, [R1+0x328] ;  /* 0x00032800010e7983 */ /* 0x002ea80000300800 */
[----:B------:R-:W2:Y:S02]  /*5c010*/  LDL.LU R15, [R1+0x32c] ;  /* 0x00032c00010f7983 */ /* 0x000ea40000300800 */
[----:B--2---:R-:W-:-:S15]  /*5c020*/  HMMA.16816.F32.BF16 R24, R16, R26, R12 ;  /* 0x0000001a1018723c */ /* 0x004fde000004180c */
[----:B------:R-:W-:-:S04]  /*5c030*/  NOP ;  /* 0x0000000000007918 */ /* 0x000fc80000000000 */
[----:B------:R-:W-:Y:S04]  /*5c040*/  STL.64 [R1+0x320], R24 ;  /* 0x0003201801007387 */ /* 0x000fe80000100a00 */
[----:B------:R0:W-:Y:S04]  /*5c050*/  STL.64 [R1+0x328], R26 ;  /* 0x0003281a01007387 */ /* 0x0001e80000100a00 */
[----:B0-----:R-:W2:Y:S01]  /*5c060*/  LDL.LU.64 R26, [R1+0x1cb8] ;  /* 0x001cb800011a7983 */ /* 0x001ea20000300a00 */
[----:B------:R-:W-:Y:S02]  /*5c070*/  IMAD.MOV.U32 R15, RZ, RZ, R25 ;  /* 0x000000ffff0f7224 */ /* 0x000fe400078e0019 */
[----:B------:R-:W-:-:S05]  /*5c080*/  IMAD.MOV.U32 R13, RZ, RZ, R24 ;  /* 0x000000ffff0d7224 */ /* 0x000fca00078e0018 */
[----:B------:R0:W-:Y:S04]  /*5c090*/  STL [R1+0x1b04], R13 ;  /* 0x001b040d01007387 */ /* 0x0001e80000100800 */
[----:B------:R1:W-:Y:S04]  /*5c0a0*/  STL [R1+0x1b00], R15 ;  /* 0x001b000f01007387 */ /* 0x0003e80000100800 */
[----:B------:R-:W3:Y:S04]  /*5c0b0*/  LDL.LU R12, [R1+0x1d0] ;  /* 0x0001d000010c7983 */ /* 0x000ee80000300800 */
[----:B0-----:R-:W3:Y:S04]  /*5c0c0*/  LDL.LU R13, [R1+0x1d4] ;  /* 0x0001d400010d7983 */ /* 0x001ee80000300800 */
[----:B------:R-:W3:Y:S04]  /*5c0d0*/  LDL.LU R14, [R1+0x1d8] ;  /* 0x0001d800010e7983 */ /* 0x000ee80000300800 */
[----:B-1----:R-:W3:Y:S01]  /*5c0e0*/  LDL.LU R15, [R1+0x1dc] ;  /* 0x0001dc00010f7983 */ /* 0x002ee20000300800 */
        /* <DEDUP_REMOVED lines=67> */
[----:B------:R-:W3:-:S15]  /*5c520*/  LDL.LU.64 R6, [R1+0x1ba8] ;  /* 0x001ba80001067983 */ /* 0x000ede0000300a00 */
[----:B------:R-:W-:Y:S02]  /*5c530*/  NOP ;  /* 0x0000000000007918 */ /* 0x000fe40000000000 */
[----:B------:R-:W-:Y:S04]  /*5c540*/  STL.64 [R1+0x670], R24 ;  /* 0x0006701801007387 */ /* 0x000fe80000100a00 */
[----:B------:R0:W-:Y:S04]  /*5c550*/  STL.64 [R1+0x678], R26 ;  /* 0x0006781a01007387 */ /* 0x0001e80000100a00 */
[----:B0-----:R-:W2:Y:S04]  /*5c560*/  LDL.LU.64 R26, [R1+0x1ba0] ;  /* 0x001ba000011a7983 */ /* 0x001ea80000300a00 */
[----:B------:R-:W2:Y:S01]  /*5c570*/  LDL.LU.64 R24, [R1+0x1b98] ;  /* 0x001b980001187983 */ /* 0x000ea20000300a00 */
[----:B---3--:R-:W-:Y:S03]  /*5c580*/  HMMA.16816.F32.BF16 R4, R16, R6, R8 ;  /* 0x000000061004723c */ /* 0x008fe60000041808 */
[----:B------:R-:W2:-:S15]  /*5c590*/  LDL.LU.64 R10, [R1+0x1b90] ;  /* 0x001b9000010a7983 */ /* 0x000e9e0000300a00 */
[----:B------:R-:W-:Y:S01]  /*5c5a0*/  NOP ;  /* 0x0000000000007918 */ /* 0x000fe20000000000 */
[----:B------:R-:W-:Y:S04]  /*5c5b0*/  STL.64 [R1+0x660], R4 ;  /* 0x0006600401007387 */ /* 0x000fe80000100a00 */
[----:B------:R0:W-:Y:S04]  /*5c5c0*/  STL.64 [R1+0x668], R6 ;  /* 0x0006680601007387 */ /* 0x0001e80000100a00 */
[----:B0-----:R-:W3:Y:S04]  /*5c5d0*/  LDL.LU.64 R6, [R1+0x1b88] ;  /* 0x001b880001067983 */ /* 0x001ee80000300a00 */
[----:B------:R-:W3:Y:S01]  /*5c5e0*/  LDL.LU.64 R4, [R1+0x1b80] ;  /* 0x001b800001047983 */ /* 0x000ee20000300a00 */
[----:B--2---:R-:W-:Y:S03]  /*5c5f0*/  HMMA.16816.F32.BF16 R8, R16, R10, R24 ;  /* 0x0000000a1008723c */ /* 0x004fe60000041818 */
[----:B------:R-:W3:-:S15]  /*5c600*/  LDL.LU.64 R26, [R1+0x1b78] ;  /* 0x001b7800011a7983 */ /* 0x000ede0000300a00 */
[----:B------:R-:W-:Y:S01]  /*5c610*/  NOP ;  /* 0x0000000000007918 */ /* 0x000fe20000000000 */
        /* <DEDUP_REMOVED lines=9> */
[----:B0-----:R-:W3:Y:S01]  /*5c6b0*/  LDL.LU.64 R26, [R1+0x1b58] ;  /* 0x001b5800011a7983 */ /* 0x001ee20000300a00 */
[C---:B--2---:R-:W-:Y:S03]  /*5c6c0*/  HMMA.16816.F32.BF16 R4, R16.reuse, R6, R8 ;  /* 0x000000061004723c */ /* 0x044fe60000041808 */
[----:B------:R-:W2:Y:S04]  /*5c6d0*/  LDL.LU.64 R10, [R1+0x1b50] ;  /* 0x001b5000010a7983 */ /* 0x000ea80000300a00 */
[----:B------:R-:W2:Y:S01]  /*5c6e0*/  LDL.LU.64 R8, [R1+0x1b48] ;  /* 0x001b480001087983 */ /* 0x000ea20000300a00 */
[C---:B---3--:R-:W-:Y:S11]  /*5c6f0*/  HMMA.16816.F32.BF16 R24, R16.reuse, R26, R20 ;  /* 0x0000001a1018723c */ /* 0x048ff60000041814 */
[----:B------:R-:W-:Y:S04]  /*5c700*/  STL.64 [R1+0x630], R4 ;  /* 0x0006300401007387 */ /* 0x000fe80000100a00 */
[----:B------:R0:W-:Y:S04]  /*5c710*/  STL.64 [R1+0x638], R6 ;  /* 0x0006380601007387 */ /* 0x0001e80000100a00 */
[----:B0-----:R-:W2:Y:S04]  /*5c720*/  LDL.LU.64 R6, [R1+0x1b40] ;  /* 0x001b400001067983 */ /* 0x001ea80000300a00 */
[----:B------:R-:W3:Y:S04]  /*5c730*/  LDL.LU.64 R22, [R1+0x1b38] ;  /* 0x001b380001167983 */ /* 0x000ee80000300a00 */
[----:B------:R-:W3:Y:S04]  /*5c740*/  LDL.LU.64 R20, [R1+0x1b30] ;  /* 0x001b300001147983 */ /* 0x000ee80000300a00 */
[----:B------:R-:W-:Y:S04]  /*5c750*/  STL.64 [R1+0x620], R24 ;  /* 0x0006201801007387 */ /* 0x000fe80000100a00 */
[----:B------:R0:W-:Y:S04]  /*5c760*/  STL.64 [R1+0x628], R26 ;  /* 0x0006281a01007387 */ /* 0x0001e80000100a00 */
[----:B0-----:R-:W3:Y:S01]  /*5c770*/  LDL.LU.64 R26, [R1+0x1b28] ;  /* 0x001b2800011a7983 */ /* 0x001ee20000300a00 */
[C---:B--2---:R-:W-:Y:S03]  /*5c780*/  HMMA.16816.F32.BF16 R4, R16.reuse, R6, R8 ;  /* 0x000000061004723c */ /* 0x044fe60000041808 */
[----:B------:R-:W2:Y:S05]  /*5c790*/  LDL.LU.64 R10, [R1+0x1b20] ;  /* 0x001b2000010a7983 */ /* 0x000eaa0000300a00 */
[----:B---3--:R-:W-:Y:S11]  /*5c7a0*/  HMMA.16816.F32.BF16 R24, R16, R26, R20 ;  /* 0x0000001a1018723c */ /* 0x008ff60000041814 */
[----:B------:R-:W-:Y:S04]  /*5c7b0*/  STL.64 [R1+0x610], R4 ;  /* 0x0006100401007387 */ /* 0x000fe80000100a00 */
[----:B------:R0:W-:Y:S04]  /*5c7c0*/  STL.64 [R1+0x618], R6 ;  /* 0x0006180601007387 */ /* 0x0001e80000100a00 */
[----:B0-----:R-:W3:Y:S04]  /*5c7d0*/  LDL.LU.64 R6, [R1+0x1b18] ;  /* 0x001b180001067983 */ /* 0x001ee80000300a00 */
[----:B------:R-:W3:Y:S04]  /*5c7e0*/  LDL.LU.64 R22, [R1+0x1b10] ;  /* 0x001b100001167983 */ /* 0x000ee80000300a00 */
[----:B------:R0:W-:Y:S04]  /*5c7f0*/  STL.64 [R1+0x600], R24 ;  /* 0x0006001801007387 */ /* 0x0001e80000100a00 */
[----:B------:R1:W-:Y:S04]  /*5c800*/  STL.64 [R1+0x608], R26 ;  /* 0x0006081a01007387 */ /* 0x0003e80000100a00 */
[----:B0-----:R-:W3:Y:S04]  /*5c810*/  LDL.LU R24, [R1+0x1e0] ;  /* 0x0001e00001187983 */ /* 0x001ee80000300800 */
[----:B------:R-:W3:Y:S04]  /*5c820*/  LDL.LU R25, [R1+0x1e4] ;  /* 0x0001e40001197983 */ /* 0x000ee80000300800 */
[----:B-1----:R-:W3:Y:S01]  /*5c830*/  LDL.LU R26, [R1+0x1e8] ;  /* 0x0001e800011a7983 */ /* 0x002ee20000300800 */
[----:B----4-:R-:W-:-:S03]  /*5c840*/  IMAD.MOV.U32 R27, RZ, RZ, R0 ;  /* 0x000000ffff1b7224 */ /* 0x010fc600078e0000 */
[----:B------:R-:W4:Y:S01]  /*5c850*/  LDL.LU R0, [R1+0x980] ;  /* 0x0009800001007983 */ /* 0x000f220000300800 */
[C---:B--2---:R-:W-:Y:S08]  /*5c860*/  HMMA.16816.F32.BF16 R8, R16.reuse, R10, R12 ;  /* 0x0000000a1008723c */ /* 0x044ff0000004180c */
[----:B---3--:R-:W-:-:S15]  /*5c870*/  HMMA.16816.F32.BF16 R20, R16, R22, R24 ;  /* 0x000000161014723c */ /* 0x008fde0000041818 */
[----:B------:R-:W-:-:S04]  /*5c880*/  NOP ;  /* 0x0000000000007918 */ /* 0x000fc80000000000 */
[----:B------:R0:W-:Y:S04]  /*5c890*/  STL.64 [R1+0x5f0], R20 ;  /* 0x0005f01401007387 */ /* 0x0001e80000100a00 */
[----:B------:R-:W-:Y:S04]  /*5c8a0*/  STL.64 [R1+0x5f8], R22 ;  /* 0x0005f81601007387 */ /* 0x000fe80000100a00 */
[----:B------:R-:W-:Y:S04]  /*5c8b0*/  STL.64 [R1+0x5e0], R8 ;  /* 0x0005e00801007387 */ /* 0x000fe80000100a00 */
[----:B------:R1:W-:Y:S04]  /*5c8c0*/  STL.64 [R1+0x5e8], R10 ;  /* 0x0005e80a01007387 */ /* 0x0003e80000100a00 */
[----:B0-----:R-:W2:Y:S01]  /*5c8d0*/  LDL.LU R21, [R1+0xa08] ;  /* 0x000a080001157983 */ /* 0x001ea20000300800 */
[----:B-1----:R-:W-:-:S03]  /*5c8e0*/  IMAD.MOV.U32 R10, RZ, RZ, R11 ;  /* 0x000000ffff0a7224 */ /* 0x002fc600078e000b */
[----:B------:R-:W3:Y:S04]  /*5c8f0*/  LDL.LU R11, [R1+0x978] ;  /* 0x00097800010b7983 */ /* 0x000ee80000300800 */
[----:B---3--:R0:W-:Y:S04]  /*5c900*/  STL.64 [R1+0x1b08], R10 ;  /* 0x001b080a01007387 */ /* 0x0081e80000100a00 */
[----:B------:R-:W3:Y:S04]  /*5c910*/  LDL.LU R8, [R1+0x1c0] ;  /* 0x0001c00001087983 */ /* 0x000ee80000300800 */
[----:B------:R-:W3:Y:S04]  /*5c920*/  LDL.LU R9, [R1+0x1c4] ;  /* 0x0001c40001097983 */ /* 0x000ee80000300800 */
[----:B0-----:R-:W3:Y:S01]  /*5c930*/  LDL.LU R10, [R1+0x1c8] ;  /* 0x0001c800010a7983 */ /* 0x001ee20000300800 */
[----:B------:R-:W-:-:S03]  /*5c940*/  IMAD.MOV.U32 R11, RZ, RZ, R2 ;  /* 0x000000ffff0b7224 */ /* 0x000fc600078e0002 */
        /* <DEDUP_REMOVED lines=12> */
[----:B----4-:R-:W-:Y:S01]  /*5ca10*/  IADD3 R0, P4, PT, R0, UR13, RZ ;  /* 0x0000000d00007c10 */ /* 0x010fe2000ff9e0ff */
[----:B---3--:R-:W-:Y:S02]  /*5ca20*/  HMMA.16816.F32.BF16 R4, R16, R6, R8 ;  /* 0x000000061004723c */ /* 0x008fe40000041808 */
[----:B------:R-:W3:-:S15]  /*5ca30*/  LDL.LU.64 R10, [R1+0x1b08] ;  /* 0x001b0800010a7983 */ /* 0x000ede0000300a00 */
[----:B------:R-:W-:Y:S02]  /*5ca40*/  NOP ;  /* 0x0000000000007918 */ /* 0x000fe40000000000 */
[----:B------:R-:W-:Y:S04]  /*5ca50*/  STL.64 [R1+0x5d0], R4 ;  /* 0x0005d00401007387 */ /* 0x000fe80000100a00 */
[----:B------:R0:W-:Y:S04]  /*5ca60*/  STL.64 [R1+0x5d8], R6 ;  /* 0x0005d80601007387 */ /* 0x0001e80000100a00 */
[----:B------:R-:W4:Y:S04]  /*5ca70*/  LDL.LU R16, [R1+0xa04] ;  /* 0x000a040001107983 */ /* 0x000f280000300800 */
[----:B------:R-:W4:Y:S04]  /*5ca80*/  LDL.LU R17, [R1+0xa00] ;  /* 0x000a000001117983 */ /* 0x000f280000300800 */
[----:B------:R-:W4:Y:S04]  /*5ca90*/  LDL.LU R18, [R1+0x9fc] ;  /* 0x0009fc0001127983 */ /* 0x000f280000300800 */
[----:B------:R-:W4:Y:S01]  /*5caa0*/  LDL.LU R19, [R1+0x9f4] ;  /* 0x0009f40001137983 */ /* 0x000f220000300800 */
[----:B0-----:R-:W-:-:S03]  /*5cab0*/  IMAD.MOV.U32 R6, RZ, RZ, R7 ;  /* 0x000000ffff067224 */ /* 0x001fc600078e0007 */
        /* <DEDUP_REMOVED lines=9> */
[----:B0-----:R-:W4:Y:S01]  /*5cb50*/  LDL.LU R0, [R1+0x9c8] ;  /* 0x0009c80001007983 */ /* 0x001f220000300800 */
[----:B--2---:R-:W-:-:S05]  /*5cb60*/  IADD3 R21, P5, PT, R21, UR13, RZ ;  /* 0x0000000d15157c10 */ /* 0x004fca000ffbe0ff */
[----:B------:R0:W-:Y:S01]  /*5cb70*/  STL [R1+0xa08], R21 ;  /* 0x000a081501007387 */ /* 0x0001e20000100800 */
[----:B------:R-:W-:Y:S02]  /*5cb80*/  IADD3.X R23, PT, PT, R23, UR6, RZ, P5, !PT ;  /* 0x0000000617177c10 */ /* 0x000fe4000affe4ff */
[----:B------:R-:W-:Y:S01]  /*5cb90*/  IADD3 R26, P5, PT, R26, UR13, RZ ;  /* 0x0000000d1a1a7c10 */ /* 0x000fe2000ffbe0ff */
[----:B0-----:R-:W2:Y:S01]  /*5cba0*/  LDL.LU R21, [R1+0x994] ;  /* 0x0009940001157983 */ /* 0x001ea20000300800 */
[----:B---3--:R-:W-:Y:S02]  /*5cbb0*/  IADD3.X R11, PT, PT, R11, UR6, RZ, P4, !PT ;  /* 0x000000060b0b7c10 */ /* 0x008fe4000a7fe4ff */
[----:B------:R-:W-:Y:S02]  /*5cbc0*/  IADD3 R22, P4, PT, R22, UR13, RZ ;  /* 0x0000000d16167c10 */ /* 0x000fe4000ff9e0ff */
[----:B----4-:R-:W-:Y:S02]  /*5cbd0*/  IADD3 R16, P6, PT, R16, UR13, RZ ;  /* 0x0000000d10107c10 */ /* 0x010fe4000ffde0ff */
[----:B------:R-:W-:-:S02]  /*5cbe0*/  IADD3 R17, P0, PT, R17, UR13, RZ ;  /* 0x0000000d11117c10 */ /* 0x000fc4000ff1e0ff */
[----:B------:R-:W-:Y:S02]  /*5cbf0*/  IADD3 R18, P1, PT, R18, UR13, RZ ;  /* 0x0000000d12127c10 */ /* 0x000fe4000ff3e0ff */
[----:B------:R-:W-:Y:S01]  /*5cc00*/  IADD3 R19, P2, PT, R19, UR13, RZ ;  /* 0x0000000d13137c10 */ /* 0x000fe2000ff5e0ff */
[----:B------:R-:W-:Y:S04]  /*5cc10*/  STL [R1+0xa04], R16 ;  /* 0x000a041001007387 */ /* 0x000fe80000100800 */
[----:B------:R-:W-:Y:S04]  /*5cc20*/  STL [R1+0xa00], R17 ;  /* 0x000a001101007387 */ /* 0x000fe80000100800 */
[----:B------:R-:W-:Y:S04]  /*5cc30*/  STL [R1+0x9fc], R18 ;  /* 0x0009fc1201007387 */ /* 0x000fe80000100800 */
[----:B------:R-:W-:Y:S01]  /*5cc40*/  STL [R1+0x9f4], R19 ;  /* 0x0009f41301007387 */ /* 0x000fe20000100800 */
[----:B------:R-:W-:-:S02]  /*5cc50*/  IADD3 R7, P3, PT, R7, UR13, RZ ;  /* 0x0000000d07077c10 */ /* 0x000fc4000ff7e0ff */
[----:B------:R-:W-:Y:S02]  /*5cc60*/  IADD3.X R27, PT, PT, R27, UR6, RZ, P6, !PT ;  /* 0x000000061b1b7c10 */ /* 0x000fe4000b7fe4ff */
[----:B------:R-:W-:Y:S02]  /*5cc70*/  IADD3 R15, P6, PT, R15, UR13, RZ ;  /* 0x0000000d0f0f7c10 */ /* 0x000fe4000ffde0ff */
[----:B------:R-:W-:Y:S01]  /*5cc80*/  IADD3.X R13, PT, PT, R13, UR6, RZ, P0, !PT ;  /* 0x000000060d0d7c10 */ /* 0x000fe200087fe4ff */
[----:B------:R-:W-:Y:S04]  /*5cc90*/  STL [R1+0x9ec], R7 ;  /* 0x0009ec0701007387 */ /* 0x000fe80000100800 */
[----:B------:R-:W-:Y:S04]  /*5cca0*/  STL [R1+0x978], R11 ;  /* 0x0009780b01007387 */ /* 0x000fe80000100800 */
[----:B------:R-:W-:Y:S04]  /*5ccb0*/  STL [R1+0x9e4], R22 ;  /* 0x0009e41601007387 */ /* 0x000fe80000100800 */
[----:B------:R-:W-:Y:S01]  /*5ccc0*/  STL [R1+0x97c], R23 ;  /* 0x00097c1701007387 */ /* 0x000fe20000100800 */
[----:B------:R-:W-:-:S03]  /*5ccd0*/  IADD3 R14, P0, PT, R14, UR13, RZ ;  /* 0x0000000d0e0e7c10 */ /* 0x000fc6000ff1e0ff */
[----:B------:R-:W-:Y:S01]  /*5cce0*/  STL [R1+0x9dc], R26 ;  /* 0x0009dc1a01007387 */ /* 0x000fe20000100800 */
[----:B------:R-:W-:-:S03]  /*5ccf0*/  IADD3.X R12, PT, PT, R12, UR6, RZ, P1, !PT ;  /* 0x000000060c0c7c10 */ /* 0x000fc60008ffe4ff */
[----:B------:R-:W-:Y:S01]  /*5cd00*/  STL [R1+0x974], R27 ;  /* 0x0009741b01007387 */ /* 0x000fe20000100800 */
[----:B------:R-:W-:Y:S02]  /*5cd10*/  IADD3 R25, P1, PT, R25, UR13, RZ ;  /* 0x0000000d19197c10 */ /* 0x000fe4000ff3e0ff */
[----:B------:R-:W-:Y:S01]  /*5cd20*/  IADD3.X R24, PT, PT, R24, UR6, RZ, P2, !PT ;  /* 0x0000000618187c10 */ /* 0x000fe200097fe4ff */
[----:B------:R-:W-:Y:S01]  /*5cd30*/  STL [R1+0x9d4], R15 ;  /* 0x0009d40f01007387 */ /* 0x000fe20000100800 */
[----:B------:R-:W-:-:S03]  /*5cd40*/  IADD3 R29, P2, PT, R29, UR13, RZ ;  /* 0x0000000d1d1d7c10 */ /* 0x000fc6000ff5e0ff */
[----:B------:R-:W-:Y:S04]  /*5cd50*/  STL [R1+0x970], R13 ;  /* 0x0009700d01007387 */ /* 0x000fe80000100800 */
[----:B------:R-:W-:Y:S04]  /*5cd60*/  STL [R1+0x9cc], R14 ;  /* 0x0009cc0e01007387 */ /* 0x000fe80000100800 */
[----:B------:R-:W-:Y:S01]  /*5cd70*/  STL [R1+0x9f8], R12 ;  /* 0x0009f80c01007387 */ /* 0x000fe20000100800 */
[----:B------:R-:W-:-:S03]  /*5cd80*/  IADD3.X R3, PT, PT, R3, UR6, RZ, P3, !PT ;  /* 0x0000000603037c10 */ /* 0x000fc60009ffe4ff */
[----:B------:R-:W-:Y:S04]  /*5cd90*/  STL [R1+0x9c4], R25 ;  /* 0x0009c41901007387 */ /* 0x000fe80000100800 */
[----:B------:R0:W-:Y:S04]  /*5cda0*/  STL [R1+0x9bc], R29 ;  /* 0x0009bc1d01007387 */ /* 0x0001e80000100800 */
[----:B------:R-:W-:Y:S01]  /*5cdb0*/  STL [R1+0x9f0], R24 ;  /* 0x0009f01801007387 */ /* 0x000fe20000100800 */
[----:B------:R-:W-:Y:S02]  /*5cdc0*/  IADD3 R9, P3, PT, R9, UR13, RZ ;  /* 0x0000000d09097c10 */ /* 0x000fe4000ff7e0ff */
[----:B------:R-:W-:-:S02]  /*5cdd0*/  IADD3.X R8, PT, PT, R8, UR6, RZ, P4, !PT ;  /* 0x0000000608087c10 */ /* 0x000fc4000a7fe4ff */
[----:B------:R-:W-:Y:S02]  /*5cde0*/  IADD3 R5, P4, PT, R5, UR13, RZ ;  /* 0x0000000d05057c10 */ /* 0x000fe4000ff9e0ff */
[----:B------:R-:W-:Y:S01]  /*5cdf0*/  IADD3.X R2, PT, PT, R2, UR6, RZ, P6, !PT ;  /* 0x0000000602027c10 */ /* 0x000fe2000b7fe4ff */
[----:B0-----:R-:W3:Y:S04]  /*5ce00*/  LDL.LU R29, [R1+0x9c0] ;  /* 0x0009c000011d7983 */ /* 0x001ee80000300800 */
[----:B------:R0:W-:Y:S01]  /*5ce10*/  STL [R1+0x9e8], R3 ;  /* 0x0009e80301007387 */ /* 0x0001e20000100800 */
[----:B------:R-:W-:Y:S02]  /*5ce20*/  IADD3.X R4, PT, PT, R4, UR6, RZ, P5, !PT ;  /* 0x0000000604047c10 */ /* 0x000fe4000affe4ff */
[----:B------:R-:W-:Y:S01]  /*5ce30*/  IADD3 R28, P5, PT, R28, UR13, RZ ;  /* 0x0000000d1c1c7c10 */ /* 0x000fe2000ffbe0ff */
[----:B0-----:R-:W4:Y:S04]  /*5ce40*/  LDL.LU R3, [R1+0x98c] ;  /* 0x00098c0001037983 */ /* 0x001f280000300800 */
[----:B------:R-:W-:Y:S04]  /*5ce50*/  STL [R1+0x9b4], R9 ;  /* 0x0009b40901007387 */ /* 0x000fe80000100800 */
[----:B------:R-:W-:Y:S04]  /*5ce60*/  STL [R1+0x9e0], R8 ;  /* 0x0009e00801007387 */ /* 0x000fe80000100800 */
[----:B------:R-:W-:Y:S04]  /*5ce70*/  STL [R1+0x9ac], R5 ;  /* 0x0009ac0501007387 */ /* 0x000fe80000100800 */
[----:B------:R0:W-:Y:S04]  /*5ce80*/  STL [R1+0x9d0], R2 ;  /* 0x0009d00201007387 */ /* 0x0001e80000100800 */
[----:B------:R-:W-:Y:S01]  /*5ce90*/  STL [R1+0x9d8], R4 ;  /* 0x0009d80401007387 */ /* 0x000fe20000100800 */
[----:B------:R-:W-:-:S03]  /*5cea0*/  IADD3.X R0, PT, PT, R0, UR6, RZ, P0, !PT ;  /* 0x0000000600007c10 */ /* 0x000fc600087fe4ff */
[----:B0-----:R-:W4:Y:S04]  /*5ceb0*/  LDL.LU R2, [R1+0x9b8] ;  /* 0x0009b80001027983 */ /* 0x001f280000300800 */
[----:B------:R-:W-:Y:S04]  /*5cec0*/  STL [R1+0x9a4], R28 ;  /* 0x0009a41c01007387 */ /* 0x000fe80000100800 */
[----:B------:R0:W-:Y:S04]  /*5ced0*/  STL [R1+0x9c8], R0 ;  /* 0x0009c80001007387 */ /* 0x0001e80000100800 */
[----:B0-----:R-:W4:Y:S01]  /*5cee0*/  LDL.LU R0, [R1+0x984] ;  /* 0x0009840001007983 */ /* 0x001f220000300800 */
[----:B------:R-:W-:-:S02]  /*5cef0*/  IADD3 R20, P6, PT, R20, UR13, RZ ;  /* 0x0000000d14147c10 */ /* 0x000fc4000ffde0ff */
[----:B--2---:R-:W-:-:S03]  /*5cf00*/  IADD3 R21, P0, PT, R21, UR13, RZ ;  /* 0x0000000d15157c10 */ /* 0x004fc6000ff1e0ff */
[----:B------:R0:W-:Y:S04]  /*5cf10*/  STL [R1+0x99c], R20 ;  /* 0x00099c1401007387 */ /* 0x0001e80000100800 */
[----:B------:R-:W2:Y:S04]  /*5cf20*/  LDL.LU R16, [R1+0x9b0] ;  /* 0x0009b00001107983 */ /* 0x000ea80000300800 */
[----:B------:R-:W2:Y:S04]  /*5cf30*/  LDL.LU R17, [R1+0x968] ;  /* 0x0009680001117983 */ /* 0x000ea80000300800 */
[----:B------:R-:W2:Y:S04]  /*5cf40*/  LDL.LU R18, [R1+0x9a8] ;  /* 0x0009a80001127983 */ /* 0x000ea80000300800 */
        /* <DEDUP_REMOVED lines=16> */
[----:B------:R-:W2:Y:S04]  /*5d050*/  LDL.LU R9, [R1+0x954] ;  /* 0x0009540001097983 */ /* 0x000ea80000300800 */
[----:B------:R-:W2:Y:S01]  /*5d060*/  LDL.LU R8, [R1+0x920] ;  /* 0x0009200001087983 */ /* 0x000ea20000300800 */
[----:B---3--:R-:W-:-:S05]  /*5d070*/  IADD3.X R29, PT, PT, R29, UR6, RZ, P1, !PT ;  /* 0x000000061d1d7c10 */ /* 0x008fca0008ffe4ff */
[----:B------:R-:W-:Y:S04]  /*5d080*/  STL [R1+0x9c0], R29 ;  /* 0x0009c01d01007387 */ /* 0x000fe80000100800 */
[----:B------:R-:W3:Y:S01]  /*5d090*/  LDL.LU R5, [R1+0x94c] ;  /* 0x00094c0001057983 */ /* 0x000ee20000300800 */
[----:B----4-:R-:W-:-:S05]  /*5d0a0*/  IADD3 R3, P1, PT, R3, UR13, RZ ;  /* 0x0000000d03037c10 */ /* 0x010fca000ff3e0ff */
[----:B------:R0:W-:Y:S04]  /*5d0b0*/  STL [R1+0x98c], R3 ;  /* 0x00098c0301007387 */ /* 0x0001e80000100800 */
[----:B------:R-:W4:Y:S04]  /*5d0c0*/  LDL.LU R4, [R1+0x918] ;  /* 0x0009180001047983 */ /* 0x000f280000300800 */
[----:B------:R-:W4:Y:S01]  /*5d0d0*/  LDL.LU R28, [R1+0x944] ;  /* 0x00094400011c7983 */ /* 0x000f220000300800 */
[----:B------:R-:W-:-:S03]  /*5d0e0*/  IADD3.X R2, PT, PT, R2, UR6, RZ, P2, !PT ;  /* 0x0000000602027c10 */ /* 0x000fc600097fe4ff */
[----:B0-----:R-:W4:Y:S04]  /*5d0f0*/  LDL.LU R3, [R1+0x1928] ;  /* 0x0019280001037983 */ /* 0x001f280000300800 */
[----:B------:R-:W4:Y:S04]  /*5d100*/  LDL.LU R29, [R1+0x93c] ;  /* 0x00093c00011d7983 */ /* 0x000f280000300800 */
[----:B------:R0:W-:Y:S01]  /*5d110*/  STL [R1+0x9b8], R2 ;  /* 0x0009b80201007387 */ /* 0x0001e20000100800 */
[----:B------:R-:W-:-:S03]  /*5d120*/  IADD3 R0, P2, PT, R0, UR13, RZ ;  /* 0x0000000d00007c10 */ /* 0x000fc6000ff5e0ff */
[----:B0-----:R-:W4:Y:S04]  /*5d130*/  LDL.LU R2, [R1+0xa2c] ;  /* 0x000a2c0001027983 */ /* 0x001f280000300800 */
[----:B------:R0:W-:Y:S04]  /*5d140*/  STL [R1+0x984], R0 ;  /* 0x0009840001007387 */ /* 0x0001e80000100800 */
[----:B0-----:R-:W4:Y:S01]  /*5d150*/  LDL.LU R0, [R1+0x934] ;  /* 0x0009340001007983 */ /* 0x001f220000300800 */
[----:B--2---:R-:W-:Y:S02]  /*5d160*/  IADD3.X R16, PT, PT, R16, UR6, RZ, P3, !PT ;  /* 0x0000000610107c10 */ /* 0x004fe40009ffe4ff */
[----:B------:R-:W-:-:S02]  /*5d170*/  IADD3 R17, P3, PT, R17, UR13, RZ ;  /* 0x0000000d11117c10 */ /* 0x000fc4000ff7e0ff */
[----:B------:R-:W-:Y:S02]  /*5d180*/  IADD3.X R18, PT, PT, R18, UR6, RZ, P4, !PT ;  /* 0x0000000612127c10 */ /* 0x000fe4000a7fe4ff */
[----:B------:R-:W-:Y:S02]  /*5d190*/  IADD3 R19, P4, PT, R19, UR13, RZ ;  /* 0x0000000d13137c10 */ /* 0x000fe4000ff9e0ff */
[----:B------:R-:W-:Y:S01]  /*5d1a0*/  IADD3.X R7, PT, PT, R7, UR6, RZ, P5, !PT ;  /* 0x0000000607077c10 */ /* 0x000fe2000affe4ff */
[----:B------:R-:W-:Y:S01]  /*5d1b0*/  STL [R1+0x9b0], R16 ;  /* 0x0009b01001007387 */ /* 0x000fe20000100800 */
[----:B------:R-:W-:-:S03]  /*5d1c0*/  IADD3 R11, P5, PT, R11, UR13, RZ ;  /* 0x0000000d0b0b7c10 */ /* 0x000fc6000ffbe0ff */
[----:B------:R-:W-:Y:S01]  /*5d1d0*/  STL [R1+0x968], R17 ;  /* 0x0009681101007387 */ /* 0x000fe20000100800 */
[----:B------:R-:W-:-:S03]  /*5d1e0*/  IADD3.X R22, PT, PT, R22, UR6, RZ, P6, !PT ;  /* 0x0000000616167c10 */ /* 0x000fc6000b7fe4ff */
        /* <DEDUP_REMOVED lines=17> */
[----:B------:R-:W-:-:S03]  /*5d300*/  IADD3.X R20, PT, PT, R20, UR6, RZ, P4, !PT ;  /* 0x0000000614147c10 */ /* 0x000fc6000a7fe4ff */
[----:B------:R-:W-:Y:S01]  /*5d310*/  STL [R1+0x940], R13 ;  /* 0x0009400d01007387 */ /* 0x000fe20000100800 */
[----:B------:R-:W-:-:S03]  /*5d320*/  IADD3 R24, P3, PT, R24, UR13, RZ ;  /* 0x0000000d18187c10 */ /* 0x000fc6000ff7e0ff */
[----:B------:R-:W-:Y:S04]  /*5d330*/  STL [R1+0x96c], R14 ;  /* 0x00096c0e01007387 */ /* 0x000fe80000100800 */
[----:B------:R-:W-:Y:S01]  /*5d340*/  STL [R1+0x938], R12 ;  /* 0x0009380c01007387 */ /* 0x000fe20000100800 */
[----:B------:R-:W-:-:S03]  /*5d350*/  IADD3 R21, P4, PT, R21, UR13, RZ ;  /* 0x0000000d15157c10 */ /* 0x000fc6000ff9e0ff */
[----:B------:R-:W-:Y:S04]  /*5d360*/  STL [R1+0x964], R25 ;  /* 0x0009641901007387 */ /* 0x000fe80000100800 */
[----:B------:R0:W-:Y:S04]  /*5d370*/  STL [R1+0x95c], R20 ;  /* 0x00095c1401007387 */ /* 0x0001e80000100800 */
[----:B------:R-:W-:Y:S01]  /*5d380*/  STL [R1+0x930], R24 ;  /* 0x0009301801007387 */ /* 0x000fe20000100800 */
[----:B------:R-:W-:Y:S02]  /*5d390*/  IADD3.X R9, PT, PT, R9, UR6, RZ, P5, !PT ;  /* 0x0000000609097c10 */ /* 0x000fe4000affe4ff */
[----:B------:R-:W-:Y:S01]  /*5d3a0*/  IADD3 R8, P5, PT, R8, UR13, RZ ;  /* 0x0000000d08087c10 */ /* 0x000fe2000ffbe0ff */
[----:B0-----:R-:W2:Y:S04]  /*5d3b0*/  LDL.LU R20, [R1+0x1920] ;  /* 0x0019200001147983 */ /* 0x001ea80000300800 */
[----:B------:R0:W-:Y:S04]  /*5d3c0*/  STL [R1+0x928], R21 ;  /* 0x0009281501007387 */ /* 0x0001e80000100800 */
[----:B0-----:R-:W2:Y:S04]  /*5d3d0*/  LDL.LU R21, [R1+0x92c] ;  /* 0x00092c0001157983 */ /* 0x001ea80000300800 */
[----:B------:R-:W-:Y:S04]  /*5d3e0*/  STL [R1+0x954], R9 ;  /* 0x0009540901007387 */ /* 0x000fe80000100800 */
[----:B------:R-:W-:Y:S01]  /*5d3f0*/  STL [R1+0x920], R8 ;  /* 0x0009200801007387 */ /* 0x000fe20000100800 */
[----:B---3--:R-:W-:-:S05]  /*5d400*/  IADD3.X R5, PT, PT, R5, UR6, RZ, P6, !PT ;  /* 0x0000000605057c10 */ /* 0x008fca000b7fe4ff */
[----:B------:R-:W-:Y:S01]  /*5d410*/  STL [R1+0x94c], R5 ;  /* 0x00094c0501007387 */ /* 0x000fe20000100800 */
[----:B----4-:R-:W-:Y:S02]  /*5d420*/  IADD3.X R28, PT, PT, R28, UR6, RZ, P0, !PT ;  /* 0x000000061c1c7c10 */ /* 0x010fe400087fe4ff */
[----:B------:R-:W-:Y:S02]  /*5d430*/  IADD3 R4, P6, PT, R4, UR13, RZ ;  /* 0x0000000d04047c10 */ /* 0x000fe4000ffde0ff */
[----:B------:R-:W-:Y:S02]  /*5d440*/  IADD3 R3, P0, PT, R3, UR12, RZ ;  /* 0x0000000c03037c10 */ /* 0x000fe4000ff1e0ff */
[----:B------:R-:W-:-:S03]  /*5d450*/  IADD3.X R29, PT, PT, R29, UR6, RZ, P1, !PT ;  /* 0x000000061d1d7c10 */ /* 0x000fc60008ffe4ff */
[----:B------:R0:W-:Y:S04]  /*5d460*/  STL [R1+0x1928], R3 ;  /* 0x0019280301007387 */ /* 0x0001e80000100800 */
[----:B------:R-:W-:Y:S01]  /*5d470*/  STL [R1+0x918], R4 ;  /* 0x0009180401007387 */ /* 0x000fe20000100800 */
[----:B------:R-:W-:-:S03]  /*5d480*/  IADD3 R2, P1, PT, R2, UR12, RZ ;  /* 0x0000000c02027c10 */ /* 0x000fc6000ff3e0ff */
[----:B0-----:R-:W3:Y:S04]  /*5d490*/  LDL.LU R3, [R1+0x191c] ;  /* 0x00191c0001037983 */ /* 0x001ee80000300800 */
[----:B------:R-:W-:Y:S04]  /*5d4a0*/  STL [R1+0x944], R28 ;  /* 0x0009441c01007387 */ /* 0x000fe80000100800 */
[----:B------:R0:W-:Y:S01]  /*5d4b0*/  STL [R1+0xa2c], R2 ;  /* 0x000a2c0201007387 */ /* 0x0001e20000100800 */
[----:B------:R-:W-:-:S03]  /*5d4c0*/  IADD3.X R0, PT, PT, R0, UR6, RZ, P2, !PT ;  /* 0x0000000600007c10 */ /* 0x000fc600097fe4ff */
[----:B0-----:R-:W4:Y:S04]  /*5d4d0*/  LDL.LU R2, [R1+0x924] ;  /* 0x0009240001027983 */ /* 0x001f280000300800 */
[----:B------:R0:W-:Y:S04]  /*5d4e0*/  STL [R1+0x93c], R29 ;  /* 0x00093c1d01007387 */ /* 0x0001e80000100800 */
[----:B------:R-:W4:Y:S04]  /*5d4f0*/  LDL.LU R16, [R1+0x1918] ;  /* 0x0019180001107983 */ /* 0x000f280000300800 */
[----:B------:R-:W4:Y:S04]  /*5d500*/  LDL.LU R17, [R1+0x91c] ;  /* 0x00091c0001117983 */ /* 0x000f280000300800 */
[----:B------:R-:W4:Y:S04]  /*5d510*/  LDL.LU R18, [R1+0x1914] ;  /* 0x0019140001127983 */ /* 0x000f280000300800 */
        /* <DEDUP_REMOVED lines=16> */
[----:B------:R-:W4:Y:S04]  /*5d620*/  LDL.LU R9, [R1+0x18e0] ;  /* 0x0018e00001097983 */ /* 0x000f280000300800 */
[----:B------:R-:W4:Y:S01]  /*5d630*/  LDL.LU R8, [R1+0xa14] ;  /* 0x000a140001087983 */ /* 0x000f220000300800 */
[----:B--2---:R-:W-:-:S05]  /*5d640*/  IADD3 R20, P2, PT, R20, UR12, RZ ;  /* 0x0000000c14147c10 */ /* 0x004fca000ff5e0ff */
[----:B------:R-:W-:Y:S04]  /*5d650*/  STL [R1+0x1920], R20 ;  /* 0x0019201401007387 */ /* 0x000fe80000100800 */
[----:B------:R-:W2:Y:S01]  /*5d660*/  LDL.LU R5, [R1+0x18d8] ;  /* 0x0018d80001057983 */ /* 0x000ea20000300800 */
[----:B------:R-:W-:-:S05]  /*5d670*/  IADD3.X R21, PT, PT, R21, UR6, RZ, P3, !PT ;  /* 0x0000000615157c10 */ /* 0x000fca0009ffe4ff */
[----:B------:R0:W-:Y:S04]  /*5d680*/  STL [R1+0x92c], R21 ;  /* 0x00092c1501007387 */ /* 0x0001e80000100800 */
[----:B------:R-:W2:Y:S04]  /*5d690*/  LDL.LU R4, [R1+0x1904] ;  /* 0x0019040001047983 */ /* 0x000ea80000300800 */
[----:B------:R-:W2:Y:S04]  /*5d6a0*/  LDL.LU R28, [R1+0x18d0] ;  /* 0x0018d000011c7983 */ /* 0x000ea80000300800 */
[----:B0-----:R-:W2:Y:S04]  /*5d6b0*/  LDL.LU R21, [R1+0x18fc] ;  /* 0x0018fc0001157983 */ /* 0x001ea80000300800 */
[----:B------:R-:W2:Y:S01]  /*5d6c0*/  LDL.LU R20, [R1+0x18c8] ;  /* 0x0018c80001147983 */ /* 0x000ea20000300800 */
[----:B---3--:R-:W-:-:S05]  /*5d6d0*/  IADD3 R3, P3, PT, R3, UR12, RZ ;  /* 0x0000000c03037c10 */ /* 0x008fca000ff7e0ff */
[----:B------:R0:W-:Y:S01]  /*5d6e0*/  STL [R1+0x191c], R3 ;  /* 0x00191c0301007387 */ /* 0x0001e20000100800 */
[----:B----4-:R-:W-:-:S03]  /*5d6f0*/  IADD3.X R2, PT, PT, R2, UR6, RZ, P4, !PT ;  /* 0x0000000602027c10 */ /* 0x010fc6000a7fe4ff */
[----:B0-----:R-:W3:Y:S01]  /*5d700*/  LDL.LU R3, [R1+0x18f4] ;  /* 0x0018f40001037983 */ /* 0x001ee20000300800 */
[----:B------:R-:W-:Y:S02]  /*5d710*/  IADD3 R16, P4, PT, R16, UR12, RZ ;  /* 0x0000000c10107c10 */ /* 0x000fe4000ff9e0ff */
[----:B------:R-:W-:Y:S02]  /*5d720*/  IADD3.X R17, PT, PT, R17, UR6, RZ, P5, !PT ;  /* 0x0000000611117c10 */ /* 0x000fe4000affe4ff */
[----:B------:R-:W-:Y:S01]  /*5d730*/  IADD3 R18, P5, PT, R18, UR12, RZ ;  /* 0x0000000c12127c10 */ /* 0x000fe2000ffbe0ff */
[----:B------:R0:W-:Y:S01]  /*5d740*/  STL [R1+0x924], R2 ;  /* 0x0009240201007387 */ /* 0x0001e20000100800 */
[----:B------:R-:W-:Y:S02]  /*5d750*/  IADD3.X R19, PT, PT, R19, UR6, RZ, P6, !PT ;  /* 0x0000000613137c10 */ /* 0x000fe4000b7fe4ff */
[----:B------:R-:W-:Y:S02]  /*5d760*/  IADD3 R7, P6, PT, R7, UR12, RZ ;  /* 0x0000000c07077c10 */ /* 0x000fe4000ffde0ff */
[----:B------:R-:W-:-:S02]  /*5d770*/  IADD3.X R11, PT, PT, R11, UR9, RZ, P0, !PT ;  /* 0x000000090b0b7c10 */ /* 0x000fc400087fe4ff */
[----:B------:R-:W-:Y:S02]  /*5d780*/  IADD3 R22, P0, PT, R22, UR12, RZ ;  /* 0x0000000c16167c10 */ /* 0x000fe4000ff1e0ff */
[----:B------:R-:W-:Y:S01]  /*5d790*/  IADD3.X R23, PT, PT, R23, UR9, RZ, P1, !PT ;  /* 0x0000000917177c10 */ /* 0x000fe20008ffe4ff */
[----:B0-----:R-:W4:Y:S04]  /*5d7a0*/  LDL.LU R2, [R1+0x18c0] ;  /* 0x0018c00001027983 */ /* 0x001f280000300800 */
        /* <DEDUP_REMOVED lines=26> */
[----:B------:R-:W-:Y:S04]  /*5d950*/  STL [R1+0xa1c], R24 ;  /* 0x000a1c1801007387 */ /* 0x000fe80000100800 */
[----:B0-----:R-:W4:Y:S04]  /*5d960*/  LDL.LU R29, [R1+0x18ec] ;  /* 0x0018ec00011d7983 */ /* 0x001f280000300800 */
[----:B------:R0:W-:Y:S04]  /*5d970*/  STL [R1+0xa18], R0 ;  /* 0x000a180001007387 */ /* 0x0001e80000100800 */
[----:B0-----:R-:W4:Y:S01]  /*5d980*/  LDL.LU R0, [R1+0x18b8] ;  /* 0x0018b80001007983 */ /* 0x001f220000300800 */
[----:B------:R-:W-:-:S02]  /*5d990*/  IADD3 R9, P6, PT, R9, UR12, RZ ;  /* 0x0000000c09097c10 */ /* 0x000fc4000ffde0ff */
[----:B------:R-:W-:Y:S02]  /*5d9a0*/  IADD3.X R8, PT, PT, R8, UR9, RZ, P0, !PT ;  /* 0x0000000908087c10 */ /* 0x000fe400087fe4ff */
[----:B--2---:R-:W-:Y:S02]  /*5d9b0*/  IADD3 R5, P0, PT, R5, UR12, RZ ;  /* 0x0000000c05057c10 */ /* 0x004fe4000ff1e0ff */
[----:B------:R-:W-:Y:S02]  /*5d9c0*/  IADD3.X R21, PT, PT, R21, UR9, RZ, P2, !PT ;  /* 0x0000000915157c10 */ /* 0x000fe400097fe4ff */
[----:B------:R-:W-:Y:S01]  /*5d9d0*/  IADD3.X R4, PT, PT, R4, UR9, RZ, P1, !PT ;  /* 0x0000000904047c10 */ /* 0x000fe20008ffe4ff */
[----:B------:R-:W-:Y:S04]  /*5d9e0*/  STL [R1+0x18e0], R9 ;  /* 0x0018e00901007387 */ /* 0x000fe80000100800 */
[----:B------:R-:W-:Y:S04]  /*5d9f0*/  STL [R1+0xa14], R8 ;  /* 0x000a140801007387 */ /* 0x000fe80000100800 */
[----:B------:R-:W-:Y:S04]  /*5da00*/  STL [R1+0x18d8], R5 ;  /* 0x0018d80501007387 */ /* 0x000fe80000100800 */
[----:B------:R0:W-:Y:S01]  /*5da10*/  STL [R1+0x18fc], R21 ;  /* 0x0018fc1501007387 */ /* 0x0001e20000100800 */
[----:B------:R-:W-:-:S03]  /*5da20*/  IADD3 R28, P1, PT, R28, UR12, RZ ;  /* 0x0000000c1c1c7c10 */ /* 0x000fc6000ff3e0ff */
[----:B------:R-:W-:Y:S01]  /*5da30*/  STL [R1+0x1904], R4 ;  /* 0x0019040401007387 */ /* 0x000fe20000100800 */
[----:B------:R-:W-:-:S03]  /*5da40*/  IADD3 R20, P2, PT, R20, UR12, RZ ;  /* 0x0000000c14147c10 */ /* 0x000fc6000ff5e0ff */
[----:B0-----:R-:W2:Y:S04]  /*5da50*/  LDL.LU R21, [R1+0x18e4] ;  /* 0x0018e40001157983 */ /* 0x001ea80000300800 */
[----:B------:R-:W-:Y:S01]  /*5da60*/  STL [R1+0x18d0], R28 ;  /* 0x0018d01c01007387 */ /* 0x000fe20000100800 */
[----:B---3--:R-:W-:-:S05]  /*5da70*/  IADD3.X R3, PT, PT, R3, UR9, RZ, P3, !PT ;  /* 0x0000000903037c10 */ /* 0x008fca0009ffe4ff */
[----:B------:R0:W-:Y:S01]  /*5da80*/  STL [R1+0x18f4], R3 ;  /* 0x0018f40301007387 */ /* 0x0001e20000100800 */
[----:B----4-:R-:W-:-:S03]  /*5da90*/  IADD3 R2, P3, PT, R2, UR12, RZ ;  /* 0x0000000c02027c10 */ /* 0x010fc6000ff7e0ff */
[----:B0-----:R-:W3:Y:S04]  /*5daa0*/  LDL.LU R3, [R1+0x18b0] ;  /* 0x0018b00001037983 */ /* 0x001ee80000300800 */
        /* <DEDUP_REMOVED lines=22> */
[----:B------:R-:W-:-:S05]  /*5dc10*/  IADD3.X R29, PT, PT, R29, UR9, RZ, P4, !PT ;  /* 0x000000091d1d7c10 */ /* 0x000fca000a7fe4ff */
[----:B------:R-:W-:Y:S04]  /*5dc20*/  STL [R1+0x18ec], R29 ;  /* 0x0018ec1d01007387 */ /* 0x000fe80000100800 */
[----:B------:R-:W4:Y:S01]  /*5dc30*/  LDL.LU R5, [R1+0x188c] ;  /* 0x00188c0001057983 */ /* 0x000f220000300800 */
[----:B------:R-:W-:-:S05]  /*5dc40*/  IADD3 R0, P4, PT, R0, UR12, RZ ;  /* 0x0000000c00007c10 */ /* 0x000fca000ff9e0ff */
[----:B------:R0:W-:Y:S04]  /*5dc50*/  STL [R1+0x18b8], R0 ;  /* 0x0018b80001007387 */ /* 0x0001e80000100800 */
[----:B------:R-:W4:Y:S04]  /*5dc60*/  LDL.LU R4, [R1+0x1858] ;  /* 0x0018580001047983 */ /* 0x000f280000300800 */
[----:B------:R-:W4:Y:S04]  /*5dc70*/  LDL.LU R28, [R1+0x1884] ;  /* 0x00188400011c7983 */ /* 0x000f280000300800 */
[----:B0-----:R-:W4:Y:S04]  /*5dc80*/  LDL.LU R0, [R1+0x1850] ;  /* 0x0018500001007983 */ /* 0x001f280000300800 */
[----:B------:R-:W4:Y:S01]  /*5dc90*/  LDL.LU R29, [R1+0x187c] ;  /* 0x00187c00011d7983 */ /* 0x000f220000300800 */
[----:B--2---:R-:W-:-:S05]  /*5dca0*/  IADD3.X R21, PT, PT, R21, UR9, RZ, P5, !PT ;  /* 0x0000000915157c10 */ /* 0x004fca000affe4ff */
[----:B------:R0:W-:Y:S04]  /*5dcb0*/  STL [R1+0x18e4], R21 ;  /* 0x0018e41501007387 */ /* 0x0001e80000100800 */
[----:B0-----:R-:W2:Y:S01]  /*5dcc0*/  LDL.LU R21, [R1+0x1848] ;  /* 0x0018480001157983 */ /* 0x001ea20000300800 */
[----:B---3--:R-:W-:Y:S02]  /*5dcd0*/  IADD3 R3, P5, PT, R3, UR12, RZ ;  /* 0x0000000c03037c10 */ /* 0x008fe4000ffbe0ff */
[----:B----4-:R-:W-:Y:S02]  /*5dce0*/  IADD3.X R16, PT, PT, R16, UR9, RZ, P6, !PT ;  /* 0x0000000910107c10 */ /* 0x010fe4000b7fe4ff */
[----:B------:R-:W-:Y:S02]  /*5dcf0*/  IADD3 R17, P6, PT, R17, UR12, RZ ;  /* 0x0000000c11117c10 */ /* 0x000fe4000ffde0ff */
[----:B------:R-:W-:Y:S01]  /*5dd00*/  IADD3.X R18, PT, PT, R18, UR9, RZ, P0, !PT ;  /* 0x0000000912127c10 */ /* 0x000fe200087fe4ff */
[----:B------:R0:W-:Y:S01]  /*5dd10*/  STL [R1+0x18b0], R3 ;  /* 0x0018b00301007387 */ /* 0x0001e20000100800 */
[----:B------:R-:W-:-:S02]  /*5dd20*/  IADD3 R19, P0, PT, R19, UR12, RZ ;  /* 0x0000000c13137c10 */ /* 0x000fc4000ff1e0ff */
[----:B------:R-:W-:Y:S02]  /*5dd30*/  IADD3.X R7, PT, PT, R7, UR9, RZ, P1, !PT ;  /* 0x0000000907077c10 */ /* 0x000fe40008ffe4ff */
[----:B------:R-:W-:Y:S02]  /*5dd40*/  IADD3 R11, P1, PT, R11, UR12, RZ ;  /* 0x0000000c0b0b7c10 */ /* 0x000fe4000ff3e0ff */
[----:B------:R-:W-:Y:S02]  /*5dd50*/  IADD3.X R22, PT, PT, R22, UR9, RZ, P2, !PT ;  /* 0x0000000916167c10 */ /* 0x000fe400097fe4ff */
[----:B------:R-:W-:Y:S01]  /*5dd60*/  IADD3 R23, P2, PT, R23, UR12, RZ ;  /* 0x0000000c17177c10 */ /* 0x000fe2000ff5e0ff */
[----:B0-----:R-:W3:Y:S04]  /*5dd70*/  LDL.LU R3, [R1+0x1874] ;  /* 0x0018740001037983 */ /* 0x001ee80000300800 */
[----:B------:R-:W-:Y:S04]  /*5dd80*/  STL [R1+0x18dc], R16 ;  /* 0x0018dc1001007387 */ /* 0x000fe80000100800 */
[----:B------:R-:W-:Y:S04]  /*5dd90*/  STL [R1+0x18a8], R17 ;  /* 0x0018a81101007387 */ /* 0x000fe80000100800 */
[----:B------:R-:W-:Y:S04]  /*5dda0*/  STL [R1+0x18d4], R18 ;  /* 0x0018d41201007387 */ /* 0x000fe80000100800 */
        /* <DEDUP_REMOVED lines=25> */
[----:B------:R-:W-:-:S02]  /*5df40*/  IADD3 R8, P1, PT, R8, UR12, RZ ;  /* 0x0000000c08087c10 */ /* 0x000fc4000ff3e0ff */
[----:B------:R-:W-:Y:S01]  /*5df50*/  IADD3.X R5, PT, PT, R5, UR9, RZ, P2, !PT ;  /* 0x0000000905057c10 */ /* 0x000fe200097fe4ff */
[----:B0-----:R-:W4:Y:S04]  /*5df60*/  LDL.LU R20, [R1+0x1840] ;  /* 0x0018400001147983 */ /* 0x001f280000300800 */
[----:B------:R0:W-:Y:S01]  /*5df70*/  STL [R1+0x1868], R2 ;  /* 0x0018680201007387 */ /* 0x0001e20000100800 */
[----:B------:R-:W-:Y:S02]  /*5df80*/  IADD3.X R28, PT, PT, R28, UR9, RZ, P3, !PT ;  /* 0x000000091c1c7c10 */ /* 0x000fe40009ffe4ff */
[----:B------:R-:W-:Y:S01]  /*5df90*/  IADD3 R4, P2, PT, R4, UR12, RZ ;  /* 0x0000000c04047c10 */ /* 0x000fe2000ff5e0ff */
[----:B0-----:R-:W4:Y:S01]  /*5dfa0*/  LDL.LU R2, [R1+0x186c] ;  /* 0x00186c0001027983 */ /* 0x001f220000300800 */
[----:B------:R-:W-:-:S03]  /*5dfb0*/  IADD3 R0, P3, PT, R0, UR12, RZ ;  /* 0x0000000c00007c10 */ /* 0x000fc6000ff7e0ff */
[----:B------:R-:W-:Y:S04]  /*5dfc0*/  STL [R1+0x1894], R9 ;  /* 0x0018940901007387 */ /* 0x000fe80000100800 */
[----:B------:R-:W-:Y:S04]  /*5dfd0*/  STL [R1+0x1860], R8 ;  /* 0x0018600801007387 */ /* 0x000fe80000100800 */
[----:B------:R-:W-:Y:S04]  /*5dfe0*/  STL [R1+0x188c], R5 ;  /* 0x00188c0501007387 */ /* 0x000fe80000100800 */
[----:B------:R0:W-:Y:S04]  /*5dff0*/  STL [R1+0x1850], R0 ;  /* 0x0018500001007387 */ /* 0x0001e80000100800 */
[----:B------:R-:W-:Y:S04]  /*5e000*/  STL [R1+0x1858], R4 ;  /* 0x0018580401007387 */ /* 0x000fe80000100800 */
[----:B0-----:R-:W4:Y:S01]  /*5e010*/  LDL.LU R0, [R1+0x1838] ;  /* 0x0018380001007983 */ /* 0x001f220000300800 */
[----:B------:R-:W-:-:S02]  /*5e020*/  IADD3.X R29, PT, PT, R29, UR9, RZ, P4, !PT ;  /* 0x000000091d1d7c10 */ /* 0x000fc4000a7fe4ff */
[----:B--2---:R-:W-:Y:S01]  /*5e030*/  IADD3 R21, P4, PT, R21, UR12, RZ ;  /* 0x0000000c15157c10 */ /* 0x004fe2000ff9e0ff */
[----:B------:R-:W-:Y:S04]  /*5e040*/  STL [R1+0x1884], R28 ;  /* 0x0018841c01007387 */ /* 0x000fe80000100800 */
[----:B------:R0:W-:Y:S04]  /*5e050*/  STL [R1+0x1848], R21 ;  /* 0x0018481501007387 */ /* 0x0001e80000100800 */
[----:B0-----:R-:W2:Y:S04]  /*5e060*/  LDL.LU R21, [R1+0x1864] ;  /* 0x0018640001157983 */ /* 0x001ea80000300800 */
[----:B------:R0:W-:Y:S04]  /*5e070*/  STL [R1+0x187c], R29 ;  /* 0x00187c1d01007387 */ /* 0x0001e80000100800 */
[----:B------:R-:W2:Y:S04]  /*5e080*/  LDL.LU R16, [R1+0x1830] ;  /* 0x0018300001107983 */ /* 0x000ea80000300800 */
[----:B------:R-:W2:Y:S04]  /*5e090*/  LDL.LU R17, [R1+0x185c] ;  /* 0x00185c0001117983 */ /* 0x000ea80000300800 */
[----:B------:R-:W2:Y:S01]  /*5e0a0*/  LDL.LU R18, [R1+0x1828] ;  /* 0x0018280001127983 */ /* 0x000ea20000300800 */
[----:B---3--:R-:W-:-:S05]  /*5e0b0*/  IADD3.X R3, PT, PT, R3, UR9, RZ, P5, !PT ;  /* 0x0000000903037c10 */ /* 0x008fca000affe4ff */
        /* <DEDUP_REMOVED lines=16> */
[----:B------:R-:W3:Y:S04]  /*5e1c0*/  LDL.LU R9, [R1+0x17e8] ;  /* 0x0017e80001097983 */ /* 0x000ee80000300800 */
[----:B------:R-:W3:Y:S01]  /*5e1d0*/  LDL.LU R8, [R1+0x1814] ;  /* 0x0018140001087983 */ /* 0x000ee20000300800 */
[----:B----4-:R-:W-:-:S05]  /*5e1e0*/  IADD3 R20, P5, PT, R20, UR12, RZ ;  /* 0x0000000c14147c10 */ /* 0x010fca000ffbe0ff */
[----:B------:R-:W-:Y:S04]  /*5e1f0*/  STL [R1+0x1840], R20 ;  /* 0x0018401401007387 */ /* 0x000fe80000100800 */
[----:B------:R-:W4:Y:S01]  /*5e200*/  LDL.LU R5, [R1+0x17e0] ;  /* 0x0017e00001057983 */ /* 0x000f220000300800 */
[----:B------:R-:W-:-:S05]  /*5e210*/  IADD3.X R2, PT, PT, R2, UR9, RZ, P6, !PT ;  /* 0x0000000902027c10 */ /* 0x000fca000b7fe4ff */
[----:B------:R0:W-:Y:S04]  /*5e220*/  STL [R1+0x186c], R2 ;  /* 0x00186c0201007387 */ /* 0x0001e80000100800 */
[----:B------:R-:W4:Y:S04]  /*5e230*/  LDL.LU R4, [R1+0x180c] ;  /* 0x00180c0001047983 */ /* 0x000f280000300800 */
[----:B------:R-:W4:Y:S04]  /*5e240*/  LDL.LU R28, [R1+0x17d8] ;  /* 0x0017d800011c7983 */ /* 0x000f280000300800 */
[----:B0-----:R-:W4:Y:S01]  /*5e250*/  LDL.LU R2, [R1+0x1804] ;  /* 0x0018040001027983 */ /* 0x001f220000300800 */
[----:B------:R-:W-:-:S03]  /*5e260*/  IADD3 R0, P6, PT, R0, UR12, RZ ;  /* 0x0000000c00007c10 */ /* 0x000fc6000ffde0ff */
[----:B------:R-:W4:Y:S04]  /*5e270*/  LDL.LU R20, [R1+0x17d0] ;  /* 0x0017d00001147983 */ /* 0x000f280000300800 */
[----:B------:R0:W-:Y:S04]  /*5e280*/  STL [R1+0x1838], R0 ;  /* 0x0018380001007387 */ /* 0x0001e80000100800 */
[----:B0-----:R-:W4:Y:S01]  /*5e290*/  LDL.LU R0, [R1+0x17fc] ;  /* 0x0017fc0001007983 */ /* 0x001f220000300800 */
[----:B--2---:R-:W-:Y:S02]  /*5e2a0*/  IADD3.X R21, PT, PT, R21, UR9, RZ, P0, !PT ;  /* 0x0000000915157c10 */ /* 0x004fe400087fe4ff */
[----:B------:R-:W-:-:S02]  /*5e2b0*/  IADD3 R16, P0, PT, R16, UR12, RZ ;  /* 0x0000000c10107c10 */ /* 0x000fc4000ff1e0ff */
[----:B------:R-:W-:Y:S02]  /*5e2c0*/  IADD3.X R17, PT, PT, R17, UR9, RZ, P1, !PT ;  /* 0x0000000911117c10 */ /* 0x000fe40008ffe4ff */
[----:B------:R-:W-:Y:S01]  /*5e2d0*/  IADD3 R18, P1, PT, R18, UR12, RZ ;  /* 0x0000000c12127c10 */ /* 0x000fe2000ff3e0ff */
[----:B------:R0:W-:Y:S04]  /*5e2e0*/  STL [R1+0x1864], R21 ;  /* 0x0018641501007387 */ /* 0x0001e80000100800 */
[----:B0-----:R-:W2:Y:S04]  /*5e2f0*/  LDL.LU R21, [R1+0x17c8] ;  /* 0x0017c80001157983 */ /* 0x001ea80000300800 */
[----:B------:R-:W-:Y:S04]  /*5e300*/  STL [R1+0x1830], R16 ;  /* 0x0018301001007387 */ /* 0x000fe80000100800 */
[----:B------:R-:W-:Y:S04]  /*5e310*/  STL [R1+0x185c], R17 ;  /* 0x00185c1101007387 */ /* 0x000fe80000100800 */
[----:B------:R-:W-:Y:S01]  /*5e320*/  STL [R1+0x1828], R18 ;  /* 0x0018281201007387 */ /* 0x000fe20000100800 */
[----:B---3--:R-:W-:-:S02]  /*5e330*/  IADD3.X R19, PT, PT, R19, UR9, RZ, P2, !PT ;  /* 0x0000000913137c10 */ /* 0x008fc400097fe4ff */
[----:B------:R-:W-:Y:S02]  /*5e340*/  IADD3 R7, P2, PT, R7, UR12, RZ ;  /* 0x0000000c07077c10 */ /* 0x000fe4000ff5e0ff */
        /* <DEDUP_REMOVED lines=28> */
[----:B------:R-:W-:Y:S01]  /*5e510*/  IADD3.X R8, PT, PT, R8, UR9, RZ, P3, !PT ;  /* 0x0000000908087c10 */ /* 0x000fe20009ffe4ff */
[----:B0-----:R-:W3:Y:S04]  /*5e520*/  LDL.LU R29, [R1+0x17f4] ;  /* 0x0017f400011d7983 */ /* 0x001ee80000300800 */
[----:B------:R0:W-:Y:S01]  /*5e530*/  STL [R1+0x181c], R3 ;  /* 0x00181c0301007387 */ /* 0x0001e20000100800 */
[----:B----4-:R-:W-:-:S03]  /*5e540*/  IADD3 R5, P3, PT, R5, UR12, RZ ;  /* 0x0000000c05057c10 */ /* 0x010fc6000ff7e0ff */
[----:B0-----:R-:W4:Y:S01]  /*5e550*/  LDL.LU R3, [R1+0x17c0] ;  /* 0x0017c00001037983 */ /* 0x001f220000300800 */
[----:B------:R-:W-:-:S03]  /*5e560*/  IADD3.X R4, PT, PT, R4, UR9, RZ, P4, !PT ;  /* 0x0000000904047c10 */ /* 0x000fc6000a7fe4ff */
[----:B------:R-:W-:Y:S04]  /*5e570*/  STL [R1+0x17e8], R9 ;  /* 0x0017e80901007387 */ /* 0x000fe80000100800 */
[----:B------:R-:W-:Y:S04]  /*5e580*/  STL [R1+0x1814], R8 ;  /* 0x0018140801007387 */ /* 0x000fe80000100800 */
[----:B------:R-:W-:Y:S01]  /*5e590*/  STL [R1+0x17e0], R5 ;  /* 0x0017e00501007387 */ /* 0x000fe20000100800 */
[----:B------:R-:W-:Y:S02]  /*5e5a0*/  IADD3.X R2, PT, PT, R2, UR9, RZ, P5, !PT ;  /* 0x0000000902027c10 */ /* 0x000fe4000affe4ff */
[----:B------:R-:W-:-:S03]  /*5e5b0*/  IADD3 R28, P4, PT, R28, UR12, RZ ;  /* 0x0000000c1c1c7c10 */ /* 0x000fc6000ff9e0ff */
[----:B------:R0:W-:Y:S04]  /*5e5c0*/  STL [R1+0x1804], R2 ;  /* 0x0018040201007387 */ /* 0x0001e80000100800 */
[----:B------:R-:W-:Y:S04]  /*5e5d0*/  STL [R1+0x180c], R4 ;  /* 0x00180c0401007387 */ /* 0x000fe80000100800 */
[----:B0-----:R-:W4:Y:S01]  /*5e5e0*/  LDL.LU R2, [R1+0x17ec] ;  /* 0x0017ec0001027983 */ /* 0x001f220000300800 */
[----:B------:R-:W-:-:S03]  /*5e5f0*/  IADD3.X R0, PT, PT, R0, UR9, RZ, P6, !PT ;  /* 0x0000000900007c10 */ /* 0x000fc6000b7fe4ff */
[----:B------:R-:W-:Y:S04]  /*5e600*/  STL [R1+0x17d8], R28 ;  /* 0x0017d81c01007387 */ /* 0x000fe80000100800 */
[----:B------:R0:W-:Y:S04]  /*5e610*/  STL [R1+0x17fc], R0 ;  /* 0x0017fc0001007387 */ /* 0x0001e80000100800 */
[----:B0-----:R-:W4:Y:S01]  /*5e620*/  LDL.LU R0, [R1+0x17b8] ;  /* 0x0017b80001007983 */ /* 0x001f220000300800 */
[----:B------:R-:W-:Y:S02]  /*5e630*/  IADD3 R20, P5, PT, R20, UR12, RZ ;  /* 0x0000000c14147c10 */ /* 0x000fe4000ffbe0ff */
        /* <DEDUP_REMOVED lines=29> */
[----:B------:R-:W4:Y:S04]  /*5e810*/  LDL.LU R28, [R1+0x178c] ;  /* 0x00178c00011c7983 */ /* 0x000f280000300800 */
[----:B0-----:R-:W4:Y:S04]  /*5e820*/  LDL.LU R3, [R1+0x1758] ;  /* 0x0017580001037983 */ /* 0x001f280000300800 */
[----:B------:R-:W4:Y:S01]  /*5e830*/  LDL.LU R29, [R1+0x1784] ;  /* 0x00178400011d7983 */ /* 0x000f220000300800 */
[----:B------:R-:W-:-:S05]  /*5e840*/  IADD3.X R2, PT, PT, R2, UR9, RZ, P1, !PT ;  /* 0x0000000902027c10 */ /* 0x000fca0008ffe4ff */
[----:B------:R0:W-:Y:S04]  /*5e850*/  STL [R1+0x17ec], R2 ;  /* 0x0017ec0201007387 */ /* 0x0001e80000100800 */
[----:B0-----:R-:W4:Y:S01]  /*5e860*/  LDL.LU R2, [R1+0x1750] ;  /* 0x0017500001027983 */ /* 0x001f220000300800 */
[----:B------:R-:W-:-:S05]  /*5e870*/  IADD3 R0, P1, PT, R0, UR12, RZ ;  /* 0x0000000c00007c10 */ /* 0x000fca000ff3e0ff */
[----:B------:R0:W-:Y:S04]  /*5e880*/  STL [R1+0x17b8], R0 ;  /* 0x0017b80001007387 */ /* 0x0001e80000100800 */
[----:B0-----:R-:W4:Y:S01]  /*5e890*/  LDL.LU R0, [R1+0x177c] ;  /* 0x00177c0001007983 */ /* 0x001f220000300800 */
[----:B--2---:R-:W-:Y:S02]  /*5e8a0*/  IADD3.X R16, PT, PT, R16, UR9, RZ, P2, !PT ;  /* 0x0000000910107c10 */ /* 0x004fe400097fe4ff */
[----:B------:R-:W-:Y:S02]  /*5e8b0*/  IADD3 R17, P2, PT, R17, UR12, RZ ;  /* 0x0000000c11117c10 */ /* 0x000fe4000ff5e0ff */
[----:B------:R-:W-:Y:S02]  /*5e8c0*/  IADD3.X R18, PT, PT, R18, UR9, RZ, P3, !PT ;  /* 0x0000000912127c10 */ /* 0x000fe40009ffe4ff */
[----:B------:R-:W-:-:S02]  /*5e8d0*/  IADD3 R19, P3, PT, R19, UR12, RZ ;  /* 0x0000000c13137c10 */ /* 0x000fc4000ff7e0ff */
        /* <DEDUP_REMOVED lines=45> */
[----:B------:R-:W-:Y:S04]  /*5ebb0*/  STL [R1+0x1760], R4 ;  /* 0x0017600401007387 */ /* 0x000fe80000100800 */
[----:B0-----:R-:W3:Y:S04]  /*5ebc0*/  LDL.LU R3, [R1+0x1740] ;  /* 0x0017400001037983 */ /* 0x001ee80000300800 */
[----:B------:R-:W-:Y:S01]  /*5ebd0*/  STL [R1+0x178c], R28 ;  /* 0x00178c1c01007387 */ /* 0x000fe20000100800 */
[----:B------:R-:W-:-:S05]  /*5ebe0*/  IADD3 R2, P0, PT, R2, UR12, RZ ;  /* 0x0000000c02027c10 */ /* 0x000fca000ff1e0ff */
[----:B------:R0:W-:Y:S04]  /*5ebf0*/  STL [R1+0x1750], R2 ;  /* 0x0017500201007387 */ /* 0x0001e80000100800 */
[----:B0-----:R-:W4:Y:S01]  /*5ec00*/  LDL.LU R2, [R1+0x176c] ;  /* 0x00176c0001027983 */ /* 0x001f220000300800 */
[----:B------:R-:W-:-:S03]  /*5ec10*/  IADD3.X R0, PT, PT, R0, UR9, RZ, P1, !PT ;  /* 0x0000000900007c10 */ /* 0x000fc60008ffe4ff */
        /* <DEDUP_REMOVED lines=32> */
[----:B------:R0:W-:Y:S04]  /*5ee20*/  STL [R1+0x1740], R3 ;  /* 0x0017400301007387 */ /* 0x0001e80000100800 */
[----:B0-----:R-:W3:Y:S01]  /*5ee30*/  LDL.LU R3, [R1+0x1704] ;  /* 0x0017040001037983 */ /* 0x001ee20000300800 */
        /* <DEDUP_REMOVED lines=9> */
[----:B0-----:R-:W4:Y:S04]  /*5eed0*/  LDL.LU R2, [R1+0x16d0] ;  /* 0x0016d00001027983 */ /* 0x001f280000300800 */
        /* <DEDUP_REMOVED lines=34> */
[----:B------:R-:W-:Y:S01]  /*5f100*/  IADD3.X R4, PT, PT, R4, UR9, RZ, P0, !PT ;  /* 0x0000000904047c10 */ /* 0x000fe200087fe4ff */
[----:B------:R-:W-:Y:S01]  /*5f110*/  STL [R1+0x16f0], R9 ;  /* 0x0016f00901007387 */ /* 0x000fe20000100800 */
[----:B------:R-:W-:-:S03]  /*5f120*/  IADD3.X R21, PT, PT, R21, UR9, RZ, P1, !PT ;  /* 0x0000000915157c10 */ /* 0x000fc60008ffe4ff */
        /* <DEDUP_REMOVED lines=9> */
[----:B------:R0:W-:Y:S04]  /*5f1c0*/  STL [R1+0x1704], R3 ;  /* 0x0017040301007387 */ /* 0x0001e80000100800 */
[----:B0-----:R-:W3:Y:S04]  /*5f1d0*/  LDL.LU R3, [R1+0x16c0] ;  /* 0x0016c00001037983 */ /* 0x001ee80000300800 */
[----:B------:R0:W-:Y:S04]  /*5f1e0*/  STL [R1+0x16d8], R20 ;  /* 0x0016d81401007387 */ /* 0x0001e80000100800 */
[----:B------:R-:W3:Y:S04]  /*5f1f0*/  LDL.LU R16, [R1+0x16ec] ;  /* 0x0016ec0001107983 */ /* 0x000ee80000300800 */
[----:B------:R-:W3:Y:S04]  /*5f200*/  LDL.LU R17, [R1+0x16b8] ;  /* 0x0016b80001117983 */ /* 0x000ee80000300800 */
[----:B------:R-:W3:Y:S01]  /*5f210*/  LDL.LU R18, [R1+0x16e4] ;  /* 0x0016e40001127983 */ /* 0x000ee20000300800 */
[----:B----4-:R-:W-:-:S05]  /*5f220*/  IADD3 R2, P2, PT, R2, UR12, RZ ;  /* 0x0000000c02027c10 */ /* 0x010fca000ff5e0ff */
        /* <DEDUP_REMOVED lines=31> */
[----:B------:R-:W-:Y:S02]  /*5f420*/  IADD3.X R16, PT, PT, R16, UR9, RZ, P5, !PT ;  /* 0x0000000910107c10 */ /* 0x000fe4000affe4ff */
[----:B------:R-:W-:Y:S02]  /*5f430*/  IADD3 R17, P5, PT, R17, UR12, RZ ;  /* 0x0000000c11117c10 */ /* 0x000fe4000ffbe0ff */
[----:B------:R-:W-:Y:S01]  /*5f440*/  IADD3.X R18, PT, PT, R18, UR9, RZ, P6, !PT ;  /* 0x0000000912127c10 */ /* 0x000fe2000b7fe4ff */
[----:B------:R0:W-:Y:S01]  /*5f450*/  STL [R1+0x16c0], R3 ;  /* 0x0016c00301007387 */ /* 0x0001e20000100800 */
[----:B----4-:R-:W-:-:S03]  /*5f460*/  IADD3 R19, P6, PT, R19, UR12, RZ ;  /* 0x0000000c13137c10 */ /* 0x010fc6000ffde0ff */
[----:B0-----:R-:W3:Y:S01]  /*5f470*/  LDL.LU R3, [R1+0x1684] ;  /* 0x0016840001037983 */ /* 0x001ee20000300800 */
        /* <DEDUP_REMOVED lines=36> */
[----:B------:R-:W-:-:S03]  /*5f6c0*/  IADD3.X R28, PT, PT, R28, UR9, RZ, P2, !PT ;  /* 0x000000091c1c7c10 */ /* 0x000fc600097fe4ff */
[----:B0-----:R-:W4:Y:S01]  /*5f6d0*/  LDL.LU R2, [R1+0x167c] ;  /* 0x00167c0001027983 */ /* 0x001f220000300800 */
[----:B------:R-:W-:-:S03]  /*5f6e0*/  IADD3 R4, P1, PT, R4, UR12, RZ ;  /* 0x0000000c04047c10 */ /* 0x000fc6000ff3e0ff */
[----:B------:R-:W-:Y:S01]  /*5f6f0*/  STL [R1+0x16a4], R9 ;  /* 0x0016a40901007387 */ /* 0x000fe20000100800 */
[----:B------:R-:W-:-:S03]  /*5f700*/  IADD3 R0, P2, PT, R0, UR12, RZ ;  /* 0x0000000c00007c10 */ /* 0x000fc6000ff5e0ff */
[----:B------:R-:W-:Y:S04]  /*5f710*/  STL [R1+0x1670], R8 ;  /* 0x0016700801007387 */ /* 0x000fe80000100800 */
[----:B------:R-:W-:Y:S04]  /*5f720*/  STL [R1+0x169c], R5 ;  /* 0x00169c0501007387 */ /* 0x000fe80000100800 */
[----:B------:R0:W-:Y:S04]  /*5f730*/  STL [R1+0x1660], R0 ;  /* 0x0016600001007387 */ /* 0x0001e80000100800 */
[----:B------:R-:W-:Y:S04]  /*5f740*/  STL [R1+0x1668], R4 ;  /* 0x0016680401007387 */ /* 0x000fe80000100800 */
[----:B0-----:R-:W4:Y:S01]  /*5f750*/  LDL.LU R0, [R1+0x1648] ;  /* 0x0016480001007983 */ /* 0x001f220000300800 */
[----:B------:R-:W-:-:S03]  /*5f760*/  IADD3.X R29, PT, PT, R29, UR9, RZ, P3, !PT ;  /* 0x000000091d1d7c10 */ /* 0x000fc60009ffe4ff */
[----:B------:R-:W-:Y:S01]  /*5f770*/  STL [R1+0x1694], R28 ;  /* 0x0016941c01007387 */ /* 0x000fe20000100800 */
[----:B--2---:R-:W-:-:S05]  /*5f780*/  IADD3 R21, P3, PT, R21, UR12, RZ ;  /* 0x0000000c15157c10 */ /* 0x004fca000ff7e0ff */
        /* <DEDUP_REMOVED lines=32> */
[----:B0-----:R-:W4:Y:S04]  /*5f990*/  LDL.LU R2, [R1+0x1614] ;  /* 0x0016140001027983 */ /* 0x001f280000300800 */
[----:B------:R-:W4:Y:S01]  /*5f9a0*/  LDL.LU R20, [R1+0x15e0] ;  /* 0x0015e00001147983 */ /* 0x000f220000300800 */
[----:B------:R-:W-:-:S05]  /*5f9b0*/  IADD3 R0, P5, PT, R0, UR12, RZ ;  /* 0x0000000c00007c10 */ /* 0x000fca000ffbe0ff */
[----:B------:R0:W-:Y:S04]  /*5f9c0*/  STL [R1+0x1648], R0 ;  /* 0x0016480001007387 */ /* 0x0001e80000100800 */
[----:B0-----:R-:W4:Y:S01]  /*5f9d0*/  LDL.LU R0, [R1+0x160c] ;  /* 0x00160c0001007983 */ /* 0x001f220000300800 */
[----:B--2---:R-:W-:Y:S02]  /*5f9e0*/  IADD3.X R21, PT, PT, R21, UR9, RZ, P6, !PT ;  /* 0x0000000915157c10 */ /* 0x004fe4000b7fe4ff */
[----:B------:R-:W-:Y:S02]  /*5f9f0*/  IADD3 R16, P6, PT, R16, UR12, RZ ;  /* 0x0000000c10107c10 */ /* 0x000fe4000ffde0ff */
        /* <DEDUP_REMOVED lines=41> */
[----:B0-----:R-:W4:Y:S04]  /*5fc90*/  LDL.LU R3, [R1+0x15d0] ;  /* 0x0015d00001037983 */ /* 0x001f280000300800 */
[----:B------:R-:W-:Y:S01]  /*5fca0*/  STL [R1+0x15f8], R9 ;  /* 0x0015f80901007387 */ /* 0x000fe20000100800 */
[----:B------:R-:W-:-:S03]  /*5fcb0*/  IADD3.X R4, PT, PT, R4, UR9, RZ, P3, !PT ;  /* 0x0000000904047c10 */ /* 0x000fc60009ffe4ff */
[----:B------:R-:W-:Y:S04]  /*5fcc0*/  STL [R1+0x1624], R8 ;  /* 0x0016240801007387 */ /* 0x000fe80000100800 */
[----:B------:R-:W-:Y:S01]  /*5fcd0*/  STL [R1+0x15f0], R5 ;  /* 0x0015f00501007387 */ /* 0x000fe20000100800 */
[----:B------:R-:W-:Y:S02]  /*5fce0*/  IADD3 R28, P3, PT, R28, UR12, RZ ;  /* 0x0000000c1c1c7c10 */ /* 0x000fe4000ff7e0ff */
[----:B------:R-:W-:-:S05]  /*5fcf0*/  IADD3.X R2, PT, PT, R2, UR9, RZ, P4, !PT ;  /* 0x0000000902027c10 */ /* 0x000fca000a7fe4ff */
[----:B------:R0:W-:Y:S04]  /*5fd00*/  STL [R1+0x1614], R2 ;  /* 0x0016140201007387 */ /* 0x0001e80000100800 */
[----:B------:R-:W-:Y:S04]  /*5fd10*/  STL [R1+0x161c], R4 ;  /* 0x00161c0401007387 */ /* 0x000fe80000100800 */
[----:B0-----:R-:W4:Y:S04]  /*5fd20*/  LDL.LU R2, [R1+0x15fc] ;  /* 0x0015fc0001027983 */ /* 0x001f280000300800 */
[----:B------:R-:W-:Y:S01]  /*5fd30*/  STL [R1+0x15e8], R28 ;  /* 0x0015e81c01007387 */ /* 0x000fe20000100800 */
[----:B------:R-:W-:-:S05]  /*5fd40*/  IADD3.X R0, PT, PT, R0, UR9, RZ, P5, !PT ;  /* 0x0000000900007c10 */ /* 0x000fca000affe4ff */
        /* <DEDUP_REMOVED lines=95> */
[----:B0-----:R-:W4:Y:S04]  /*60340*/  LDL.LU R2, [R1+0x157c] ;  /* 0x00157c0001027983 */ /* 0x001f280000300800 */
[----:B------:R0:W-:Y:S04]  /*60350*/  STL [R1+0x1594], R29 ;  /* 0x0015941d01007387 */ /* 0x0001e80000100800 */
[----:B------:R-:W4:Y:S04]  /*60360*/  LDL.LU R16, [R1+0x1548] ;  /* 0x0015480001107983 */ /* 0x000f280000300800 */
[----:B------:R-:W4:Y:S04]  /*60370*/  LDL.LU R17, [R1+0x1574] ;  /* 0x0015740001117983 */ /* 0x000f280000300800 */
[----:B------:R-:W4:Y:S01]  /*60380*/  LDL.LU R18, [R1+0x1540] ;  /* 0x0015400001127983 */ /* 0x000f220000300800 */
[----:B------:R-:W-:-:S05]  /*60390*/  IADD3.X R0, PT, PT, R0, UR9, RZ, P0, !PT ;  /* 0x0000000900007c10 */ /* 0x000fca00087fe4ff */
        /* <DEDUP_REMOVED lines=32> */
[----:B------:R-:W-:Y:S02]  /*605a0*/  IADD3.X R17, PT, PT, R17, UR9, RZ, P3, !PT ;  /* 0x0000000911117c10 */ /* 0x000fe40009ffe4ff */
[----:B------:R-:W-:Y:S01]  /*605b0*/  IADD3 R18, P3, PT, R18, UR12, RZ ;  /* 0x0000000c12127c10 */ /* 0x000fe2000ff7e0ff */
[----:B------:R0:W-:Y:S01]  /*605c0*/  STL [R1+0x157c], R2 ;  /* 0x00157c0201007387 */ /* 0x0001e20000100800 */
[----:B------:R-:W-:-:S02]  /*605d0*/  IADD3.X R19, PT, PT, R19, UR9, RZ, P4, !PT ;  /* 0x0000000913137c10 */ /* 0x000fc4000a7fe4ff */
[----:B------:R-:W-:Y:S01]  /*605e0*/  IADD3 R7, P4, PT, R7, UR12, RZ ;  /* 0x0000000c07077c10 */ /* 0x000fe2000ff9e0ff */
[----:B0-----:R-:W4:Y:S04]  /*605f0*/  LDL.LU R2, [R1+0x14e0] ;  /* 0x0014e00001027983 */ /* 0x001f280000300800 */
        /* <DEDUP_REMOVED lines=37> */
[----:B------:R-:W-:Y:S04]  /*60850*/  STL [R1+0x1500], R9 ;  /* 0x0015000901007387 */ /* 0x000fe80000100800 */
[----:B------:R-:W-:Y:S01]  /*60860*/  STL [R1+0x152c], R8 ;  /* 0x00152c0801007387 */ /* 0x000fe20000100800 */
[----:B------:R-:W-:-:S03]  /*60870*/  IADD3.X R21, PT, PT, R21, UR9, RZ, P0, !PT ;  /* 0x0000000915157c10 */ /* 0x000fc600087fe4ff */
[----:B------:R-:W-:Y:S01]  /*60880*/  STL [R1+0x14f8], R5 ;  /* 0x0014f80501007387 */ /* 0x000fe20000100800 */
[----:B------:R-:W-:-:S03]  /*60890*/  IADD3 R28, P6, PT, R28, UR12, RZ ;  /* 0x0000000c1c1c7c10 */ /* 0x000fc6000ffde0ff */
[----:B------:R0:W-:Y:S04]  /*608a0*/  STL [R1+0x151c], R21 ;  /* 0x00151c1501007387 */ /* 0x0001e80000100800 */
        /* <DEDUP_REMOVED lines=46> */
[----:B------:R0:W-:Y:S04]  /*60b90*/  STL [R1+0x14d0], R3 ;  /* 0x0014d00301007387 */ /* 0x0001e80000100800 */
[----:B0-----:R-:W3:Y:S04]  /*60ba0*/  LDL.LU R3, [R1+0x1494] ;  /* 0x0014940001037983 */ /* 0x001ee80000300800 */
[----:B------:R-:W-:Y:S01]  /*60bb0*/  STL [R1+0x14fc], R16 ;  /* 0x0014fc1001007387 */ /* 0x000fe20000100800 */
[----:B----4-:R-:W-:-:S02]  /*60bc0*/  IADD3 R19, P5, PT, R19, UR12, RZ ;  /* 0x0000000c13137c10 */ /* 0x010fc4000ffbe0ff */
[----:B------:R-:W-:Y:S02]  /*60bd0*/  IADD3.X R7, PT, PT, R7, UR9, RZ, P6, !PT ;  /* 0x0000000907077c10 */ /* 0x000fe4000b7fe4ff */
[----:B------:R-:W-:Y:S01]  /*60be0*/  IADD3 R11, P6, PT, R11, UR12, RZ ;  /* 0x0000000c0b0b7c10 */ /* 0x000fe2000ffde0ff */
        /* <DEDUP_REMOVED lines=30> */
[----:B0-----:R-:W4:Y:S04]  /*60dd0*/  LDL.LU R20, [R1+0x1460] ;  /* 0x0014600001147983 */ /* 0x001f280000300800 */
[----:B------:R0:W-:Y:S01]  /*60de0*/  STL [R1+0x1488], R2 ;  /* 0x0014880201007387 */ /* 0x0001e20000100800 */
[----:B------:R-:W-:-:S03]  /*60df0*/  IADD3.X R5, PT, PT, R5, UR9, RZ, P0, !PT ;  /* 0x0000000905057c10 */ /* 0x000fc600087fe4ff */
[----:B0-----:R-:W4:Y:S01]  /*60e00*/  LDL.LU R2, [R1+0x148c] ;  /* 0x00148c0001027983 */ /* 0x001f220000300800 */
[----:B------:R-:W-:Y:S02]  /*60e10*/  IADD3.X R28, PT, PT, R28, UR9, RZ, P1, !PT ;  /* 0x000000091c1c7c10 */ /* 0x000fe40008ffe4ff */
[----:B------:R-:W-:Y:S01]  /*60e20*/  IADD3 R4, P0, PT, R4, UR12, RZ ;  /* 0x0000000c04047c10 */ /* 0x000fe2000ff1e0ff */
[----:B------:R-:W-:Y:S04]  /*60e30*/  STL [R1+0x14b4], R9 ;  /* 0x0014b40901007387 */ /* 0x000fe80000100800 */
[----:B------:R-:W-:Y:S04]  /*60e40*/  STL [R1+0x1480], R8 ;  /* 0x0014800801007387 */ /* 0x000fe80000100800 */
[----:B------:R-:W-:Y:S01]  /*60e50*/  STL [R1+0x14ac], R5 ;  /* 0x0014ac0501007387 */ /* 0x000fe20000100800 */
[----:B------:R-:W-:-:S05]  /*60e60*/  IADD3 R0, P1, PT, R0, UR12, RZ ;  /* 0x0000000c00007c10 */ /* 0x000fca000ff3e0ff */
        /* <DEDUP_REMOVED lines=87> */
[----:B------:R-:W-:Y:S04]  /*613e0*/  STL [R1+0x1408], R9 ;  /* 0x0014080901007387 */ /* 0x000fe80000100800 */
[----:B------:R-:W-:Y:S01]  /*613f0*/  STL [R1+0x1434], R8 ;  /* 0x0014340801007387 */ /* 0x000fe20000100800 */
[----:B------:R-:W-:-:S03]  /*61400*/  IADD3.X R4, PT, PT, R4, UR9, RZ, P2, !PT ;  /* 0x0000000904047c10 */ /* 0x000fc600097fe4ff */
        /* <DEDUP_REMOVED lines=10> */
[----:B------:R-:W-:-:S05]  /*614b0*/  IADD3 R20, P3, PT, R20, UR12, RZ ;  /* 0x0000000c14147c10 */ /* 0x000fca000ff7e0ff */
[----:B------:R0:W-:Y:S04]  /*614c0*/  STL [R1+0x13f0], R20 ;  /* 0x0013f01401007387 */ /* 0x0001e80000100800 */
[----:B------:R-:W4:Y:S04]  /*614d0*/  LDL.LU R16, [R1+0x1404] ;  /* 0x0014040001107983 */ /* 0x000f280000300800 */
[----:B------:R-:W4:Y:S04]  /*614e0*/  LDL.LU R17, [R1+0x13d0] ;  /* 0x0013d00001117983 */ /* 0x000f280000300800 */
[----:B------:R-:W4:Y:S01]  /*614f0*/  LDL.LU R18, [R1+0x13fc] ;  /* 0x0013fc0001127983 */ /* 0x000f220000300800 */
[----:B--2---:R-:W-:-:S05]  /*61500*/  IADD3 R21, P4, PT, R21, UR12, RZ ;  /* 0x0000000c15157c10 */ /* 0x004fca000ff9e0ff */
        /* <DEDUP_REMOVED lines=33> */
[----:B------:R-:W-:Y:S02]  /*61720*/  IADD3.X R16, PT, PT, R16, UR9, RZ, P0, !PT ;  /* 0x0000000910107c10 */ /* 0x000fe400087fe4ff */
[----:B------:R-:W-:Y:S02]  /*61730*/  IADD3 R17, P0, PT, R17, UR12, RZ ;  /* 0x0000000c11117c10 */ /* 0x000fe4000ff1e0ff */
[----:B------:R-:W-:Y:S02]  /*61740*/  IADD3.X R18, PT, PT, R18, UR9, RZ, P1, !PT ;  /* 0x0000000912127c10 */ /* 0x000fe40008ffe4ff */
[----:B--2---:R-:W-:-:S02]  /*61750*/  IADD3 R19, P1, PT, R19, UR12, RZ ;  /* 0x0000000c13137c10 */ /* 0x004fc4000ff3e0ff */
        /* <DEDUP_REMOVED lines=90> */
[----:B------:R0:W-:Y:S04]  /*61d00*/  STL [R1+0x138c], R2 ;  /* 0x00138c0201007387 */ /* 0x0001e80000100800 */
[----:B0-----:R-:W4:Y:S01]  /*61d10*/  LDL.LU R2, [R1+0x12f0] ;  /* 0x0012f00001027983 */ /* 0x001f220000300800 */
[----:B------:R-:W-:-:S02]  /*61d20*/  IADD3.X R19, PT, PT, R19, UR9, RZ, P3, !PT ;  /* 0x0000000913137c10 */ /* 0x000fc40009ffe4ff */
        /* <DEDUP_REMOVED lines=39> */
[----:B------:R-:W-:Y:S04]  /*61fa0*/  STL [R1+0x133c], R8 ;  /* 0x00133c0801007387 */ /* 0x000fe80000100800 */
[----:B------:R-:W-:Y:S01]  /*61fb0*/  STL [R1+0x1308], R5 ;  /* 0x0013080501007387 */ /* 0x000fe20000100800 */
[----:B------:R-:W-:-:S02]  /*61fc0*/  IADD3.X R21, PT, PT, R21, UR9, RZ, P6, !PT ;  /* 0x0000000915157c10 */ /* 0x000fc4000b7fe4ff */
        /* <DEDUP_REMOVED lines=50> */
[----:B------:R-:W-:Y:S04]  /*622f0*/  STL [R1+0x130c], R16 ;  /* 0x00130c1001007387 */ /* 0x000fe80000100800 */
[----:B------:R-:W-:Y:S01]  /*62300*/  STL [R1+0x12d8], R17 ;  /* 0x0012d81101007387 */ /* 0x000fe20000100800 */
[----:B----4-:R-:W-:-:S02]  /*62310*/  IADD3 R19, P4, PT, R19, UR12, RZ ;  /* 0x0000000c13137c10 */ /* 0x010fc4000ff9e0ff */
        /* <DEDUP_REMOVED lines=34> */
[----:B0-----:R-:W4:Y:S04]  /*62540*/  LDL.LU R2, [R1+0x129c] ;  /* 0x00129c0001027983 */ /* 0x001f280000300800 */
[----:B------:R-:W-:Y:S01]  /*62550*/  STL [R1+0x12c4], R9 ;  /* 0x0012c40901007387 */ /* 0x000fe20000100800 */
[----:B------:R-:W-:Y:S02]  /*62560*/  IADD3.X R28, PT, PT, R28, UR9, RZ, P0, !PT ;  /* 0x000000091c1c7c10 */ /* 0x000fe400087fe4ff */
[----:B------:R-:W-:Y:S01]  /*62570*/  IADD3 R4, P6, PT, R4, UR12, RZ ;  /* 0x0000000c04047c10 */ /* 0x000fe2000ffde0ff */
        /* <DEDUP_REMOVED lines=91> */
[----:B------:R-:W-:Y:S04]  /*62b30*/  STL [R1+0x1244], R8 ;  /* 0x0012440801007387 */ /* 0x000fe80000100800 */
[----:B------:R-:W-:Y:S01]  /*62b40*/  STL [R1+0x1210], R5 ;  /* 0x0012100501007387 */ /* 0x000fe20000100800 */
[----:B------:R-:W-:-:S02]  /*62b50*/  IADD3.X R4, PT, PT, R4, UR9, RZ, P1, !PT ;  /* 0x0000000904047c10 */ /* 0x000fc40008ffe4ff */
        /* <DEDUP_REMOVED lines=143> */
[----:B0-----:R-:W4:Y:S04]  /*63450*/  LDL.LU R2, [R1+0x1100] ;  /* 0x0011000001027983 */ /* 0x001f280000300800 */
[----:B------:R-:W-:Y:S01]  /*63460*/  STL [R1+0x1168], R16 ;  /* 0x0011681001007387 */ /* 0x000fe20000100800 */
[----:B------:R-:W-:-:S02]  /*63470*/  IADD3.X R19, PT, PT, R19, UR9, RZ, P2, !PT ;  /* 0x0000000913137c10 */ /* 0x000fc400097fe4ff */
        /* <DEDUP_REMOVED lines=464> */
[----:B------:R-:W-:Y:S04]  /*65180*/  STL [R1+0xef8], R17 ;  /* 0x000ef81101007387 */ /* 0x000fe80000100800 */
[----:B------:R-:W-:Y:S01]  /*65190*/  STL [R1+0xf24], R18 ;  /* 0x000f241201007387 */ /* 0x000fe20000100800 */
[----:B----4-:R-:W-:-:S02]  /*651a0*/  IADD3 R19, P2, PT, R19, UR12, RZ ;  /* 0x0000000c13137c10 */ /* 0x010fc4000ff5e0ff */
[----:B------:R-:W-:Y:S02]  /*651b0*/  IADD3.X R7, PT, PT, R7, UR9, RZ, P3, !PT ;  /* 0x0000000907077c10 */ /* 0x000fe40009ffe4ff */
[----:B------:R-:W-:Y:S02]  /*651c0*/  IADD3 R11, P3, PT, R11, UR12, RZ ;  /* 0x0000000c0b0b7c10 */ /* 0x000fe4000ff7e0ff */
        /* <DEDUP_REMOVED lines=32> */
[----:B------:R-:W-:Y:S04]  /*653d0*/  STL [R1+0xee4], R9 ;  /* 0x000ee40901007387 */ /* 0x000fe80000100800 */
[----:B------:R-:W-:Y:S01]  /*653e0*/  STL [R1+0xeb0], R8 ;  /* 0x000eb00801007387 */ /* 0x000fe20000100800 */
[----:B------:R-:W-:Y:S02]  /*653f0*/  IADD3.X R28, PT, PT, R28, UR9, RZ, P5, !PT ;  /* 0x000000091c1c7c10 */ /* 0x000fe4000affe4ff */
[----:B------:R-:W-:Y:S01]  /*65400*/  IADD3 R4, P4, PT, R4, UR12, RZ ;  /* 0x0000000c04047c10 */ /* 0x000fe2000ff9e0ff */
        /* <DEDUP_REMOVED lines=237> */
[----:B------:R-:W-:Y:S04]  /*662e0*/  STL [R1+0xd88], R16 ;  /* 0x000d881001007387 */ /* 0x000fe80000100800 */
[----:B------:R-:W-:Y:S01]  /*662f0*/  STL [R1+0xdb4], R17 ;  /* 0x000db41101007387 */ /* 0x000fe20000100800 */
[----:B------:R-:W-:-:S02]  /*66300*/  IADD3.X R19, PT, PT, R19, UR9, RZ, P0, !PT ;  /* 0x0000000913137c10 */ /* 0x000fc400087fe4ff */
        /* <DEDUP_REMOVED lines=34> */
[----:B--2---:R-:W-:Y:S01]  /*66530*/  IADD3 R5, P1, PT, R5, UR12, RZ ;  /* 0x0000000c05057c10 */ /* 0x004fe2000ff3e0ff */
[----:B------:R-:W-:Y:S01]  /*66540*/  STL [R1+0xd40], R9 ;  /* 0x000d400901007387 */ /* 0x000fe20000100800 */
[----:B------:R-:W-:-:S03]  /*66550*/  IADD3.X R4, PT, PT, R4, UR9, RZ, P2, !PT ;  /* 0x0000000904047c10 */ /* 0x000fc600097fe4ff */
[----:B------:R-:W-:Y:S01]  /*66560*/  STL [R1+0xd6c], R8 ;  /* 0x000d6c0801007387 */ /* 0x000fe20000100800 */
[----:B------:R-:W-:-:S03]  /*66570*/  IADD3 R28, P2, PT, R28, UR12, RZ ;  /* 0x0000000c1c1c7c10 */ /* 0x000fc6000ff5e0ff */
[----:B------:R-:W-:Y:S01]  /*66580*/  STL [R1+0xd38], R5 ;  /* 0x000d380501007387 */ /* 0x000fe20000100800 */
[----:B------:R-:W-:Y:S02]  /*66590*/  IADD3.X R21, PT, PT, R21, UR9, RZ, P3, !PT ;  /* 0x0000000915157c10 */ /* 0x000fe40009ffe4ff */
[----:B------:R-:W-:-:S03]  /*665a0*/  IADD3 R20, P3, PT, R20, UR12, RZ ;  /* 0x0000000c14147c10 */ /* 0x000fc6000ff7e0ff */
[----:B------:R0:W-:Y:S04]  /*665b0*/  STL [R1+0xd5c], R21 ;  /* 0x000d5c1501007387 */ /* 0x0001e80000100800 */
[----:B------:R-:W-:Y:S04]  /*665c0*/  STL [R1+0xd64], R4 ;  /* 0x000d640401007387 */ /* 0x000fe80000100800 */
        /* <DEDUP_REMOVED lines=85> */
[----:B------:R-:W-:Y:S04]  /*66b20*/  STL [R1+0xcc0], R8 ;  /* 0x000cc00801007387 */ /* 0x000fe80000100800 */
[----:B------:R-:W-:Y:S01]  /*66b30*/  STL [R1+0xcec], R5 ;  /* 0x000cec0501007387 */ /* 0x000fe20000100800 */
[----:B------:R-:W-:-:S02]  /*66b40*/  IADD3.X R28, PT, PT, R28, UR9, RZ, P4, !PT ;  /* 0x000000091c1c7c10 */ /* 0x000fc4000a7fe4ff */
[----:B------:R-:W-:Y:S02]  /*66b50*/  IADD3 R4, P3, PT, R4, UR12, RZ ;  /* 0x0000000c04047c10 */ /* 0x000fe4000ff7e0ff */
        /* <DEDUP_REMOVED lines=142> */
[----:B------:R-:W-:Y:S01]  /*67440*/  IADD3.X R18, PT, PT, R18, UR9, RZ, P4, !PT ;  /* 0x0000000912127c10 */ /* 0x000fe2000a7fe4ff */
[----:B------:R-:W-:Y:S01]  /*67450*/  STL [R1+0xc44], R16 ;  /* 0x000c441001007387 */ /* 0x000fe20000100800 */
[----:B--2---:R-:W-:-:S02]  /*67460*/  IADD3 R19, P4, PT, R19, UR12, RZ ;  /* 0x0000000c13137c10 */ /* 0x004fc4000ff9e0ff */
        /* <DEDUP_REMOVED lines=28> */
[----:B------:R0:W-:Y:S01]  /*67630*/  STL [R1+0xc04], R20 ;  /* 0x000c041401007387 */ /* 0x0001e20000100800 */
[----:B------:R-:W-:-:S03]  /*67640*/  IADD3.X R9, PT, PT, R9, UR9, RZ, P5, !PT ;  /* 0x0000000909097c10 */ /* 0x000fc6000affe4ff */
[----:B------:R-:W-:Y:S01]  /*67650*/  STL [R1+0xbd8], R24 ;  /* 0x000bd81801007387 */ /* 0x000fe20000100800 */
[----:B------:R-:W-:-:S03]  /*67660*/  IADD3 R8, P5, PT, R8, UR12, RZ ;  /* 0x0000000c08087c10 */ /* 0x000fc6000ffbe0ff */
        /* <DEDUP_REMOVED lines=60> */
[----:B------:R-:W-:Y:S04]  /*67a30*/  STL [R1+0xbc4], R17 ;  /* 0x000bc41101007387 */ /* 0x000fe80000100800 */
[----:B------:R-:W-:Y:S01]  /*67a40*/  STL [R1+0xb90], R18 ;  /* 0x000b901201007387 */ /* 0x000fe20000100800 */
[----:B------:R-:W-:-:S02]  /*67a50*/  IADD3.X R19, PT, PT, R19, UR9, RZ, P6, !PT ;  /* 0x0000000913137c10 */ /* 0x000fc4000b7fe4ff */
        /* <DEDUP_REMOVED lines=34> */
[----:B------:R-:W-:Y:S04]  /*67c80*/  STL [R1+0xb50], R9 ;  /* 0x000b500901007387 */ /* 0x000fe80000100800 */
[----:B------:R-:W-:Y:S01]  /*67c90*/  STL [R1+0xb7c], R8 ;  /* 0x000b7c0801007387 */ /* 0x000fe20000100800 */
[----:B------:R-:W-:Y:S02]  /*67ca0*/  IADD3.X R4, PT, PT, R4, UR9, RZ, P1, !PT ;  /* 0x0000000904047c10 */ /* 0x000fe40008ffe4ff */
[----:B------:R-:W-:Y:S01]  /*67cb0*/  IADD3 R28, P1, PT, R28, UR12, RZ ;  /* 0x0000000c1c1c7c10 */ /* 0x000fe2000ff3e0ff */
[----:B------:R-:W-:Y:S01]  /*67cc0*/  STL [R1+0xb48], R5 ;  /* 0x000b480501007387 */ /* 0x000fe20000100800 */
[----:B------:R-:W-:-:S02]  /*67cd0*/  IADD3.X R21, PT, PT, R21, UR9, RZ, P2, !PT ;  /* 0x0000000915157c10 */ /* 0x000fc400097fe4ff */
        /* <DEDUP_REMOVED lines=97> */
[----:B------:R-:W-:Y:S04]  /*682f0*/  STL [R1+0xaf4], R28 ;  /* 0x000af41c01007387 */ /* 0x000fe80000100800 */
[----:B------:R0:W-:Y:S04]  /*68300*/  STL [R1+0xaec], R29 ;  /* 0x000aec1d01007387 */ /* 0x0001e80000100800 */
[----:B0-----:R-:W4:Y:S04]  /*68310*/  LDL.LU R29, [R1+0xad4] ;  /* 0x000ad400011d7983 */ /* 0x001f280000300800 */
[----:B------:R-:W4:Y:S01]  /*68320*/  LDL.LU R16, [R1+0xaa0] ;  /* 0x000aa00001107983 */ /* 0x000f220000300800 */
[----:B--2---:R-:W-:-:S05]  /*68330*/  IADD3 R21, P4, PT, R21, UR12, RZ ;  /* 0x0000000c15157c10 */ /* 0x004fca000ff9e0ff */
[----:B------:R0:W-:Y:S04]  /*68340*/  STL [R1+0xab8], R21 ;  /* 0x000ab81501007387 */ /* 0x0001e80000100800 */
        /* <DEDUP_REMOVED lines=33> */
[----:B------:R-:W-:Y:S02]  /*68560*/  IADD3.X R29, PT, PT, R29, UR9, RZ, P0, !PT ;  /* 0x000000091d1d7c10 */ /* 0x000fe400087fe4ff */
[----:B------:R-:W-:-:S03]  /*68570*/  IADD3 R16, P0, PT, R16, UR12, RZ ;  /* 0x0000000c10107c10 */ /* 0x000fc6000ff1e0ff */
[----:B------:R0:W-:Y:S01]  /*68580*/  STL [R1+0xad4], R29 ;  /* 0x000ad41d01007387 */ /* 0x0001e20000100800 */
[----:B--2---:R-:W-:Y:S02]  /*68590*/  IADD3.X R17, PT, PT, R17, UR9, RZ, P1, !PT ;  /* 0x0000000911117c10 */ /* 0x004fe40008ffe4ff */
[----:B------:R-:W-:Y:S01]  /*685a0*/  IADD3 R18, P1, PT, R18, UR12, RZ ;  /* 0x0000000c12127c10 */ /* 0x000fe2000ff3e0ff */
        /* <DEDUP_REMOVED lines=31> */
[----:B------:R0:W-:Y:S01]  /*687a0*/  STL [R1+0xa60], R21 ;  /* 0x000a601501007387 */ /* 0x0001e20000100800 */
[----:B------:R-:W-:-:S03]  /*687b0*/  IADD3 R9, P2, PT, R9, UR12, RZ ;  /* 0x0000000c09097c10 */ /* 0x000fc6000ff5e0ff */
[----:B------:R-:W-:Y:S01]  /*687c0*/  STL [R1+0xa94], R24 ;  /* 0x000a941801007387 */ /* 0x000fe20000100800 */
[----:B------:R-:W-:-:S03]  /*687d0*/  IADD3.X R8, PT, PT, R8, UR9, RZ, P3, !PT ;  /* 0x0000000908087c10 */ /* 0x000fc60009ffe4ff */
        /* <DEDUP_REMOVED lines=41> */
[----:B---3--:R-:W-:-:S05]  /*68a70*/  IADD3.X R21, PT, PT, R21, UR9, RZ, P0, !PT ;  /* 0x0000000915157c10 */ /* 0x008fca00087fe4ff */
[----:B------:R3:W-:Y:S04]  /*68a80*/  STL [R1+0xa64], R21 ;  /* 0x000a641501007387 */ /* 0x0007e80000100800 */
[----:B------:R-:W2:Y:S01]  /*68a90*/  LDL.LU R28, [R1+0x1934] ;  /* 0x00193400011c7983 */ /* 0x000ea20000300800 */
[----:B----4-:R-:W-:-:S05]  /*68aa0*/  IADD3 R3, P0, PT, R3, UR12, RZ ;  /* 0x0000000c03037c10 */ /* 0x010fca000ff1e0ff */
[----:B------:R4:W-:Y:S04]  /*68ab0*/  STL [R1+0x1948], R3 ;  /* 0x0019480301007387 */ /* 0x0009e80000100800 */
[----:B0-----:R-:W2:Y:S04]  /*68ac0*/  LDL.LU R20, [R1+0x19a8] ;  /* 0x0019a80001147983 */ /* 0x001ea80000300800 */
[----:B-1----:R-:W2:Y:S04]  /*68ad0*/  LDL.LU R29, [R1+0x193c] ;  /* 0x00193c00011d7983 */ /* 0x002ea80000300800 */
[----:B---3--:R-:W3:Y:S04]  /*68ae0*/  LDL.LU R21, [R1+0x19b0] ;  /* 0x0019b00001157983 */ /* 0x008ee80000300800 */
[----:B----4-:R-:W4:Y:S01]  /*68af0*/  LDL.LU R3, [R1+0x1944] ;  /* 0x0019440001037983 */ /* 0x010f220000300800 */
        /* <DEDUP_REMOVED lines=23> */
[----:B------:R0:W-:Y:S01]  /*68c70*/  STL [R1+0xa44], R22 ;  /* 0x000a441601007387 */ /* 0x0001e20000100800 */
[----:B------:R-:W-:-:S03]  /*68c80*/  IADD3 R13, P0, PT, R13, UR12, RZ ;  /* 0x0000000c0d0d7c10 */ /* 0x000fc6000ff1e0ff */
[----:B------:R1:W-:Y:S01]  /*68c90*/  STL [R1+0x1970], R23 ;  /* 0x0019701701007387 */ /* 0x0003e20000100800 */
[----:B------:R-:W-:-:S03]  /*68ca0*/  IADD3.X R14, PT, PT, R14, UR9, RZ, P1, !PT ;  /* 0x000000090e0e7c10 */ /* 0x000fc60008ffe4ff */
[----:B------:R2:W-:Y:S01]  /*68cb0*/  STL [R1+0xa40], R26 ;  /* 0x000a401a01007387 */ /* 0x0005e20000100800 */
[----:B------:R-:W-:-:S03]  /*68cc0*/  IADD3 R12, P1, PT, R12, UR12, RZ ;  /* 0x0000000c0c0c7c10 */ /* 0x000fc6000ff3e0ff */
[----:B------:R0:W-:Y:S01]  /*68cd0*/  STL [R1+0x1978], R27 ;  /* 0x0019781b01007387 */ /* 0x0001e20000100800 */
[----:B------:R-:W-:-:S03]  /*68ce0*/  IADD3.X R25, PT, PT, R25, UR9, RZ, P2, !PT ;  /* 0x0000000919197c10 */ /* 0x000fc600097fe4ff */
[----:B------:R-:W-:Y:S04]  /*68cf0*/  STL [R1+0xa3c], R15 ;  /* 0x000a3c0f01007387 */ /* 0x000fe80000100800 */
[----:B------:R0:W-:Y:S01]  /*68d00*/  STL [R1+0x1980], R13 ;  /* 0x0019800d01007387 */ /* 0x0001e20000100800 */
[----:B------:R-:W-:-:S03]  /*68d10*/  IADD3 R24, P2, PT, R24, UR12, RZ ;  /* 0x0000000c18187c10 */ /* 0x000fc6000ff5e0ff */
[----:B------:R-:W-:Y:S01]  /*68d20*/  STL [R1+0xa38], R14 ;  /* 0x000a380e01007387 */ /* 0x000fe20000100800 */
[----:B------:R-:W-:-:S03]  /*68d30*/  IADD3.X R9, PT, PT, R9, UR9, RZ, P3, !PT ;  /* 0x0000000909097c10 */ /* 0x000fc60009ffe4ff */
[----:B------:R1:W-:Y:S01]  /*68d40*/  STL [R1+0x1988], R12 ;  /* 0x0019880c01007387 */ /* 0x0003e20000100800 */
[----:B------:R-:W-:-:S03]  /*68d50*/  IADD3 R8, P3, PT, R8, UR12, RZ ;  /* 0x0000000c08087c10 */ /* 0x000fc6000ff7e0ff */
[----:B------:R-:W-:Y:S04]  /*68d60*/  STL [R1+0xa34], R25 ;  /* 0x000a341901007387 */ /* 0x000fe80000100800 */
[----:B0-----:R-:W4:Y:S01]  /*68d70*/  LDL.LU R22, [R1+0x19c0] ;  /* 0x0019c00001167983 */ /* 0x001f220000300800 */
[----:B------:R-:W-:-:S03]  /*68d80*/  IADD3.X R5, PT, PT, R5, UR9, RZ, P4, !PT ;  /* 0x0000000905057c10 */ /* 0x000fc6000a7fe4ff */
[----:B------:R0:W-:Y:S01]  /*68d90*/  STL [R1+0x1990], R24 ;  /* 0x0019901801007387 */ /* 0x0001e20000100800 */
[----:B------:R-:W-:-:S03]  /*68da0*/  IADD3 R4, P4, PT, R4, UR12, RZ ;  /* 0x0000000c04047c10 */ /* 0x000fc6000ff9e0ff */
[----:B-1----:R-:W4:Y:S04]  /*68db0*/  LDL.LU R23, [R1+0x1954] ;  /* 0x0019540001177983 */ /* 0x002f280000300800 */
[----:B------:R-:W-:Y:S04]  /*68dc0*/  STL [R1+0xa30], R9 ;  /* 0x000a300901007387 */ /* 0x000fe80000100800 */
[----:B------:R1:W-:Y:S04]  /*68dd0*/  STL [R1+0x1998], R8 ;  /* 0x0019980801007387 */ /* 0x0003e80000100800 */
[----:B------:R-:W-:Y:S04]  /*68de0*/  STL [R1+0x192c], R5 ;  /* 0x00192c0501007387 */ /* 0x000fe80000100800 */
[----:B------:R0:W-:Y:S01]  /*68df0*/  STL [R1+0x19a0], R4 ;  /* 0x0019a00401007387 */ /* 0x0001e20000100800 */
[----:B------:R-:W-:-:S05]  /*68e00*/  IADD3.X R28, PT, PT, R28, UR9, RZ, P5, !PT ;  /* 0x000000091c1c7c10 */ /* 0x000fca000affe4ff */
[----:B------:R-:W-:Y:S04]  /*68e10*/  STL [R1+0x1934], R28 ;  /* 0x0019341c01007387 */ /* 0x000fe80000100800 */
[----:B--2---:R-:W2:Y:S01]  /*68e20*/  LDL.LU R26, [R1+0x19c8] ;  /* 0x0019c800011a7983 */ /* 0x004ea20000300800 */
[----:B------:R-:W-:Y:S02]  /*68e30*/  IADD3 R20, P5, PT, R20, UR12, RZ ;  /* 0x0000000c14147c10 */ /* 0x000fe4000ffbe0ff */
[----:B------:R-:W-:Y:S02]  /*68e40*/  IADD3.X R29, PT, PT, R29, UR9, RZ, P6, !PT ;  /* 0x000000091d1d7c10 */ /* 0x000fe4000b7fe4ff */
[----:B---3--:R-:W-:Y:S01]  /*68e50*/  IADD3 R21, P6, PT, R21, UR12, RZ ;  /* 0x0000000c15157c10 */ /* 0x008fe2000ffde0ff */
[----:B------:R3:W-:Y:S04]  /*68e60*/  STL [R1+0x19a8], R20 ;  /* 0x0019a81401007387 */ /* 0x0007e80000100800 */
[----:B------:R-:W-:Y:S01]  /*68e70*/  STL [R1+0x193c], R29 ;  /* 0x00193c1d01007387 */ /* 0x000fe20000100800 */
[----:B----4-:R-:W-:-:S03]  /*68e80*/  IADD3.X R3, PT, PT, R3, UR9, RZ, P0, !PT ;  /* 0x0000000903037c10 */ /* 0x010fc600087fe4ff */
[----:B------:R-:W-:Y:S04]  /*68e90*/  STL [R1+0x19b0], R21 ;  /* 0x0019b01501007387 */ /* 0x000fe80000100800 */
[----:B------:R-:W4:Y:S04]  /*68ea0*/  LDL.LU R27, [R1+0x195c] ;  /* 0x00195c00011b7983 */ /* 0x000f280000300800 */
[----:B------:R0:W-:Y:S04]  /*68eb0*/  STL [R1+0x1944], R3 ;  /* 0x0019440301007387 */ /* 0x0001e80000100800 */
[----:B------:R-:W4:Y:S01]  /*68ec0*/  LDL.LU R13, [R1+0x19d0] ;  /* 0x0019d000010d7983 */ /* 0x000f220000300800 */
[----:B------:R-:W-:-:S05]  /*68ed0*/  IADD3 R2, P0, PT, R2, UR12, RZ ;  /* 0x0000000c02027c10 */ /* 0x000fca000ff1e0ff */
[----:B------:R0:W-:Y:S04]  /*68ee0*/  STL [R1+0x19b8], R2 ;  /* 0x0019b80201007387 */ /* 0x0001e80000100800 */
[----:B------:R-:W4:Y:S04]  /*68ef0*/  LDL.LU R15, [R1+0x1964] ;  /* 0x00196400010f7983 */ /* 0x000f280000300800 */
[----:B------:R-:W4:Y:S01]  /*68f00*/  LDL.LU R12, [R1+0x19d8] ;  /* 0x0019d800010c7983 */ /* 0x000f220000300800 */
[----:B------:R-:W-:-:S05]  /*68f10*/  IADD3.X R0, PT, PT, R0, UR9, RZ, P1, !PT ;  /* 0x0000000900007c10 */ /* 0x000fca0008ffe4ff */
[----:B------:R1:W-:Y:S04]  /*68f20*/  STL [R1+0x194c], R0 ;  /* 0x00194c0001007387 */ /* 0x0003e80000100800 */
[----:B------:R-:W4:Y:S04]  /*68f30*/  LDL.LU R14, [R1+0x196c] ;  /* 0x00196c00010e7983 */ /* 0x000f280000300800 */
[----:B0-----:R-:W4:Y:S04]  /*68f40*/  LDL.LU R24, [R1+0x19e0] ;  /* 0x0019e00001187983 */ /* 0x001f280000300800 */
[----:B------:R-:W4:Y:S04]  /*68f50*/  LDL.LU R25, [R1+0x1974] ;  /* 0x0019740001197983 */ /* 0x000f280000300800 */
[----:B-1----:R-:W4:Y:S04]  /*68f60*/  LDL.LU R8, [R1+0x19e8] ;  /* 0x0019e80001087983 */ /* 0x002f280000300800 */
[----:B------:R-:W4:Y:S04]  /*68f70*/  LDL.LU R9, [R1+0x197c] ;  /* 0x00197c0001097983 */ /* 0x000f280000300800 */
[----:B------:R-:W4:Y:S04]  /*68f80*/  LDL.LU R4, [R1+0x19f0] ;  /* 0x0019f00001047983 */ /* 0x000f280000300800 */
[----:B------:R-:W4:Y:S04]  /*68f90*/  LDL.LU R5, [R1+0x1984] ;  /* 0x0019840001057983 */ /* 0x000f280000300800 */
[----:B---3--:R-:W3:Y:S04]  /*68fa0*/  LDL.LU R20, [R1+0x1a0c] ;  /* 0x001a0c0001147983 */ /* 0x008ee80000300800 */
        /* <DEDUP_REMOVED lines=9> */
[----:B------:R-:W-:-:S02]  /*69040*/  IADD3 R22, P1, PT, R22, UR12, RZ ;  /* 0x0000000c16167c10 */ /* 0x000fc4000ff3e0ff */
[----:B------:R-:W-:-:S03]  /*69050*/  IADD3.X R23, PT, PT, R23, UR9, RZ, P2, !PT ;  /* 0x0000000917177c10 */ /* 0x000fc600097fe4ff */
[----:B------:R0:W-:Y:S04]  /*69060*/  STL [R1+0x19c0], R22 ;  /* 0x0019c01601007387 */ /* 0x0001e80000100800 */
[----:B------:R-:W3:Y:S04]  /*69070*/  LDL.LU R19, [R1+0x19f4] ;  /* 0x0019f40001137983 */ /* 0x000ee80000300800 */
[----:B------:R1:W-:Y:S04]  /*69080*/  STL [R1+0x1954], R23 ;  /* 0x0019541701007387 */ /* 0x0003e80000100800 */
[----:B------:R-:W3:Y:S04]  /*69090*/  LDL.LU R7, [R1+0x19bc] ;  /* 0x0019bc0001077983 */ /* 0x000ee80000300800 */
[----:B------:R-:W3:Y:S04]  /*690a0*/  LDL.LU R11, [R1+0x19c4] ;  /* 0x0019c400010b7983 */ /* 0x000ee80000300800 */
[----:B0-----:R-:W3:Y:S04]  /*690b0*/  LDL.LU R22, [R1+0xa10] ;  /* 0x000a100001167983 */ /* 0x001ee80000300800 */
[----:B-1----:R-:W3:Y:S01]  /*690c0*/  LDL.LU R23, [R1+0x19d4] ;  /* 0x0019d40001177983 */ /* 0x002ee20000300800 */
[----:B--2---:R-:W-:-:S05]  /*690d0*/  IADD3 R26, P2, PT, R26, UR12, RZ ;  /* 0x0000000c1a1a7c10 */ /* 0x004fca000ff5e0ff */
[----:B------:R0:W-:Y:S04]  /*690e0*/  STL [R1+0x19c8], R26 ;  /* 0x0019c81a01007387 */ /* 0x0001e80000100800 */
[----:B0-----:R-:W2:Y:S01]  /*690f0*/  LDL.LU R26, [R1+0x19dc] ;  /* 0x0019dc00011a7983 */ /* 0x001ea20000300800 */
[----:B----4-:R-:W-:Y:S02]  /*69100*/  IADD3.X R27, PT, PT, R27, UR9, RZ, P3, !PT ;  /* 0x000000091b1b7c10 */ /* 0x010fe40009ffe4ff */
[----:B------:R-:W-:-:S03]  /*69110*/  IADD3 R13, P3, PT, R13, UR12, RZ ;  /* 0x0000000c0d0d7c10 */ /* 0x000fc6000ff7e0ff */
[----:B------:R0:W-:Y:S04]  /*69120*/  STL [R1+0x195c], R27 ;  /* 0x00195c1b01007387 */ /* 0x0001e80000100800 */
[----:B0-----:R-:W4:Y:S04]  /*69130*/  LDL.LU R27, [R1+0x19ec] ;  /* 0x0019ec00011b7983 */ /* 0x001f280000300800 */
[----:B------:R0:W-:Y:S04]  /*69140*/  STL [R1+0x19d0], R13 ;  /* 0x0019d00d01007387 */ /* 0x0001e80000100800 */
[----:B0-----:R1:W5:Y:S01]  /*69150*/  LDL.LU R13, [R1+0x1b04] ;  /* 0x001b0400010d7983 */ /* 0x0013620000300800 */
[----:B------:R-:W-:-:S02]  /*69160*/  IADD3.X R15, PT, PT, R15, UR9, RZ, P4, !PT ;  /* 0x000000090f0f7c10 */ /* 0x000fc4000a7fe4ff */
[----:B------:R-:W-:-:S03]  /*69170*/  IADD3 R12, P4, PT, R12, UR12, RZ ;  /* 0x0000000c0c0c7c10 */ /* 0x000fc6000ff9e0ff */
[----:B------:R0:W-:Y:S04]  /*69180*/  STL [R1+0x1964], R15 ;  /* 0x0019640f01007387 */ /* 0x0001e80000100800 */
[----:B0-----:R1:W5:Y:S04]  /*69190*/  LDL.LU R15, [R1+0x1b00] ;  /* 0x001b0000010f7983 */ /* 0x0013680000300800 */
[----:B------:R0:W-:Y:S04]  /*691a0*/  STL [R1+0x19d8], R12 ;  /* 0x0019d80c01007387 */ /* 0x0001e80000100800 */
[----:B0-----:R1:W5:Y:S01]  /*691b0*/  LDL.LU R12, [R1+0x1afc] ;  /* 0x001afc00010c7983 */ /* 0x0013620000300800 */
[----:B------:R-:W-:-:S02]  /*691c0*/  IADD3.X R14, PT, PT, R14, UR9, RZ, P5, !PT ;  /* 0x000000090e0e7c10 */ /* 0x000fc4000affe4ff */
[----:B------:R-:W-:Y:S02]  /*691d0*/  IADD3 R24, P5, PT, R24, UR12, RZ ;  /* 0x0000000c18187c10 */ /* 0x000fe4000ffbe0ff */
[----:B------:R-:W-:Y:S02]  /*691e0*/  IADD3.X R25, PT, PT, R25, UR9, RZ, P6, !PT ;  /* 0x0000000919197c10 */ /* 0x000fe4000b7fe4ff */
[----:B------:R-:W-:Y:S01]  /*691f0*/  IADD3 R8, P6, PT, R8, UR12, RZ ;  /* 0x0000000c08087c10 */ /* 0x000fe2000ffde0ff */
[----:B------:R0:W-:Y:S01]  /*69200*/  STL [R1+0x196c], R14 ;  /* 0x00196c0e01007387 */ /* 0x0001e20000100800 */
[----:B------:R-:W-:Y:S02]  /*69210*/  IADD3.X R9, PT, PT, R9, UR9, RZ, P0, !PT ;  /* 0x0000000909097c10 */ /* 0x000fe400087fe4ff */
[----:B------:R-:W-:Y:S02]  /*69220*/  IADD3 R4, P0, PT, R4, UR12, RZ ;  /* 0x0000000c04047c10 */ /* 0x000fe4000ff1e0ff */
[----:B------:R-:W-:Y:S01]  /*69230*/  IADD3.X R5, PT, PT, R5, UR9, RZ, P1, !PT ;  /* 0x0000000905057c10 */ /* 0x000fe20008ffe4ff */
[----:B0-----:R1:W5:Y:S04]  /*69240*/  LDL.LU R14, [R1+0x1af8] ;  /* 0x001af800010e7983 */ /* 0x0013680000300800 */
[----:B------:R0:W-:Y:S01]  /*69250*/  STL [R1+0x19e0], R24 ;  /* 0x0019e01801007387 */ /* 0x0001e20000100800 */
[----:B---3--:R-:W-:-:S02]  /*69260*/  IADD3 R20, P1, PT, R20, UR12, RZ ;  /* 0x0000000c14147c10 */ /* 0x008fc4000ff3e0ff */
[----:B------:R-:W-:Y:S01]  /*69270*/  IADD3.X R28, PT, PT, R28, UR9, RZ, P2, !PT ;  /* 0x000000091c1c7c10 */ /* 0x000fe200097fe4ff */
[----:B0-----:R1:W5:Y:S04]  /*69280*/  LDL.LU R24, [R1+0x1af4] ;  /* 0x001af40001187983 */ /* 0x0013680000300800 */
[----:B------:R0:W-:Y:S01]  /*69290*/  STL [R1+0x1974], R25 ;  /* 0x0019741901007387 */ /* 0x0001e20000100800 */
[----:B------:R-:W-:-:S03]  /*692a0*/  IADD3 R3, P2, PT, R3, UR12, RZ ;  /* 0x0000000c03037c10 */ /* 0x000fc6000ff5e0ff */
[----:B0-----:R1:W5:Y:S04]  /*692b0*/  LDL.LU R25, [R1+0x1af0] ;  /* 0x001af00001197983 */ /* 0x0013680000300800 */
[----:B------:R0:W-:Y:S01]  /*692c0*/  STL [R1+0x19e8], R8 ;  /* 0x0019e80801007387 */ /* 0x0001e20000100800 */
[----:B------:R-:W-:-:S03]  /*692d0*/  IADD3.X R21, PT, PT, R21, UR9, RZ, P3, !PT ;  /* 0x0000000915157c10 */ /* 0x000fc60009ffe4ff */
        /* <DEDUP_REMOVED lines=10> */
[----:B------:R0:W-:Y:S04]  /*69380*/  STL [R1+0x1a0c], R20 ;  /* 0x001a0c1401007387 */ /* 0x0001e80000100800 */
        /* <DEDUP_REMOVED lines=10> */
[----:B0-----:R-:W3:Y:S04]  /*69430*/  LDL.LU R2, [R1+0x1ac8] ;  /* 0x001ac80001027983 */ /* 0x001ee80000300800 */
[----:B------:R0:W-:Y:S04]  /*69440*/  STL [R1+0x1a00], R0 ;  /* 0x001a000001007387 */ /* 0x0001e80000100800 */
[----:B0-----:R-:W2:Y:S01]  /*69450*/  LDL.LU R0, [R1+0x1ac4] ;  /* 0x001ac40001007983 */ /* 0x001ea20000300800 */
[----:B------:R-:W-:-:S02]  /*69460*/  IADD3.X R16, PT, PT, R16, UR9, RZ, P5, !PT ;  /* 0x0000000910107c10 */ /* 0x000fc4000affe4ff */
[----:B--2---:R-:W-:-:S05]  /*69470*/  IADD3 R0, P5, PT, R0, UR12, RZ ;  /* 0x0000000c00007c10 */ /* 0x004fca000ffbe0ff */
[----:B------:R0:W-:Y:S04]  /*69480*/  STL [R1+0x19fc], R0 ;  /* 0x0019fc0001007387 */ /* 0x0001e80000100800 */
[----:B0-----:R-:W2:Y:S01]  /*69490*/  LDL.LU R0, [R1+0x1ac0] ;  /* 0x001ac00001007983 */ /* 0x001ea20000300800 */
[----:B---3--:R-:W-:-:S03]  /*694a0*/  IADD3.X R2, PT, PT, R2, UR9, RZ, P6, !PT ;  /* 0x0000000902027c10 */ /* 0x008fc6000b7fe4ff */
[----:B------:R-:W-:Y:S04]  /*694b0*/  STL [R1+0x19a4], R16 ;  /* 0x0019a41001007387 */ /* 0x000fe80000100800 */
[----:B------:R0:W-:Y:S01]  /*694c0*/  STL [R1+0x19ac], R2 ;  /* 0x0019ac0201007387 */ /* 0x0001e20000100800 */
[----:B------:R-:W-:Y:S02]  /*694d0*/  IADD3 R17, P6, PT, R17, UR12, RZ ;  /* 0x0000000c11117c10 */ /* 0x000fe4000ffde0ff */
[----:B------:R-:W-:Y:S02]  /*694e0*/  IADD3.X R18, PT, PT, R18, UR9, RZ, P0, !PT ;  /* 0x0000000912127c10 */ /* 0x000fe400087fe4ff */
[----:B------:R-:W-:Y:S01]  /*694f0*/  IADD3 R19, P0, PT, R19, UR12, RZ ;  /* 0x0000000c13137c10 */ /* 0x000fe2000ff1e0ff */
[----:B0-----:R-:W3:Y:S01]  /*69500*/  LDL.LU R2, [R1+0x1abc] ;  /* 0x001abc0001027983 */ /* 0x001ee20000300800 */
[----:B------:R-:W-:-:S03]  /*69510*/  IADD3.X R7, PT, PT, R7, UR9, RZ, P1, !PT ;  /* 0x0000000907077c10 */ /* 0x000fc60008ffe4ff */
[----:B------:R-:W-:Y:S01]  /*69520*/  STL [R1+0x19f8], R17 ;  /* 0x0019f81101007387 */ /* 0x000fe20000100800 */
[----:B------:R-:W-:-:S03]  /*69530*/  IADD3.X R11, PT, PT, R11, UR9, RZ, P2, !PT ;  /* 0x000000090b0b7c10 */ /* 0x000fc600097fe4ff */
[----:B------:R-:W-:Y:S04]  /*69540*/  STL [R1+0x19b4], R18 ;  /* 0x0019b41201007387 */ /* 0x000fe80000100800 */
[----:B------:R-:W-:Y:S04]  /*69550*/  STL [R1+0x19f4], R19 ;  /* 0x0019f41301007387 */ /* 0x000fe80000100800 */
[----:B------:R-:W-:Y:S01]  /*69560*/  STL [R1+0x19bc], R7 ;  /* 0x0019bc0701007387 */ /* 0x000fe20000100800 */
[----:B--2---:R-:W-:-:S05]  /*69570*/  IADD3.X R0, PT, PT, R0, UR9, RZ, P3, !PT ;  /* 0x0000000900007c10 */ /* 0x004fca0009ffe4ff */
[----:B------:R0:W-:Y:S04]  /*69580*/  STL [R1+0x19cc], R0 ;  /* 0x0019cc0001007387 */ /* 0x0001e80000100800 */
[----:B------:R-:W-:Y:S04]  /*69590*/  STL [R1+0x19c4], R11 ;  /* 0x0019c40b01007387 */ /* 0x000fe80000100800 */
[----:B0-----:R-:W2:Y:S01]  /*695a0*/  LDL.LU R0, [R1+0x1ab8] ;  /* 0x001ab80001007983 */ /* 0x001ea20000300800 */
[----:B------:R-:W-:Y:S02]  /*695b0*/  IADD3 R22, P1, PT, R22, UR13, RZ ;  /* 0x0000000d16167c10 */ /* 0x000fe4000ff3e0ff */
[----:B---3--:R-:W-:-:S03]  /*695c0*/  IADD3.X R2, PT, PT, R2, UR9, RZ, P6, !PT ;  /* 0x0000000902027c10 */ /* 0x008fc6000b7fe4ff */
[----:B------:R-:W-:Y:S04]  /*695d0*/  STL [R1+0xa10], R22 ;  /* 0x000a101601007387 */ /* 0x000fe80000100800 */
[----:B------:R0:W-:Y:S01]  /*695e0*/  STL [R1+0x19e4], R2 ;  /* 0x0019e40201007387 */ /* 0x0001e20000100800 */
[----:B------:R-:W-:Y:S01]  /*695f0*/  IADD3.X R23, PT, PT, R23, UR9, RZ, P4, !PT ;  /* 0x0000000917177c10 */ /* 0x000fe2000a7fe4ff */
[----:B0-----:R-:W0:Y:S01]  /*69600*/  S2R R2, SR_TID.X ;  /* 0x0000000000027919 */ /* 0x001e220000002100 */
[----:B------:R-:W-:Y:S02]  /*69610*/  IADD3.X R26, PT, PT, R26, UR9, RZ, P5, !PT ;  /* 0x000000091a1a7c10 */ /* 0x000fe4000affe4ff */
[----:B----4-:R-:W-:Y:S01]  /*69620*/  IADD3.X R27, PT, PT, R27, UR9, RZ, P0, !PT ;  /* 0x000000091b1b7c10 */ /* 0x010fe200087fe4ff */
[----:B------:R-:W-:Y:S04]  /*69630*/  STL [R1+0x19d4], R23 ;  /* 0x0019d41701007387 */ /* 0x000fe80000100800 */
[----:B------:R-:W-:Y:S01]  /*69640*/  STL [R1+0x19dc], R26 ;  /* 0x0019dc1a01007387 */ /* 0x000fe20000100800 */
[----:B------:R-:W-:-:S04]  /*69650*/  UIADD3 UR4, UPT, UPT, UR4, 0x1, URZ ;  /* 0x0000000104047890 */ /* 0x000fc8000fffe0ff */
[----:B------:R-:W-:Y:S01]  /*69660*/  UISETP.NE.U32.AND UP0, UPT, UR4, UR8, UPT ;  /* 0x000000080400728c */ /* 0x000fe2000bf05070 */
[----:B0-----:R-:W-:-:S05]  /*69670*/  LOP3.LUT R2, R2, 0x3f, RZ, 0xc0, !PT ;  /* 0x0000003f02027812 */ /* 0x001fca00078ec0ff */
[----:B------:R-:W-:Y:S01]  /*69680*/  IMAD.SHL.U32 R2, R2, 0x2, RZ ;  /* 0x0000000202027824 */ /* 0x000fe200078e00ff */
[----:B--2---:R-:W-:-:S05]  /*69690*/  IADD3.X R0, PT, PT, R0, UR6, RZ, P1, !PT ;  /* 0x0000000600007c10 */ /* 0x004fca0008ffe4ff */
[----:B------:R0:W-:Y:S04]  /*696a0*/  STL [R1+0xa0c], R0 ;  /* 0x000a0c0001007387 */ /* 0x0001e80000100800 */
[----:B0-----:R1:W5:Y:S04]  /*696b0*/  LDL.LU R0, [R1+0x1ab4] ;  /* 0x001ab40001007983 */ /* 0x0013680000300800 */
[----:B------:R1:W-:Y:S01]  /*696c0*/  STL [R1+0x19ec], R27 ;  /* 0x0019ec1b01007387 */ /* 0x0003e20000100800 */
[----:B------:R-:W-:Y:S05]  /*696d0*/  BRA.U UP0, `(.L_x_2) ;  /* 0xfffffc9900d07547 */ /* 0x000fea000b83ffff */
[----:B------:R-:W2:Y:S04]  /*696e0*/  LDL.LU R26, [R1+0x64c] ;  /* 0x00064c00011a7983 */ /* 0x000ea80000300800 */
[----:B--2---:R-:W-:Y:S04]  /*696f0*/  STL [R1+0x1c9c], R26 ;  /* 0x001c9c1a01007387 */ /* 0x004fe80000100800 */
[----:B-1----:R-:W2:Y:S04]  /*69700*/  LDL.LU R27, [R1+0x63c] ;  /* 0x00063c00011b7983 */ /* 0x002ea80000300800 */
[----:B--2---:R0:W-:Y:S04]  /*69710*/  STL [R1+0x1ca0], R27 ;  /* 0x001ca01b01007387 */ /* 0x0041e80000100800 */
[----:B0-----:R-:W2:Y:S04]  /*69720*/  LDL.LU R27, [R1+0x608] ;  /* 0x00060800011b7983 */ /* 0x001ea80000300800 */
        /* <DEDUP_REMOVED lines=17> */
[----:B------:R-:W2:Y:S01]  /*69840*/  LDL.LU R26, [R1+0x5f4] ;  /* 0x0005f400011a7983 */ /* 0x000ea20000300800 */
[----:B0-----:R-:W-:-:S03]  /*69850*/  IMAD.MOV.U32 R27, RZ, RZ, R10 ;  /* 0x000000ffff1b7224 */ /* 0x001fc600078e000a */
        /* <DEDUP_REMOVED lines=19> */
[----:B------:R-:W2:Y:S04]  /*69990*/  LDL.LU R2, [R1+0x624] ;  /* 0x0006240001027983 */ /* 0x000ea80000300800 */
[----:B------:R-:W3:Y:S01]  /*699a0*/  LDL.LU R16, [R1+0x610] ;  /* 0x0006100001107983 */ /* 0x000ee20000300800 */
[----:B0-----:R-:W-:-:S03]  /*699b0*/  IMAD.MOV.U32 R26, RZ, RZ, R6 ;  /* 0x000000ffff1a7224 */ /* 0x001fc600078e0006 */
[----:B------:R-:W3:Y:S04]  /*699c0*/  LDL.LU R17, [R1+0x620] ;  /* 0x0006200001117983 */ /* 0x000ee80000300800 */
[----:B------:R-:W4:Y:S04]  /*699d0*/  LDL.LU R18, [R1+0x40c] ;  /* 0x00040c0001127983 */ /* 0x000f280000300800 */
[----:B------:R-:W4:Y:S04]  /*699e0*/  LDL.LU R19, [R1+0x41c] ;  /* 0x00041c0001137983 */ /* 0x000f280000300800 */
[----:B------:R-:W2:Y:S04]  /*699f0*/  LDL.LU R6, [R1+0x408] ;  /* 0x0004080001067983 */ /* 0x000ea80000300800 */
[----:B------:R-:W2:Y:S04]  /*69a00*/  LDL.LU R7, [R1+0x418] ;  /* 0x0004180001077983 */ /* 0x000ea80000300800 */
[----:B------:R-:W2:Y:S04]  /*69a10*/  LDL.LU R10, [R1+0x404] ;  /* 0x00040400010a7983 */ /* 0x000ea80000300800 */
[----:B------:R-:W2:Y:S04]  /*69a20*/  LDL.LU R11, [R1+0x414] ;  /* 0x00041400010b7983 */ /* 0x000ea80000300800 */
[----:B------:R-:W2:Y:S04]  /*69a30*/  LDL.LU R22, [R1+0x400] ;  /* 0x0004000001167983 */ /* 0x000ea80000300800 */
[----:B------:R-:W2:Y:S04]  /*69a40*/  LDL.LU R23, [R1+0x410] ;  /* 0x0004100001177983 */ /* 0x000ea80000300800 */
[----:B-----5:R0:W-:Y:S04]  /*69a50*/  STL [R1+0x1b70], R14 ;  /* 0x001b700e01007387 */ /* 0x0201e80000100800 */
        /* <DEDUP_REMOVED lines=17> */
[----:B------:R0:W-:Y:S01]  /*69b70*/  STL [R1+0x1ad8], R8 ;  /* 0x001ad80801007387 */ /* 0x0001e20000100800 */
[----:B------:R-:W-:-:S03]  /*69b80*/  F2FP.BF16.F32.PACK_AB R27, R26, R27 ;  /* 0x0000001b1a1b723e */ /* 0x000fc600000010ff */
        /* <DEDUP_REMOVED lines=13> */
[----:B------:R-:W2:Y:S04]  /*69c60*/  LDL.LU R26, [R1+0x1cec] ;  /* 0x001cec00011a7983 */ /* 0x000ea80000300800 */
[----:B------:R0:W-:Y:S04]  /*69c70*/  STL [R1+0x19c], R27 ;  /* 0x00019c1b01007387 */ /* 0x0001e80000100800 */
[----:B0-----:R-:W2:Y:S02]  /*69c80*/  LDL.LU R27, [R1+0x1ce8] ;  /* 0x001ce800011b7983 */ /* 0x001ea40000300800 */
[----:B--2---:R-:W-:-:S02]  /*69c90*/  F2FP.BF16.F32.PACK_AB R27, R26, R27 ;  /* 0x0000001b1a1b723e */ /* 0x004fc400000010ff */
        /* <DEDUP_REMOVED lines=33> */
[----:B------:R0:W-:Y:S01]  /*69eb0*/  STL [R1+0x178], R27 ;  /* 0x0001781b01007387 */ /* 0x0001e20000100800 */
[----:B------:R-:W-:-:S03]  /*69ec0*/  F2FP.BF16.F32.PACK_AB R8, R29, R8 ;  /* 0x000000081d08723e */ /* 0x000fc600000010ff */
[----:B0-----:R-:W3:Y:S01]  /*69ed0*/  LDL.LU R27, [R1+0x1ca0] ;  /* 0x001ca000011b7983 */ /* 0x001ee20000300800 */
[----:B--2---:R-:W-:-:S03]  /*69ee0*/  F2FP.BF16.F32.PACK_AB R0, R26, R0 ;  /* 0x000000001a00723e */ /* 0x004fc600000010ff */
[----:B------:R-:W2:Y:S04]  /*69ef0*/  LDL.LU R26, [R1+0x1c9c] ;  /* 0x001c9c00011a7983 */ /* 0x000ea80000300800 */
[----:B------:R0:W-:Y:S02]  /*69f00*/  STL [R1+0x174], R0 ;  /* 0x0001740001007387 */ /* 0x0001e40000100800 */
[----:B0-----:R-:W-:Y:S02]  /*69f10*/  F2FP.BF16.F32.PACK_AB R0, R3, R20 ;  /* 0x000000140300723e */ /* 0x001fe400000010ff */
[----:B------:R-:W-:-:S03]  /*69f20*/  F2FP.BF16.F32.PACK_AB R3, R28, R21 ;  /* 0x000000151c03723e */ /* 0x000fc600000010ff */
[----:B------:R0:W-:Y:S04]  /*69f30*/  STL [R1+0x170], R0 ;  /* 0x0001700001007387 */ /* 0x0001e80000100800 */
[----:B------:R1:W-:Y:S01]  /*69f40*/  STL [R1+0x16c], R3 ;  /* 0x00016c0301007387 */ /* 0x0003e20000100800 */
[----:B0-----:R-:W-:-:S03]  /*69f50*/  F2FP.BF16.F32.PACK_AB R0, R9, R4 ;  /* 0x000000040900723e */ /* 0x001fc600000010ff */
[----:B------:R-:W-:Y:S01]  /*69f60*/  STL [R1+0x168], R8 ;  /* 0x0001680801007387 */ /* 0x000fe20000100800 */
[----:B------:R-:W-:Y:S02]  /*69f70*/  F2FP.BF16.F32.PACK_AB R4, R25, R13 ;  /* 0x0000000d1904723e */ /* 0x000fe400000010ff */
[----:B-1----:R-:W-:Y:S01]  /*69f80*/  F2FP.BF16.F32.PACK_AB R3, R5, R24 ;  /* 0x000000180503723e */ /* 0x002fe200000010ff */
[----:B------:R0:W-:Y:S04]  /*69f90*/  STL [R1+0x164], R0 ;  /* 0x0001640001007387 */ /* 0x0001e80000100800 */
[----:B------:R1:W-:Y:S01]  /*69fa0*/  STL [R1+0x160], R3 ;  /* 0x0001600301007387 */ /* 0x0003e20000100800 */
[----:B0-----:R-:W-:-:S03]  /*69fb0*/  F2FP.BF16.F32.PACK_AB R0, R12, R15 ;  /* 0x0000000f0c00723e */ /* 0x001fc600000010ff */
[----:B------:R-:W-:Y:S01]  /*69fc0*/  STL [R1+0x15c], R4 ;  /* 0x00015c0401007387 */ /* 0x000fe20000100800 */
[----:B-1----:R-:W-:-:S03]  /*69fd0*/  F2FP.BF16.F32.PACK_AB R3, R14, R2 ;  /* 0x000000020e03723e */ /* 0x002fc600000010ff */
[----:B------:R4:W-:Y:S01]  /*69fe0*/  STL [R1+0x158], R0 ;  /* 0x0001580001007387 */ /* 0x0009e20000100800 */
[----:B---3--:R-:W-:-:S03]  /*69ff0*/  F2FP.BF16.F32.PACK_AB R2, R16, R17 ;  /* 0x000000111002723e */ /* 0x008fc600000010ff */
[----:B------:R0:W-:Y:S01]  /*6a000*/  STL [R1+0x154], R3 ;  /* 0x0001540301007387 */ /* 0x0001e20000100800 */
[----:B----4-:R-:W-:-:S03]  /*6a010*/  F2FP.BF16.F32.PACK_AB R0, R18, R19 ;  /* 0x000000131200723e */ /* 0x010fc600000010ff */
[----:B------:R1:W-:Y:S01]  /*6a020*/  STL [R1+0x150], R2 ;  /* 0x0001500201007387 */ /* 0x0003e20000100800 */
[----:B0-----:R-:W-:-:S03]  /*6a030*/  F2FP.BF16.F32.PACK_AB R3, R6, R7 ;  /* 0x000000070603723e */ /* 0x001fc600000010ff */
[----:B------:R0:W-:Y:S01]  /*6a040*/  STL [R1+0x14c], R0 ;  /* 0x00014c0001007387 */ /* 0x0001e20000100800 */
[----:B-1----:R-:W-:-:S03]  /*6a050*/  F2FP.BF16.F32.PACK_AB R2, R10, R11 ;  /* 0x0000000b0a02723e */ /* 0x002fc600000010ff */
[----:B------:R-:W-:Y:S01]  /*6a060*/  STL [R1+0x148], R3 ;  /* 0x0001480301007387 */ /* 0x000fe20000100800 */
[----:B0-----:R-:W-:-:S03]  /*6a070*/  F2FP.BF16.F32.PACK_AB R0, R22, R23 ;  /* 0x000000171600723e */ /* 0x001fc600000010ff */
[----:B------:R-:W-:Y:S04]  /*6a080*/  STL [R1+0x144], R2 ;  /* 0x0001440201007387 */ /* 0x000fe80000100800 */
[----:B------:R0:W-:Y:S04]  /*6a090*/  STL [R1+0x140], R0 ;  /* 0x0001400001007387 */ /* 0x0001e80000100800 */
[----:B0-----:R-:W3:Y:S04]  /*6a0a0*/  LDL.LU R0, [R1+0x278] ;  /* 0x0002780001007983 */ /* 0x001ee80000300800 */
[----:B---3--:R0:W-:Y:S04]  /*6a0b0*/  STL [R1+0x1c14], R0 ;  /* 0x001c140001007387 */ /* 0x0081e80000100800 */
        /* <DEDUP_REMOVED lines=31> */
[----:B---3--:R-:W-:Y:S04]  /*6a2b0*/  STL [R1+0x1c94], R0 ;  /* 0x001c940001007387 */ /* 0x008fe80000100800 */
[----:B------:R-:W3:Y:S04]  /*6a2c0*/  LDL.LU R3, [R1+0x674] ;  /* 0x0006740001037983 */ /* 0x000ee80000300800 */
        /* <DEDUP_REMOVED lines=33> */
[----:B0-----:R-:W3:Y:S01]  /*6a4e0*/  LDL.LU R3, [R1+0x638] ;  /* 0x0006380001037983 */ /* 0x001ee20000300800 */
[----:B--2---:R-:W-:-:S03]  /*6a4f0*/  IMAD.MOV.U32 R0, RZ, RZ, R26 ;  /* 0x000000ffff007224 */ /* 0x004fc600078e001a */
[----:B---3--:R0:W-:Y:S04]  /*6a500*/  STL [R1+0x1c98], R3 ;  /* 0x001c980301007387 */ /* 0x0081e80000100800 */
[----:B------:R-:W2:Y:S04]  /*6a510*/  LDL.LU R20, [R1+0x274] ;  /* 0x0002740001147983 */ /* 0x000ea80000300800 */
[----:B------:R-:W3:Y:S04]  /*6a520*/  LDL.LU R28, [R1+0x670] ;  /* 0x00067000011c7983 */ /* 0x000ee80000300800 */
        /* <DEDUP_REMOVED lines=13> */
[----:B0-----:R-:W-:-:S03]  /*6a600*/  IMAD.MOV.U32 R3, RZ, RZ, R27 ;  /* 0x000000ffff037224 */ /* 0x001fc600078e001b */
[----:B------:R-:W2:Y:S04]  /*6a610*/  LDL.LU R16, [R1+0x284] ;  /* 0x0002840001107983 */ /* 0x000ea80000300800 */
[----:B------:R-:W2:Y:S04]  /*6a620*/  LDL.LU R17, [R1+0x294] ;  /* 0x0002940001117983 */ /* 0x000ea80000300800 */
[----:B------:R-:W2:Y:S04]  /*6a630*/  LDL.LU R18, [R1+0x280] ;  /* 0x0002800001127983 */ /* 0x000ea80000300800 */
[----:B------:R-:W2:Y:S04]  /*6a640*/  LDL.LU R19, [R1+0x290] ;  /* 0x0002900001137983 */ /* 0x000ea80000300800 */
[----:B------:R-:W2:Y:S01]  /*6a650*/  LDL.LU R6, [R1+0x48c] ;  /* 0x00048c0001067983 */ /* 0x000ea20000300800 */
[----:B------:R-:W-:-:S03]  /*6a660*/  F2FP.BF16.F32.PACK_AB R0, R3, R0 ;  /* 0x000000000300723e */ /* 0x000fc600000010ff */
        /* <DEDUP_REMOVED lines=77> */
[----:B------:R-:W-:Y:S02]  /*6ab40*/  F2FP.BF16.F32.PACK_AB R4, R9, R4 ;  /* 0x000000040904723e */ /* 0x000fe400000010ff */
[----:B---3--:R-:W-:Y:S02]  /*6ab50*/  F2FP.BF16.F32.PACK_AB R0, R28, R21 ;  /* 0x000000151c00723e */ /* 0x008fe400000010ff */
[----:B--2---:R-:W-:Y:S02]  /*6ab60*/  F2FP.BF16.F32.PACK_AB R20, R3, R20 ;  /* 0x000000140314723e */ /* 0x004fe400000010ff */
[----:B----4-:R-:W-:-:S03]  /*6ab70*/  F2FP.BF16.F32.PACK_AB R3, R29, R8 ;  /* 0x000000081d03723e */ /* 0x010fc600000010ff */
[----:B------:R-:W-:Y:S04]  /*6ab80*/  STL [R1+0xf4], R20 ;  /* 0x0000f41401007387 */ /* 0x000fe80000100800 */
[----:B------:R0:W-:Y:S04]  /*6ab90*/  STL [R1+0xf0], R0 ;  /* 0x0000f00001007387 */ /* 0x0001e80000100800 */
[----:B------:R1:W-:Y:S01]  /*6aba0*/  STL [R1+0xec], R3 ;  /* 0x0000ec0301007387 */ /* 0x0003e20000100800 */
[----:B0-----:R-:W-:-:S03]  /*6abb0*/  F2FP.BF16.F32.PACK_AB R0, R5, R24 ;  /* 0x000000180500723e */ /* 0x001fc600000010ff */
[----:B------:R0:W-:Y:S01]  /*6abc0*/  STL [R1+0xe8], R4 ;  /* 0x0000e80401007387 */ /* 0x0001e20000100800 */
[----:B-1----:R-:W-:-:S03]  /*6abd0*/  F2FP.BF16.F32.PACK_AB R3, R25, R13 ;  /* 0x0000000d1903723e */ /* 0x002fc600000010ff */
[----:B------:R1:W-:Y:S04]  /*6abe0*/  STL [R1+0xe4], R0 ;  /* 0x0000e40001007387 */ /* 0x0003e80000100800 */
[----:B------:R2:W-:Y:S01]  /*6abf0*/  STL [R1+0xe0], R3 ;  /* 0x0000e00301007387 */ /* 0x0005e20000100800 */
[----:B0-----:R-:W-:Y:S02]  /*6ac00*/  F2FP.BF16.F32.PACK_AB R4, R12, R15 ;  /* 0x0000000f0c04723e */ /* 0x001fe400000010ff */
[----:B-1----:R-:W-:-:S03]  /*6ac10*/  F2FP.BF16.F32.PACK_AB R0, R14, R2 ;  /* 0x000000020e00723e */ /* 0x002fc600000010ff */
[----:B------:R-:W-:Y:S01]  /*6ac20*/  STL [R1+0xdc], R4 ;  /* 0x0000dc0401007387 */ /* 0x000fe20000100800 */
[----:B--2---:R-:W-:-:S03]  /*6ac30*/  F2FP.BF16.F32.PACK_AB R3, R16, R17 ;  /* 0x000000111003723e */ /* 0x004fc600000010ff */
[----:B------:R0:W-:Y:S01]  /*6ac40*/  STL [R1+0xd8], R0 ;  /* 0x0000d80001007387 */ /* 0x0001e20000100800 */
[----:B------:R-:W-:-:S03]  /*6ac50*/  F2FP.BF16.F32.PACK_AB R2, R18, R19 ;  /* 0x000000131202723e */ /* 0x000fc600000010ff */
[----:B------:R1:W-:Y:S01]  /*6ac60*/  STL [R1+0xd4], R3 ;  /* 0x0000d40301007387 */ /* 0x0003e20000100800 */
[----:B0-----:R-:W-:-:S03]  /*6ac70*/  F2FP.BF16.F32.PACK_AB R0, R6, R7 ;  /* 0x000000070600723e */ /* 0x001fc600000010ff */
[----:B------:R0:W-:Y:S01]  /*6ac80*/  STL [R1+0xd0], R2 ;  /* 0x0000d00201007387 */ /* 0x0001e20000100800 */
[----:B-1----:R-:W-:-:S03]  /*6ac90*/  F2FP.BF16.F32.PACK_AB R3, R10, R11 ;  /* 0x0000000b0a03723e */ /* 0x002fc600000010ff */
[----:B------:R1:W-:Y:S04]  /*6aca0*/  STL [R1+0xcc], R0 ;  /* 0x0000cc0001007387 */ /* 0x0003e80000100800 */
[----:B------:R-:W-:Y:S04]  /*6acb0*/  STL [R1+0xc8], R3 ;  /* 0x0000c80301007387 */ /* 0x000fe80000100800 */
[----:B------:R-:W2:Y:S01]  /*6acc0*/  LDL.LU R14, [R1+0x2f0] ;  /* 0x0002f000010e7983 */ /* 0x000ea20000300800 */
[----:B0-----:R-:W-:Y:S02]  /*6acd0*/  F2FP.BF16.F32.PACK_AB R2, R22, R23 ;  /* 0x000000171602723e */ /* 0x001fe400000010ff */
[----:B-1----:R-:W-:-:S03]  /*6ace0*/  F2FP.BF16.F32.PACK_AB R0, R26, R27 ;  /* 0x0000001b1a00723e */ /* 0x002fc600000010ff */
        /* <DEDUP_REMOVED lines=80> */
[----:B0-----:R-:W2:Y:S04]  /*6b1f0*/  LDL.LU R15, [R1+0x2ac] ;  /* 0x0002ac00010f7983 */ /* 0x001ea80000300800 */
[----:B------:R-:W3:Y:S04]  /*6b200*/  LDL.LU R12, [R1+0x4fc] ;  /* 0x0004fc00010c7983 */ /* 0x000ee80000300800 */
[----:B------:R-:W4:Y:S04]  /*6b210*/  LDL.LU R13, [R1+0x4e8] ;  /* 0x0004e800010d7983 */ /* 0x000f280000300800 */
        /* <DEDUP_REMOVED lines=25> */
[----:B--2---:R-:W-:-:S03]  /*6b3b0*/  F2FP.BF16.F32.PACK_AB R14, R15, R14 ;  /* 0x0000000e0f0e723e */ /* 0x004fc600000010ff */
        /* <DEDUP_REMOVED lines=76> */
[----:B------:R-:W2:Y:S01]  /*6b880*/  LDL.LU R15, [R1+0x1b74] ;  /* 0x001b7400010f7983 */ /* 0x000ea20000300800 */
[----:B----4-:R-:W-:-:S03]  /*6b890*/  F2FP.BF16.F32.PACK_AB R0, R13, R0 ;  /* 0x000000000d00723e */ /* 0x010fc600000010ff */
[----:B------:R0:W-:Y:S01]  /*6b8a0*/  STL [R1+0x70], R14 ;  /* 0x0000700e01007387 */ /* 0x0001e20000100800 */
[----:B---3--:R-:W-:Y:S02]  /*6b8b0*/  F2FP.BF16.F32.PACK_AB R20, R3, R20 ;  /* 0x000000140314723e */ /* 0x008fe400000010ff */
[----:B------:R-:W-:Y:S01]  /*6b8c0*/  F2FP.BF16.F32.PACK_AB R3, R29, R8 ;  /* 0x000000081d03723e */ /* 0x000fe200000010ff */
[----:B0-----:R-:W3:Y:S01]  /*6b8d0*/  LDL.LU R14, [R1+0x1b70] ;  /* 0x001b7000010e7983 */ /* 0x001ee20000300800 */
[----:B------:R-:W-:Y:S02]  /*6b8e0*/  F2FP.BF16.F32.PACK_AB R4, R9, R4 ;  /* 0x000000040904723e */ /* 0x000fe400000010ff */
[----:B--2---:R-:W-:Y:S02]  /*6b8f0*/  F2FP.BF16.F32.PACK_AB R12, R15, R12 ;  /* 0x0000000c0f0c723e */ /* 0x004fe400000010ff */
[----:B------:R-:W3:Y:S04]  /*6b900*/  LDL.LU R15, [R1+0x1b6c] ;  /* 0x001b6c00010f7983 */ /* 0x000ee80000300800 */
[----:B------:R0:W-:Y:S04]  /*6b910*/  STL [R1+0x6c], R12 ;  /* 0x00006c0c01007387 */ /* 0x0001e80000100800 */
[----:B0-----:R-:W2:Y:S04]  /*6b920*/  LDL.LU R12, [R1+0x1b68] ;  /* 0x001b6800010c7983 */ /* 0x001ea80000300800 */
[----:B------:R-:W2:Y:S04]  /*6b930*/  LDL.LU R13, [R1+0x1b64] ;  /* 0x001b6400010d7983 */ /* 0x000ea80000300800 */
[----:B------:R0:W-:Y:S04]  /*6b940*/  STL [R1+0x68], R0 ;  /* 0x0000680001007387 */ /* 0x0001e80000100800 */
[----:B------:R-:W-:Y:S01]  /*6b950*/  STL [R1+0x64], R20 ;  /* 0x0000641401007387 */ /* 0x000fe20000100800 */
[----:B0-----:R-:W-:-:S05]  /*6b960*/  F2FP.BF16.F32.PACK_AB R0, R28, R21 ;  /* 0x000000151c00723e */ /* 0x001fca00000010ff */
[----:B------:R0:W-:Y:S04]  /*6b970*/  STL [R1+0x60], R0 ;  /* 0x0000600001007387 */ /* 0x0001e80000100800 */
[----:B------:R1:W-:Y:S01]  /*6b980*/  STL [R1+0x5c], R3 ;  /* 0x00005c0301007387 */ /* 0x0003e20000100800 */
[----:B0-----:R-:W-:-:S03]  /*6b990*/  F2FP.BF16.F32.PACK_AB R0, R5, R24 ;  /* 0x000000180500723e */ /* 0x001fc600000010ff */
[----:B------:R-:W-:Y:S01]  /*6b9a0*/  STL [R1+0x58], R4 ;  /* 0x0000580401007387 */ /* 0x000fe20000100800 */
[----:B-1----:R-:W-:-:S03]  /*6b9b0*/  F2FP.BF16.F32.PACK_AB R3, R25, R2 ;  /* 0x000000021903723e */ /* 0x002fc600000010ff */
[----:B------:R0:W-:Y:S01]  /*6b9c0*/  STL [R1+0x54], R0 ;  /* 0x0000540001007387 */ /* 0x0001e20000100800 */
[----:B------:R-:W-:-:S03]  /*6b9d0*/  F2FP.BF16.F32.PACK_AB R2, R16, R17 ;  /* 0x000000111002723e */ /* 0x000fc600000010ff */
        /* <DEDUP_REMOVED lines=8> */
[----:B------:R3:W-:Y:S01]  /*6ba60*/  STL [R1+0x40], R2 ;  /* 0x0000400201007387 */ /* 0x0007e20000100800 */
[----:B----4-:R-:W-:-:S03]  /*6ba70*/  F2FP.BF16.F32.PACK_AB R3, R26, R27 ;  /* 0x0000001b1a03723e */ /* 0x010fc600000010ff */
[----:B------:R2:W-:Y:S04]  /*6ba80*/  STL [R1+0x3c], R0 ;  /* 0x00003c0001007387 */ /* 0x0005e80000100800 */
[----:B------:R-:W-:Y:S04]  /*6ba90*/  STL [R1+0x38], R3 ;  /* 0x0000380301007387 */ /* 0x000fe80000100800 */
[----:B------:R-:W4:Y:S01]  /*6baa0*/  LDL.LU R27, [R1+0x37c] ;  /* 0x00037c00011b7983 */ /* 0x000f220000300800 */
[----:B---3--:R-:W-:-:S05]  /*6bab0*/  F2FP.BF16.F32.PACK_AB R2, R15, R14 ;  /* 0x0000000e0f02723e */ /* 0x008fca00000010ff */
[----:B------:R-:W-:Y:S01]  /*6bac0*/  STL [R1+0x34], R2 ;  /* 0x0000340201007387 */ /* 0x000fe20000100800 */
[----:B--2---:R-:W-:-:S03]  /*6bad0*/  F2FP.BF16.F32.PACK_AB R0, R13, R12 ;  /* 0x0000000c0d00723e */ /* 0x004fc600000010ff */
[----:B----4-:R0:W-:Y:S04]  /*6bae0*/  STL [R1+0x1b04], R27 ;  /* 0x001b041b01007387 */ /* 0x0101e80000100800 */
        /* <DEDUP_REMOVED lines=53> */
[----:B------:R-:W2:Y:S04]  /*6be40*/  LDL.LU R7, [R1+0x57c] ;  /* 0x00057c0001077983 */ /* 0x000ea80000300800 */
[----:B--2---:R0:W-:Y:S04]  /*6be50*/  STL [R1+0x1af4], R7 ;  /* 0x001af40701007387 */ /* 0x0041e80000100800 */
[----:B0-----:R-:W2:Y:S04]  /*6be60*/  LDL.LU R7, [R1+0x360] ;  /* 0x0003600001077983 */ /* 0x001ea80000300800 */
[----:B------:R-:W2:Y:S04]  /*6be70*/  LDL.LU R5, [R1+0x568] ;  /* 0x0005680001057983 */ /* 0x000ea80000300800 */
[----:B--2---:R0:W-:Y:S04]  /*6be80*/  STL [R1+0x1af0], R5 ;  /* 0x001af00501007387 */ /* 0x0041e80000100800 */
[----:B0-----:R-:W2:Y:S04]  /*6be90*/  LDL.LU R5, [R1+0x56c] ;  /* 0x00056c0001057983 */ /* 0x001ea80000300800 */
[----:B------:R-:W2:Y:S04]  /*6bea0*/  LDL.LU R6, [R1+0x578] ;  /* 0x0005780001067983 */ /* 0x000ea80000300800 */
[----:B------:R-:W2:Y:S04]  /*6beb0*/  LDL.LU R4, [R1+0x564] ;  /* 0x0005640001047983 */ /* 0x000ea80000300800 */
        /* <DEDUP_REMOVED lines=14> */
[----:B------:R-:W2:Y:S01]  /*6bfa0*/  LDL.LU R29, [R1+0x584] ;  /* 0x00058400011d7983 */ /* 0x000ea20000300800 */
[----:B------:R-:W-:-:S03]  /*6bfb0*/  F2FP.BF16.F32.PACK_AB R27, R25, R27 ;  /* 0x0000001b191b723e */ /* 0x000fc600000010ff */
[----:B--2---:R0:W-:Y:S04]  /*6bfc0*/  STL [R1+0x1acc], R29 ;  /* 0x001acc1d01007387 */ /* 0x0041e80000100800 */
        /* <DEDUP_REMOVED lines=60> */
[----:B------:R0:W-:Y:S04]  /*6c390*/  STL [R1], R27 ;  /* 0x0000001b01007387 */ /* 0x0001e80000100800 */
[----:B0-----:R-:W2:Y:S02]  /*6c3a0*/  LDL.LU R27, [R1+0x1b04] ;  /* 0x001b0400011b7983 */ /* 0x001ea40000300800 */
[----:B--2---:R-:W-:-:S02]  /*6c3b0*/  F2FP.BF16.F32.PACK_AB R27, R25, R27 ;  /* 0x0000001b191b723e */ /* 0x004fc400000010ff */
[----:B------:R-:W3:Y:S02]  /*6c3c0*/  LDL.LU R25, [R1+0x1b00] ;  /* 0x001b000001197983 */ /* 0x000ee40000300800 */
[----:B---3--:R-:W-:Y:S02]  /*6c3d0*/  F2FP.BF16.F32.PACK_AB R26, R25, R26 ;  /* 0x0000001a191a723e */ /* 0x008fe400000010ff */
[----:B------:R-:W4:Y:S02]  /*6c3e0*/  LDL.LU R25, [R1+0x1afc] ;  /* 0x001afc0001197983 */ /* 0x000f240000300800 */
[----:B----4-:R-:W-:Y:S02]  /*6c3f0*/  F2FP.BF16.F32.PACK_AB R25, R24, R25 ;  /* 0x000000191819723e */ /* 0x010fe400000010ff */
[----:B------:R-:W2:Y:S02]  /*6c400*/  LDL.LU R24, [R1+0x1af8] ;  /* 0x001af80001187983 */ /* 0x000ea40000300800 */
[----:B--2---:R-:W-:-:S02]  /*6c410*/  F2FP.BF16.F32.PACK_AB R24, R7, R24 ;  /* 0x000000180718723e */ /* 0x004fc400000010ff */
[----:B------:R-:W2:Y:S02]  /*6c420*/  LDL.LU R7, [R1+0x1af4] ;  /* 0x001af40001077983 */ /* 0x000ea40000300800 */
[----:B--2---:R-:W-:Y:S02]  /*6c430*/  F2FP.BF16.F32.PACK_AB R7, R5, R7 ;  /* 0x000000070507723e */ /* 0x004fe400000010ff */
[----:B------:R-:W2:Y:S02]  /*6c440*/  LDL.LU R5, [R1+0x1af0] ;  /* 0x001af00001057983 */ /* 0x000ea40000300800 */
[----:B--2---:R-:W-:Y:S02]  /*6c450*/  F2FP.BF16.F32.PACK_AB R6, R5, R6 ;  /* 0x000000060506723e */ /* 0x004fe400000010ff */
        /* <DEDUP_REMOVED lines=16> */
[----:B------:R-:W2:Y:S01]  /*6c560*/  LDL.LU R29, [R1+0x1acc] ;  /* 0x001acc00011d7983 */ /* 0x000ea20000300800 */
[----:B------:R-:W-:Y:S02]  /*6c570*/  F2FP.BF16.F32.PACK_AB R12, R21, R12 ;  /* 0x0000000c150c723e */ /* 0x000fe400000010ff */
[----:B------:R-:W-:Y:S02]  /*6c580*/  F2FP.BF16.F32.PACK_AB R19, R28, R19 ;  /* 0x000000131c13723e */ /* 0x000fe400000010ff */
[----:B------:R-:W-:Y:S02]  /*6c590*/  F2FP.BF16.F32.PACK_AB R18, R20, R18 ;  /* 0x000000121412723e */ /* 0x000fe400000010ff */
[----:B------:R-:W-:-:S02]  /*6c5a0*/  F2FP.BF16.F32.PACK_AB R17, R3, R17 ;  /* 0x000000110311723e */ /* 0x000fc400000010ff */
[----:B------:R-:W-:Y:S02]  /*6c5b0*/  F2FP.BF16.F32.PACK_AB R16, R0, R16 ;  /* 0x000000100010723e */ /* 0x000fe400000010ff */
[----:B--2---:R-:W-:Y:S02]  /*6c5c0*/  F2FP.BF16.F32.PACK_AB R13, R29, R13 ;  /* 0x0000000d1d0d723e */ /* 0x004fe400000010ff */
[----:B------:R-:W2:Y:S04]  /*6c5d0*/  LDL.LU R29, [R1+0x1ac8] ;  /* 0x001ac800011d7983 */ /* 0x000ea80000300800 */
[----:B------:R-:W3:Y:S04]  /*6c5e0*/  LDL.LU R21, [R1+0x1ac4] ;  /* 0x001ac40001157983 */ /* 0x000ee80000300800 */
[----:B------:R-:W3:Y:S04]  /*6c5f0*/  LDL.LU R28, [R1+0x1ac0] ;  /* 0x001ac000011c7983 */ /* 0x000ee80000300800 */
[----:B------:R-:W4:Y:S04]  /*6c600*/  LDL.LU R20, [R1+0x1abc] ;  /* 0x001abc0001147983 */ /* 0x000f280000300800 */
[----:B------:R-:W4:Y:S04]  /*6c610*/  LDL.LU R3, [R1+0x1ab8] ;  /* 0x001ab80001037983 */ /* 0x000f280000300800 */
[----:B------:R0:W5:Y:S01]  /*6c620*/  LDL.LU R0, [R1+0x1ab4] ;  /* 0x001ab40001007983 */ /* 0x0001620000300800 */
[----:B------:R-:W-:-:S02]  /*6c630*/  F2FP.BF16.F32.PACK_AB R23, R2, R23 ;  /* 0x000000170217723e */ /* 0x000fc400000010ff */
[----:B--2---:R-:W-:Y:S02]  /*6c640*/  F2FP.BF16.F32.PACK_AB R22, R22, R29 ;  /* 0x0000001d1616723e */ /* 0x004fe400000010ff */
[----:B---3--:R-:W-:Y:S02]  /*6c650*/  F2FP.BF16.F32.PACK_AB R21, R28, R21 ;  /* 0x000000151c15723e */ /* 0x008fe400000010ff */
[----:B0---4-:R-:W-:-:S07]  /*6c660*/  F2FP.BF16.F32.PACK_AB R20, R20, R3 ;  /* 0x000000031414723e */ /* 0x011fce00000010ff */
.L_x_1:
[----:B------:R-:W1:Y:S01]  /*6c670*/  S2R R29, SR_TID.X ;  /* 0x00000000001d7919 */ /* 0x000e620000002100 */
[----:B0-----:R-:W2:Y:S01]  /*6c680*/  LDL.LU R2, [R1+0x1aac] ;  /* 0x001aac0001027983 */ /* 0x001ea20000300800 */
[----:B------:R-:W0:Y:S01]  /*6c690*/  S2UR UR5, SR_CgaCtaId ;  /* 0x00000000000579c3 */ /* 0x000e220000008800 */
[----:B------:R-:W-:Y:S01]  /*6c6a0*/  UMOV UR4, 0x400 ;  /* 0x0000040000047882 */ /* 0x000fe20000000000 */
[----:B------:R-:W3:Y:S01]  /*6c6b0*/  LDCU UR6, c[0x0][0x3b4] ;  /* 0x00007680ff0677ac */ /* 0x000ee20008000800 */
[----:B------:R-:W4:Y:S01]  /*6c6c0*/  LDCU.64 UR20, c[0x0][0x398] ;  /* 0x00007300ff1477ac */ /* 0x000f220008000a00 */
[----:B------:R-:W0:Y:S01]  /*6c6d0*/  LDCU UR7, c[0x0][0x3b8] ;  /* 0x00007700ff0777ac */ /* 0x000e220008000800 */
[----:B------:R-:W0:Y:S01]  /*6c6e0*/  LDCU UR8, c[0x0][0x3b8] ;  /* 0x00007700ff0877ac */ /* 0x000e220008000800 */
[----:B------:R-:W0:Y:S01]  /*6c6f0*/  LDCU UR22, c[0x0][0x39c] ;  /* 0x00007380ff1677ac */ /* 0x000e220008000800 */
[----:B------:R-:W1:Y:S01]  /*6c700*/  LDCU UR9, c[0x0][0x3b8] ;  /* 0x00007700ff0977ac */ /* 0x000e620008000800 */
[----:B0-----:R-:W-:Y:S01]  /*6c710*/  ULEA UR4, UR5, UR4, 0x18 ;  /* 0x0000000405047291 */ /* 0x001fe2000f8ec0ff */
[C---:B-1----:R-:W-:Y:S01]  /*6c720*/  IMAD.SHL.U32 R3, R29.reuse, 0x40, RZ ;  /* 0x000000401d037824 */ /* 0x042fe200078e00ff */
[----:B------:R-:W0:Y:S01]  /*6c730*/  LDCU UR23, c[0x0][0x39c] ;  /* 0x00007380ff1777ac */ /* 0x000e220008000800 */
[----:B------:R-:W-:-:S02]  /*6c740*/  IMAD.SHL.U32 R28, R29, 0x10, RZ ;  /* 0x000000101d1c7824 */ /* 0x000fc400078e00ff */
[----:B------:R-:W3:Y:S01]  /*6c750*/  LDL.LU R29, [R1+0x1aa8] ;  /* 0x001aa800011d7983 */ /* 0x000ee20000300800 */
[----:B------:R-:W-:Y:S01]  /*6c760*/  LOP3.LUT R3, R3, 0x200, RZ, 0xc0, !PT ;  /* 0x0000020003037812 */ /* 0x000fe200078ec0ff */
[----:B------:R-:W1:Y:S02]  /*6c770*/  LDCU UR24, c[0x0][0x39c] ;  /* 0x00007380ff1877ac */ /* 0x000e640008000800 */
[----:B------:R0:W-:Y:S01]  /*6c780*/  STL [R1+0x1ae0], R28 ;  /* 0x001ae01c01007387 */ /* 0x0001e20000100800 */
[----:B------:R-:W0:Y:S01]  /*6c790*/  LDCU UR12, c[0x0][0x3b8] ;  /* 0x00007700ff0c77ac */ /* 0x000e220008000800 */
        /* <DEDUP_REMOVED lines=13> */
[----:B------:R-:W-:Y:S01]  /*6c870*/  BAR.SYNC.DEFER_BLOCKING 0x0 ;  /* 0x0000000000007b1d */ /* 0x000fe20000010000 */
[----:B--2---:R-:W-:-:S04]  /*6c880*/  LOP3.LUT R2, R2, 0x80, RZ, 0xc0, !PT ;  /* 0x0000008002027812 */ /* 0x004fc800078ec0ff */
[----:B------:R-:W-:Y:S02]  /*6c890*/  IADD3 R2, PT, PT, R2, UR4, R3 ;  /* 0x0000000402027c10 */ /* 0x000fe4000fffe003 */
[----:B------:R-:W-:Y:S02]  /*6c8a0*/  LOP3.LUT R3, R28, 0x70, RZ, 0xc0, !PT ;  /* 0x000000701c037812 */ /* 0x000fe400078ec0ff */
[----:B0-----:R-:W0:Y:S02]  /*6c8b0*/  S2R R28, SR_TID.X ;  /* 0x00000000001c7919 */ /* 0x001e240000002100 */
[----:B---3--:R-:W-:-:S05]  /*6c8c0*/  IADD3 R3, PT, PT, R3, R2, R29 ;  /* 0x0000000203037210 */ /* 0x008fca0007ffe01d */
[----:B------:R-:W-:Y:S04]  /*6c8d0*/  STSM.16.M88.4 [R3], R20 ;  /* 0x0000001403007844 */ /* 0x000fe80000000200 */
[----:B------:R-:W-:Y:S01]  /*6c8e0*/  STSM.16.M88.4 [R3+0x100], R16 ;  /* 0x0001001003007844 */ /* 0x000fe20000000200 */
[----:B0-----:R-:W-:-:S04]  /*6c8f0*/  LOP3.LUT R28, R28, 0x3f, RZ, 0xc0, !PT ;  /* 0x0000003f1c1c7812 */ /* 0x001fc800078ec0ff */
[----:B------:R-:W-:Y:S01]  /*6c900*/  LEA R2, R28, UR4, 0x4 ;  /* 0x000000041c027c11 */ /* 0x000fe2000f8e20ff */
[----:B------:R-:W-:Y:S06]  /*6c910*/  BAR.SYNC.DEFER_BLOCKING 0x0 ;  /* 0x0000000000007b1d */ /* 0x000fec0000010000 */
[----:B------:R-:W0:Y:S01]  /*6c920*/  LDCU.64 UR4, c[0x0][0x390] ;  /* 0x00007200ff0477ac */ /* 0x000e220008000a00 */
[----:B------:R-:W2:Y:S04]  /*6c930*/  LDS.128 R20, [R2] ;  /* 0x0000000002147984 */ /* 0x000ea80000000c00 */
[----:B------:R-:W3:Y:S01]  /*6c940*/  LDS.128 R16, [R2+0x400] ;  /* 0x0004000002107984 */ /* 0x000ee20000000c00 */
[----:B------:R-:W-:Y:S06]  /*6c950*/  BAR.SYNC.DEFER_BLOCKING 0x0 ;  /* 0x0000000000007b1d */ /* 0x000fec0000010000 */
[----:B------:R0:W-:Y:S01]  /*6c960*/  STSM.16.M88.4 [R3], R12 ;  /* 0x0000000c03007844 */ /* 0x0001e20000000200 */
[----:B--2---:R-:W-:-:S03]  /*6c970*/  IMAD.MOV.U32 R28, RZ, RZ, R23 ;  /* 0x000000ffff1c7224 */ /* 0x004fc600078e0017 */
[----:B------:R-:W-:Y:S04]  /*6c980*/  STL.64 [R1+0x1a0], R20 ;  /* 0x0001a01401007387 */ /* 0x000fe80000100a00 */
[----:B------:R-:W-:Y:S04]  /*6c990*/  STL [R1+0x1a8], R22 ;  /* 0x0001a81601007387 */ /* 0x000fe80000100800 */
[----:B------:R-:W-:Y:S04]  /*6c9a0*/  STL [R1+0x1ae4], R28 ;  /* 0x001ae41c01007387 */ /* 0x000fe80000100800 */
[----:B---3--:R-:W-:Y:S04]  /*6c9b0*/  STL.64 [R1+0x1b0], R16 ;  /* 0x0001b01001007387 */ /* 0x008fe80000100a00 */
[----:B------:R-:W-:Y:S04]  /*6c9c0*/  STL.64 [R1+0x1b8], R18 ;  /* 0x0001b81201007387 */ /* 0x000fe80000100a00 */
[----:B0-----:R-:W2:Y:S04]  /*6c9d0*/  LDL.LU R12, [R1+0x30] ;  /* 0x00003000010c7983 */ /* 0x001ea80000300800 */
[----:B------:R-:W2:Y:S04]  /*6c9e0*/  LDL.LU R13, [R1+0x34] ;  /* 0x00003400010d7983 */ /* 0x000ea80000300800 */
[----:B------:R-:W3:Y:S04]  /*6c9f0*/  LDL.LU R14, [R1+0x38] ;  /* 0x00003800010e7983 */ /* 0x000ee80000300800 */
[----:B------:R-:W3:Y:S04]  /*6ca00*/  LDL.LU R15, [R1+0x3c] ;  /* 0x00003c00010f7983 */ /* 0x000ee80000300800 */
[----:B------:R0:W-:Y:S01]  /*6ca10*/  STSM.16.M88.4 [R3+0x100], R8 ;  /* 0x0001000803007844 */ /* 0x0001e20000000200 */
[----:B------:R-:W-:Y:S06]  /*6ca20*/  BAR.SYNC.DEFER_BLOCKING 0x0 ;  /* 0x0000000000007b1d */ /* 0x000fec0000010000 */
[----:B---3--:R-:W-:Y:S04]  /*6ca30*/  STL.64 [R1+0x1b48], R14 ;  /* 0x001b480e01007387 */ /* 0x008fe80000100a00 */
[----:B--2---:R-:W-:Y:S04]  /*6ca40*/  STL.64 [R1+0x1b40], R12 ;  /* 0x001b400c01007387 */ /* 0x004fe80000100a00 */
[----:B------:R-:W2:Y:S04]  /*6ca50*/  LDS.128 R12, [R2] ;  /* 0x00000000020c7984 */ /* 0x000ea80000000c00 */
[----:B0-----:R-:W3:Y:S04]  /*6ca60*/  LDL.LU R8, [R1+0x20] ;  /* 0x0000200001087983 */ /* 0x001ee80000300800 */
[----:B------:R-:W3:Y:S04]  /*6ca70*/  LDL.LU R9, [R1+0x24] ;  /* 0x0000240001097983 */ /* 0x000ee80000300800 */
[----:B------:R-:W3:Y:S04]  /*6ca80*/  LDL.LU R10, [R1+0x28] ;  /* 0x00002800010a7983 */ /* 0x000ee80000300800 */
[----:B------:R-:W3:Y:S04]  /*6ca90*/  LDL.LU R11, [R1+0x2c] ;  /* 0x00002c00010b7983 */ /* 0x000ee80000300800 */
[----:B------:R-:W3:Y:S04]  /*6caa0*/  LDL.LU R16, [R1+0x40] ;  /* 0x0000400001107983 */ /* 0x000ee80000300800 */
[----:B--2---:R-:W-:Y:S04]  /*6cab0*/  STL.64 [R1+0x1d0], R12 ;  /* 0x0001d00c01007387 */ /* 0x004fe80000100a00 */
[----:B------:R-:W-:Y:S04]  /*6cac0*/  STL.64 [R1+0x1d8], R14 ;  /* 0x0001d80e01007387 */ /* 0x000fe80000100a00 */
[----:B------:R-:W0:Y:S01]  /*6cad0*/  LDS.128 R12, [R2+0x400] ;  /* 0x00040000020c7984 */ /* 0x000e220000000c00 */
[----:B------:R-:W-:Y:S06]  /*6cae0*/  BAR.SYNC.DEFER_BLOCKING 0x0 ;  /* 0x0000000000007b1d */ /* 0x000fec0000010000 */
[----:B------:R-:W2:Y:S04]  /*6caf0*/  LDL.LU R17, [R1+0x44] ;  /* 0x0000440001117983 */ /* 0x000ea80000300800 */
[----:B------:R-:W2:Y:S04]  /*6cb00*/  LDL.LU R18, [R1+0x48] ;  /* 0x0000480001127983 */ /* 0x000ea80000300800 */
[----:B------:R-:W2:Y:S04]  /*6cb10*/  LDL.LU R19, [R1+0x4c] ;  /* 0x00004c0001137983 */ /* 0x000ea80000300800 */
[----:B------:R-:W2:Y:S04]  /*6cb20*/  LDL.LU R20, [R1+0x50] ;  /* 0x0000500001147983 */ /* 0x000ea80000300800 */
[----:B------:R0:W-:Y:S04]  /*6cb30*/  STSM.16.M88.4 [R3], R4 ;  /* 0x0000000403007844 */ /* 0x0001e80000000200 */
[----:B------:R0:W-:Y:S04]  /*6cb40*/  STSM.16.M88.4 [R3+0x100], R24 ;  /* 0x0001001803007844 */ /* 0x0001e80000000200 */
[----:B------:R-:W2:Y:S04]  /*6cb50*/  LDL.LU R21, [R1+0x54] ;  /* 0x0000540001157983 */ /* 0x000ea80000300800 */
[----:B------:R-:W2:Y:S04]  /*6cb60*/  LDL.LU R22, [R1+0x58] ;  /* 0x0000580001167983 */ /* 0x000ea80000300800 */
[----:B------:R-:W2:Y:S04]  /*6cb70*/  LDL.LU R23, [R1+0x5c] ;  /* 0x00005c0001177983 */ /* 0x000ea80000300800 */
[----:B0-----:R-:W-:Y:S04]  /*6cb80*/  STL.64 [R1+0x1c0], R12 ;  /* 0x0001c00c01007387 */ /* 0x001fe80000100a00 */
[----:B------:R-:W-:Y:S01]  /*6cb90*/  STL.64 [R1+0x1c8], R14 ;  /* 0x0001c80e01007387 */ /* 0x000fe20000100a00 */
[----:B------:R-:W-:Y:S06]  /*6cba0*/  BAR.SYNC.DEFER_BLOCKING 0x0 ;  /* 0x0000000000007b1d */ /* 0x000fec0000010000 */
[----:B------:R-:W2:Y:S04]  /*6cbb0*/  LDL.LU R4, [R1+0x10] ;  /* 0x0000100001047983 */ /* 0x000ea80000300800 */
[----:B------:R-:W2:Y:S04]  /*6cbc0*/  LDL.LU R5, [R1+0x14] ;  /* 0x0000140001057983 */ /* 0x000ea80000300800 */
[----:B------:R-:W2:Y:S04]  /*6cbd0*/  LDL.LU R6, [R1+0x18] ;  /* 0x0000180001067983 */ /* 0x000ea80000300800 */
[----:B------:R-:W2:Y:S04]  /*6cbe0*/  LDL.LU R7, [R1+0x1c] ;  /* 0x00001c0001077983 */ /* 0x000ea80000300800 */
[----:B------:R-:W0:Y:S04]  /*6cbf0*/  LDS.128 R12, [R2] ;  /* 0x00000000020c7984 */ /* 0x000e280000000c00 */
[----:B------:R1:W-:Y:S04]  /*6cc00*/  STL.64 [R1+0x1af8], R26 ;  /* 0x001af81a01007387 */ /* 0x0003e80000100a00 */
[----:B------:R-:W2:Y:S04]  /*6cc10*/  LDL.LU R24, [R1] ;  /* 0x0000000001187983 */ /* 0x000ea80000300800 */
[----:B------:R-:W2:Y:S04]  /*6cc20*/  LDL.LU R25, [R1+0x4] ;  /* 0x0000040001197983 */ /* 0x000ea80000300800 */
[----:B-1----:R-:W2:Y:S04]  /*6cc30*/  LDL.LU R26, [R1+0x8] ;  /* 0x00000800011a7983 */ /* 0x002ea80000300800 */
[----:B------:R-:W2:Y:S04]  /*6cc40*/  LDL.LU R27, [R1+0xc] ;  /* 0x00000c00011b7983 */ /* 0x000ea80000300800 */
[----:B0-----:R-:W-:Y:S04]  /*6cc50*/  STL.64 [R1+0x1e0], R12 ;  /* 0x0001e00c01007387 */ /* 0x001fe80000100a00 */
[----:B------:R-:W-:Y:S04]  /*6cc60*/  STL.64 [R1+0x1e8], R14 ;  /* 0x0001e80e01007387 */ /* 0x000fe80000100a00 */
[----:B------:R-:W0:Y:S01]  /*6cc70*/  LDS.128 R12, [R2+0x400] ;  /* 0x00040000020c7984 */ /* 0x000e220000000c00 */
[----:B------:R-:W-:Y:S06]  /*6cc80*/  BAR.SYNC.DEFER_BLOCKING 0x0 ;  /* 0x0000000000007b1d */ /* 0x000fec0000010000 */
[----:B0-----:R-:W-:Y:S04]  /*6cc90*/  STL.64 [R1+0x1f0], R12 ;  /* 0x0001f00c01007387 */ /* 0x001fe80000100a00 */
[----:B------:R0:W-:Y:S04]  /*6cca0*/  STL.64 [R1+0x1f8], R14 ;  /* 0x0001f80e01007387 */ /* 0x0001e80000100a00 */
[----:B0-----:R-:W4:Y:S04]  /*6ccb0*/  LDL.LU.64 R14, [R1+0x1b48] ;  /* 0x001b4800010e7983 */ /* 0x001f280000300a00 */
[----:B------:R-:W4:Y:S04]  /*6ccc0*/  LDL.LU.64 R12, [R1+0x1b40] ;  /* 0x001b4000010c7983 */ /* 0x000f280000300a00 */
[----:B--2---:R-:W-:Y:S04]  /*6ccd0*/  STSM.16.M88.4 [R3], R24 ;  /* 0x0000001803007844 */ /* 0x004fe80000000200 */
[----:B------:R-:W-:Y:S01]  /*6cce0*/  STSM.16.M88.4 [R3+0x100], R4 ;  /* 0x0001000403007844 */ /* 0x000fe20000000200 */
[----:B------:R-:W-:Y:S06]  /*6ccf0*/  BAR.SYNC.DEFER_BLOCKING 0x0 ;  /* 0x0000000000007b1d */ /* 0x000fec0000010000 */
[----:B------:R-:W0:Y:S04]  /*6cd00*/  LDS.128 R24, [R2] ;  /* 0x0000000002187984 */ /* 0x000e280000000c00 */
[----:B------:R-:W1:Y:S01]  /*6cd10*/  LDS.128 R4, [R2+0x400] ;  /* 0x0004000002047984 */ /* 0x000e620000000c00 */
[----:B------:R-:W-:Y:S06]  /*6cd20*/  BAR.SYNC.DEFER_BLOCKING 0x0 ;  /* 0x0000000000007b1d */ /* 0x000fec0000010000 */
[----:B---3--:R-:W-:Y:S04]  /*6cd30*/  STSM.16.M88.4 [R3], R8 ;  /* 0x0000000803007844 */ /* 0x008fe80000000200 */
[----:B----4-:R-:W-:Y:S01]  /*6cd40*/  STSM.16.M88.4 [R3+0x100], R12 ;  /* 0x0001000c03007844 */ /* 0x010fe20000000200 */
[----:B------:R-:W-:Y:S06]  /*6cd50*/  BAR.SYNC.DEFER_BLOCKING 0x0 ;  /* 0x0000000000007b1d */ /* 0x000fec0000010000 */
[----:B0-----:R-:W-:Y:S04]  /*6cd60*/  STL.64 [R1], R24 ;  /* 0x0000001801007387 */ /* 0x001fe80000100a00 */
[----:B------:R-:W-:Y:S04]  /*6cd70*/  STL.64 [R1+0x8], R26 ;  /* 0x0000081a01007387 */ /* 0x000fe80000100a00 */
[----:B-1----:R-:W-:Y:S04]  /*6cd80*/  STL.64 [R1+0x10], R4 ;  /* 0x0000100401007387 */ /* 0x002fe80000100a00 */
[----:B------:R-:W-:Y:S04]  /*6cd90*/  STL.64 [R1+0x18], R6 ;  /* 0x0000180601007387 */ /* 0x000fe80000100a00 */
[----:B------:R-:W0:Y:S04]  /*6cda0*/  LDS.128 R4, [R2+0x400] ;  /* 0x0004000002047984 */ /* 0x000e280000000c00 */
[----:B------:R-:W1:Y:S01]  /*6cdb0*/  LDS.128 R8, [R2] ;  /* 0x0000000002087984 */ /* 0x000e620000000c00 */
[----:B------:R-:W-:Y:S06]  /*6cdc0*/  BAR.SYNC.DEFER_BLOCKING 0x0 ;  /* 0x0000000000007b1d */ /* 0x000fec0000010000 */
[----:B0-----:R-:W-:Y:S04]  /*6cdd0*/  STL [R1+0x1ad0], R4 ;  /* 0x001ad00401007387 */ /* 0x001fe80000100800 */
[----:B-1----:R-:W-:Y:S04]  /*6cde0*/  STL.64 [R1+0x20], R8 ;  /* 0x0000200801007387 */ /* 0x002fe80000100a00 */
[----:B------:R-:W-:Y:S04]  /*6cdf0*/  STL.64 [R1+0x28], R10 ;  /* 0x0000280a01007387 */ /* 0x000fe80000100a00 */
[----:B------:R-:W-:Y:S04]  /*6ce00*/  STL [R1+0x1acc], R5 ;  /* 0x001acc0501007387 */ /* 0x000fe80000100800 */
[----:B------:R-:W-:Y:S04]  /*6ce10*/  STL [R1+0x1ac8], R6 ;  /* 0x001ac80601007387 */ /* 0x000fe80000100800 */
[----:B------:R-:W-:Y:S04]  /*6ce20*/  STL [R1+0x1ac4], R7 ;  /* 0x001ac40701007387 */ /* 0x000fe80000100800 */
[----:B------:R0:W-:Y:S04]  /*6ce30*/  STL.64 [R1+0x1b00], R4 ;  /* 0x001b000401007387 */ /* 0x0001e80000100a00 */
[----:B------:R-:W2:Y:S04]  /*6ce40*/  LDL.LU R24, [R1+0xd0] ;  /* 0x0000d00001187983 */ /* 0x000ea80000300800 */
[----:B------:R-:W2:Y:S04]  /*6ce50*/  LDL.LU R25, [R1+0xd4] ;  /* 0x0000d40001197983 */ /* 0x000ea80000300800 */
[----:B------:R-:W3:Y:S04]  /*6ce60*/  LDL.LU R26, [R1+0xd8] ;  /* 0x0000d800011a7983 */ /* 0x000ee80000300800 */
[----:B------:R-:W3:Y:S04]  /*6ce70*/  LDL.LU R27, [R1+0xdc] ;  /* 0x0000dc00011b7983 */ /* 0x000ee80000300800 */
[----:B------:R1:W-:Y:S04]  /*6ce80*/  STSM.16.M88.4 [R3], R16 ;  /* 0x0000001003007844 */ /* 0x0003e80000000200 */
[----:B------:R4:W-:Y:S01]  /*6ce90*/  STSM.16.M88.4 [R3+0x100], R20 ;  /* 0x0001001403007844 */ /* 0x0009e20000000200 */
[----:B------:R-:W-:Y:S06]  /*6cea0*/  BAR.SYNC.DEFER_BLOCKING 0x0 ;  /* 0x0000000000007b1d */ /* 0x000fec0000010000 */
[----:B------:R-:W0:Y:S04]  /*6ceb0*/  LDS.128 R8, [R2] ;  /* 0x0000000002087984 */ /* 0x000e280000000c00 */
[----:B------:R-:W0:Y:S01]  /*6cec0*/  LDS.128 R12, [R2+0x400] ;  /* 0x00040000020c7984 */ /* 0x000e220000000c00 */
[----:B------:R-:W-:Y:S06]  /*6ced0*/  BAR.SYNC.DEFER_BLOCKING 0x0 ;  /* 0x0000000000007b1d */ /* 0x000fec0000010000 */
[----:B---3--:R-:W-:Y:S04]  /*6cee0*/  STL.64 [R1+0x1b28], R26 ;  /* 0x001b281a01007387 */ /* 0x008fe80000100a00 */
[----:B--2---:R2:W-:Y:S04]  /*6cef0*/  STL.64 [R1+0x1b20], R24 ;  /* 0x001b201801007387 */ /* 0x0045e80000100a00 */
[----:B0-----:R-:W3:Y:S04]  /*6cf00*/  LDL.LU R4, [R1+0xc0] ;  /* 0x0000c00001047983 */ /* 0x001ee80000300800 */
[----:B------:R-:W3:Y:S04]  /*6cf10*/  LDL.LU R5, [R1+0xc4] ;  /* 0x0000c40001057983 */ /* 0x000ee80000300800 */
[----:B------:R-:W2:Y:S04]  /*6cf20*/  LDL.LU R6, [R1+0xc8] ;  /* 0x0000c80001067983 */ /* 0x000ea80000300800 */
[----:B------:R-:W2:Y:S04]  /*6cf30*/  LDL.LU R7, [R1+0xcc] ;  /* 0x0000cc0001077983 */ /* 0x000ea80000300800 */
[----:B-1----:R-:W3:Y:S04]  /*6cf40*/  LDL.LU R16, [R1+0x60] ;  /* 0x0000600001107983 */ /* 0x002ee80000300800 */
[----:B------:R-:W3:Y:S04]  /*6cf50*/  LDL.LU R17, [R1+0x64] ;  /* 0x0000640001117983 */ /* 0x000ee80000300800 */
[----:B------:R-:W3:Y:S04]  /*6cf60*/  LDL.LU R18, [R1+0x68] ;  /* 0x0000680001127983 */ /* 0x000ee80000300800 */
[----:B------:R-:W3:Y:S04]  /*6cf70*/  LDL.LU R19, [R1+0x6c] ;  /* 0x00006c0001137983 */ /* 0x000ee80000300800 */
[----:B----4-:R-:W4:Y:S04]  /*6cf80*/  LDL.LU R20, [R1+0x70] ;  /* 0x0000700001147983 */ /* 0x010f280000300800 */
[----:B------:R-:W4:Y:S04]  /*6cf90*/  LDL.LU R21, [R1+0x74] ;  /* 0x0000740001157983 */ /* 0x000f280000300800 */
[----:B------:R-:W4:Y:S04]  /*6cfa0*/  LDL.LU R22, [R1+0x78] ;  /* 0x0000780001167983 */ /* 0x000f280000300800 */
[----:B------:R-:W4:Y:S04]  /*6cfb0*/  LDL.LU R23, [R1+0x7c] ;  /* 0x00007c0001177983 */ /* 0x000f280000300800 */
[----:B--2---:R-:W-:Y:S04]  /*6cfc0*/  STL.64 [R1+0x1b38], R6 ;  /* 0x001b380601007387 */ /* 0x004fe80000100a00 */
[----:B---3--:R0:W-:Y:S04]  /*6cfd0*/  STL.64 [R1+0x1b30], R4 ;  /* 0x001b300401007387 */ /* 0x0081e80000100a00 */
[----:B------:R-:W2:Y:S04]  /*6cfe0*/  LDL.LU R24, [R1+0x90] ;  /* 0x0000900001187983 */ /* 0x000ea80000300800 */
[----:B------:R-:W2:Y:S04]  /*6cff0*/  LDL.LU R25, [R1+0x94] ;  /* 0x0000940001197983 */ /* 0x000ea80000300800 */
[----:B------:R-:W2:Y:S04]  /*6d000*/  LDL.LU R26, [R1+0x98] ;  /* 0x00009800011a7983 */ /* 0x000ea80000300800 */
[----:B------:R-:W2:Y:S04]  /*6d010*/  LDL.LU R27, [R1+0x9c] ;  /* 0x00009c00011b7983 */ /* 0x000ea80000300800 */
[----:B0-----:R-:W3:Y:S04]  /*6d020*/  LDL.LU R4, [R1+0x80] ;  /* 0x0000800001047983 */ /* 0x001ee80000300800 */
[----:B------:R-:W3:Y:S04]  /*6d030*/  LDL.LU R5, [R1+0x84] ;  /* 0x0000840001057983 */ /* 0x000ee80000300800 */
[----:B------:R-:W3:Y:S04]  /*6d040*/  LDL.LU R6, [R1+0x88] ;  /* 0x0000880001067983 */ /* 0x000ee80000300800 */
[----:B------:R-:W3:Y:S04]  /*6d050*/  LDL.LU R7, [R1+0x8c] ;  /* 0x00008c0001077983 */ /* 0x000ee80000300800 */
[----:B------:R-:W-:Y:S04]  /*6d060*/  STSM.16.M88.4 [R3], R16 ;  /* 0x0000001003007844 */ /* 0x000fe80000000200 */
[----:B----4-:R-:W-:Y:S01]  /*6d070*/  STSM.16.M88.4 [R3+0x100], R20 ;  /* 0x0001001403007844 */ /* 0x010fe20000000200 */
[----:B------:R-:W-:Y:S06]  /*6d080*/  BAR.SYNC.DEFER_BLOCKING 0x0 ;  /* 0x0000000000007b1d */ /* 0x000fec0000010000 */
[----:B------:R-:W0:Y:S04]  /*6d090*/  LDS.128 R20, [R2] ;  /* 0x0000000002147984 */ /* 0x000e280000000c00 */
[----:B------:R-:W1:Y:S01]  /*6d0a0*/  LDS.128 R16, [R2+0x400] ;  /* 0x0004000002107984 */ /* 0x000e620000000c00 */
[----:B------:R-:W-:Y:S06]  /*6d0b0*/  BAR.SYNC.DEFER_BLOCKING 0x0 ;  /* 0x0000000000007b1d */ /* 0x000fec0000010000 */
[----:B------:R-:W-:Y:S04]  /*6d0c0*/  STL [R1+0x1adc], R9 ;  /* 0x001adc0901007387 */ /* 0x000fe80000100800 */
[----:B------:R-:W-:Y:S04]  /*6d0d0*/  STL [R1+0x1ad8], R10 ;  /* 0x001ad80a01007387 */ /* 0x000fe80000100800 */
[----:B------:R-:W-:Y:S04]  /*6d0e0*/  STL [R1+0x1ad4], R11 ;  /* 0x001ad40b01007387 */ /* 0x000fe80000100800 */
[----:B------:R4:W-:Y:S04]  /*6d0f0*/  STL [R1+0x1b18], R8 ;  /* 0x001b180801007387 */ /* 0x0009e80000100800 */
[----:B----4-:R-:W4:Y:S04]  /*6d100*/  LDL.LU R8, [R1+0xb0] ;  /* 0x0000b00001087983 */ /* 0x010f280000300800 */
[----:B------:R-:W4:Y:S04]  /*6d110*/  LDL.LU R9, [R1+0xb4] ;  /* 0x0000b40001097983 */ /* 0x000f280000300800 */
[----:B------:R-:W4:Y:S04]  /*6d120*/  LDL.LU R10, [R1+0xb8] ;  /* 0x0000b800010a7983 */ /* 0x000f280000300800 */
[----:B------:R-:W4:Y:S04]  /*6d130*/  LDL.LU R11, [R1+0xbc] ;  /* 0x0000bc00010b7983 */ /* 0x000f280000300800 */
[----:B------:R-:W-:Y:S04]  /*6d140*/  STL.64 [R1+0x1af0], R14 ;  /* 0x001af00e01007387 */ /* 0x000fe80000100a00 */
[----:B------:R0:W-:Y:S04]  /*6d150*/  STL.64 [R1+0x1ae8], R12 ;  /* 0x001ae80c01007387 */ /* 0x0001e80000100a00 */
[----:B0-----:R-:W4:Y:S04]  /*6d160*/  LDL.LU R12, [R1+0xa0] ;  /* 0x0000a000010c7983 */ /* 0x001f280000300800 */
[----:B------:R-:W4:Y:S04]  /*6d170*/  LDL.LU R13, [R1+0xa4] ;  /* 0x0000a400010d7983 */ /* 0x000f280000300800 */
[----:B------:R-:W4:Y:S04]  /*6d180*/  LDL.LU R14, [R1+0xa8] ;  /* 0x0000a800010e7983 */ /* 0x000f280000300800 */
[----:B------:R-:W4:Y:S04]  /*6d190*/  LDL.LU R15, [R1+0xac] ;  /* 0x0000ac00010f7983 */ /* 0x000f280000300800 */
[----:B------:R0:W-:Y:S04]  /*6d1a0*/  STL.64 [R1+0x30], R20 ;  /* 0x0000301401007387 */ /* 0x0001e80000100a00 */
[----:B------:R1:W-:Y:S04]  /*6d1b0*/  STL.64 [R1+0x38], R22 ;  /* 0x0000381601007387 */ /* 0x0003e80000100a00 */
[----:B0-----:R-:W4:Y:S04]  /*6d1c0*/  LDL.LU R20, [R1+0xf0] ;  /* 0x0000f00001147983 */ /* 0x001f280000300800 */
[----:B-1----:R0:W-:Y:S04]  /*6d1d0*/  STL.64 [R1+0x50], R16 ;  /* 0x0000501001007387 */ /* 0x0021e80000100a00 */
[----:B------:R1:W-:Y:S04]  /*6d1e0*/  STL.64 [R1+0x58], R18 ;  /* 0x0000581201007387 */ /* 0x0003e80000100a00 */
[----:B------:R-:W4:Y:S04]  /*6d1f0*/  LDL.LU R21, [R1+0xf4] ;  /* 0x0000f40001157983 */ /* 0x000f280000300800 */
[----:B------:R-:W4:Y:S04]  /*6d200*/  LDL.LU R22, [R1+0xf8] ;  /* 0x0000f80001167983 */ /* 0x000f280000300800 */
[----:B------:R-:W4:Y:S04]  /*6d210*/  LDL.LU R23, [R1+0xfc] ;  /* 0x0000fc0001177983 */ /* 0x000f280000300800 */
[----:B0-----:R-:W4:Y:S04]  /*6d220*/  LDL.LU R16, [R1+0xe0] ;  /* 0x0000e00001107983 */ /* 0x001f280000300800 */
[----:B------:R-:W4:Y:S04]  /*6d230*/  LDL.LU R17, [R1+0xe4] ;  /* 0x0000e40001117983 */ /* 0x000f280000300800 */
[----:B-1----:R-:W4:Y:S04]  /*6d240*/  LDL.LU R18, [R1+0xe8] ;  /* 0x0000e80001127983 */ /* 0x002f280000300800 */
[----:B------:R-:W4:Y:S04]  /*6d250*/  LDL.LU R19, [R1+0xec] ;  /* 0x0000ec0001137983 */ /* 0x000f280000300800 */
[----:B---3--:R0:W-:Y:S04]  /*6d260*/  STSM.16.M88.4 [R3], R4 ;  /* 0x0000000403007844 */ /* 0x0081e80000000200 */
[----:B--2---:R-:W-:Y:S01]  /*6d270*/  STSM.16.M88.4 [R3+0x100], R24 ;  /* 0x0001001803007844 */ /* 0x004fe20000000200 */
[----:B------:R-:W-:Y:S06]  /*6d280*/  BAR.SYNC.DEFER_BLOCKING 0x0 ;  /* 0x0000000000007b1d */ /* 0x000fec0000010000 */
[----:B0-----:R-:W2:Y:S04]  /*6d290*/  LDL.LU.64 R6, [R1+0x1b38] ;  /* 0x001b380001067983 */ /* 0x001ea80000300a00 */
[----:B------:R-:W2:Y:S04]  /*6d2a0*/  LDL.LU.64 R4, [R1+0x1b30] ;  /* 0x001b300001047983 */ /* 0x000ea80000300a00 */
[----:B------:R-:W0:Y:S04]  /*6d2b0*/  LDS.128 R24, [R2] ;  /* 0x0000000002187984 */ /* 0x000e280000000c00 */
[----:B0-----:R-:W-:Y:S04]  /*6d2c0*/  STL.64 [R1+0x90], R24 ;  /* 0x0000901801007387 */ /* 0x001fe80000100a00 */
[----:B------:R-:W-:Y:S04]  /*6d2d0*/  STL.64 [R1+0x98], R26 ;  /* 0x0000981a01007387 */ /* 0x000fe80000100a00 */
[----:B------:R-:W0:Y:S01]  /*6d2e0*/  LDS.128 R24, [R2+0x400] ;  /* 0x0004000002187984 */ /* 0x000e220000000c00 */
[----:B------:R-:W-:Y:S06]  /*6d2f0*/  BAR.SYNC.DEFER_BLOCKING 0x0 ;  /* 0x0000000000007b1d */ /* 0x000fec0000010000 */
[----:B0-----:R-:W-:Y:S04]  /*6d300*/  STL.64 [R1+0x200], R24 ;  /* 0x0002001801007387 */ /* 0x001fe80000100a00 */
[----:B------:R0:W-:Y:S04]  /*6d310*/  STL.64 [R1+0x208], R26 ;  /* 0x0002081a01007387 */ /* 0x0001e80000100a00 */
[----:B0-----:R-:W3:Y:S04]  /*6d320*/  LDL.LU.64 R26, [R1+0x1b28] ;  /* 0x001b2800011a7983 */ /* 0x001ee80000300a00 */
[----:B------:R-:W3:Y:S04]  /*6d330*/  LDL.LU.64 R24, [R1+0x1b20] ;  /* 0x001b200001187983 */ /* 0x000ee80000300a00 */
[----:B----4-:R-:W-:Y:S04]  /*6d340*/  STSM.16.M88.4 [R3], R12 ;  /* 0x0000000c03007844 */ /* 0x010fe80000000200 */
[----:B------:R-:W-:Y:S01]  /*6d350*/  STSM.16.M88.4 [R3+0x100], R8 ;  /* 0x0001000803007844 */ /* 0x000fe20000000200 */
[----:B------:R-:W-:Y:S06]  /*6d360*/  BAR.SYNC.DEFER_BLOCKING 0x0 ;  /* 0x0000000000007b1d */ /* 0x000fec0000010000 */
[----:B------:R-:W0:Y:S04]  /*6d370*/  LDS.128 R12, [R2] ;  /* 0x00000000020c7984 */ /* 0x000e280000000c00 */
[----:B------:R-:W1:Y:S01]  /*6d380*/  LDS.128 R8, [R2+0x400] ;  /* 0x0004000002087984 */ /* 0x000e620000000c00 */
[----:B------:R-:W-:Y:S06]  /*6d390*/  BAR.SYNC.DEFER_BLOCKING 0x0 ;  /* 0x0000000000007b1d */ /* 0x000fec0000010000 */
[----:B0-----:R-:W-:Y:S04]  /*6d3a0*/  STL.64 [R1+0xa0], R12 ;  /* 0x0000a00c01007387 */ /* 0x001fe80000100a00 */
[----:B------:R-:W-:Y:S04]  /*6d3b0*/  STL.64 [R1+0xa8], R14 ;  /* 0x0000a80e01007387 */ /* 0x000fe80000100a00 */
[----:B-1----:R-:W-:Y:S04]  /*6d3c0*/  STL.64 [R1+0xb0], R8 ;  /* 0x0000b00801007387 */ /* 0x002fe80000100a00 */
[----:B------:R-:W-:Y:S04]  /*6d3d0*/  STL.64 [R1+0xb8], R10 ;  /* 0x0000b80a01007387 */ /* 0x000fe80000100a00 */
[----:B--2---:R-:W-:Y:S04]  /*6d3e0*/  STSM.16.M88.4 [R3], R4 ;  /* 0x0000000403007844 */ /* 0x004fe80000000200 */
[----:B---3--:R0:W-:Y:S01]  /*6d3f0*/  STSM.16.M88.4 [R3+0x100], R24 ;  /* 0x0001001803007844 */ /* 0x0081e20000000200 */
[----:B------:R-:W-:Y:S06]  /*6d400*/  BAR.SYNC.DEFER_BLOCKING 0x0 ;  /* 0x0000000000007b1d */ /* 0x000fec0000010000 */
[----:B0-----:R-:W2:Y:S04]  /*6d410*/  LDL.LU R24, [R1+0x110] ;  /* 0x0001100001187983 */ /* 0x001ea80000300800 */
[----:B------:R-:W2:Y:S04]  /*6d420*/  LDL.LU R25, [R1+0x114] ;  /* 0x0001140001197983 */ /* 0x000ea80000300800 */
[----:B------:R-:W2:Y:S04]  /*6d430*/  LDL.LU R26, [R1+0x118] ;  /* 0x00011800011a7983 */ /* 0x000ea80000300800 */
[----:B------:R-:W0:Y:S04]  /*6d440*/  LDS.128 R12, [R2] ;  /* 0x00000000020c7984 */ /* 0x000e280000000c00 */
[----:B------:R-:W1:Y:S01]  /*6d450*/  LDS.128 R8, [R2+0x400] ;  /* 0x0004000002087984 */ /* 0x000e620000000c00 */
[----:B------:R-:W-:Y:S06]  /*6d460*/  BAR.SYNC.DEFER_BLOCKING 0x0 ;  /* 0x0000000000007b1d */ /* 0x000fec0000010000 */
[----:B------:R-:W2:Y:S04]  /*6d470*/  LDL.LU R27, [R1+0x11c] ;  /* 0x00011c00011b7983 */ /* 0x000ea80000300800 */
[----:B------:R-:W3:Y:S04]  /*6d480*/  LDL.LU R4, [R1+0x100] ;  /* 0x0001000001047983 */ /* 0x000ee80000300800 */
[----:B------:R-:W3:Y:S04]  /*6d490*/  LDL.LU R5, [R1+0x104] ;  /* 0x0001040001057983 */ /* 0x000ee80000300800 */
[----:B------:R-:W3:Y:S04]  /*6d4a0*/  LDL.LU R6, [R1+0x108] ;  /* 0x0001080001067983 */ /* 0x000ee80000300800 */
[----:B------:R-:W-:Y:S04]  /*6d4b0*/  STSM.16.M88.4 [R3], R16 ;  /* 0x0000001003007844 */ /* 0x000fe80000000200 */
[----:B------:R4:W-:Y:S04]  /*6d4c0*/  STSM.16.M88.4 [R3+0x100], R20 ;  /* 0x0001001403007844 */ /* 0x0009e80000000200 */
[----:B------:R-:W3:Y:S01]  /*6d4d0*/  LDL.LU R7, [R1+0x10c] ;  /* 0x00010c0001077983 */ /* 0x000ee20000300800 */
[----:B------:R-:W-:Y:S06]  /*6d4e0*/  BAR.SYNC.DEFER_BLOCKING 0x0 ;  /* 0x0000000000007b1d */ /* 0x000fec0000010000 */
[----:B0-----:R0:W-:Y:S04]  /*6d4f0*/  STL.64 [R1+0xc0], R12 ;  /* 0x0000c00c01007387 */ /* 0x0011e80000100a00 */
[----:B------:R-:W-:Y:S04]  /*6d500*/  STL.64 [R1+0xc8], R14 ;  /* 0x0000c80e01007387 */ /* 0x000fe80000100a00 */
[----:B-1----:R-:W-:Y:S04]  /*6d510*/  STL.64 [R1+0xd0], R8 ;  /* 0x0000d00801007387 */ /* 0x002fe80000100a00 */
[----:B------:R-:W-:Y:S04]  /*6d520*/  STL.64 [R1+0xd8], R10 ;  /* 0x0000d80a01007387 */ /* 0x000fe80000100a00 */
[----:B------:R-:W1:Y:S04]  /*6d530*/  LDS.128 R8, [R2] ;  /* 0x0000000002087984 */ /* 0x000e680000000c00 */
[----:B----4-:R-:W4:Y:S04]  /*6d540*/  LDL.LU R20, [R1+0x130] ;  /* 0x0001300001147983 */ /* 0x010f280000300800 */
[----:B------:R-:W4:Y:S04]  /*6d550*/  LDL.LU R21, [R1+0x134] ;  /* 0x0001340001157983 */ /* 0x000f280000300800 */
[----:B------:R-:W4:Y:S04]  /*6d560*/  LDL.LU R22, [R1+0x138] ;  /* 0x0001380001167983 */ /* 0x000f280000300800 */
[----:B------:R-:W4:Y:S04]  /*6d570*/  LDL.LU R23, [R1+0x13c] ;  /* 0x00013c0001177983 */ /* 0x000f280000300800 */
[----:B0-----:R-:W2:Y:S04]  /*6d580*/  LDL.LU R12, [R1+0x140] ;  /* 0x00014000010c7983 */ /* 0x001ea80000300800 */
[----:B-1----:R-:W-:Y:S04]  /*6d590*/  STL.64 [R1+0xf0], R8 ;  /* 0x0000f00801007387 */ /* 0x002fe80000100a00 */
[----:B------:R-:W-:Y:S04]  /*6d5a0*/  STL.64 [R1+0xf8], R10 ;  /* 0x0000f80a01007387 */ /* 0x000fe80000100a00 */
[----:B------:R-:W2:Y:S04]  /*6d5b0*/  LDL.LU R13, [R1+0x144] ;  /* 0x00014400010d7983 */ /* 0x000ea80000300800 */
[----:B------:R-:W2:Y:S04]  /*6d5c0*/  LDL.LU R14, [R1+0x148] ;  /* 0x00014800010e7983 */ /* 0x000ea80000300800 */
[----:B------:R-:W2:Y:S04]  /*6d5d0*/  LDL.LU R15, [R1+0x14c] ;  /* 0x00014c00010f7983 */ /* 0x000ea80000300800 */
[----:B------:R-:W0:Y:S01]  /*6d5e0*/  LDS.128 R8, [R2+0x400] ;  /* 0x0004000002087984 */ /* 0x000e220000000c00 */
[----:B------:R-:W-:Y:S06]  /*6d5f0*/  BAR.SYNC.DEFER_BLOCKING 0x0 ;  /* 0x0000000000007b1d */ /* 0x000fec0000010000 */
[----:B--2---:R-:W-:Y:S04]  /*6d600*/  STL.64 [R1+0x1b10], R14 ;  /* 0x001b100e01007387 */ /* 0x004fe80000100a00 */
[----:B------:R1:W-:Y:S04]  /*6d610*/  STL.64 [R1+0x1b08], R12 ;  /* 0x001b080c01007387 */ /* 0x0003e80000100a00 */
[----:B-1----:R-:W2:Y:S04]  /*6d620*/  LDL.LU R12, [R1+0x120] ;  /* 0x00012000010c7983 */ /* 0x002ea80000300800 */
[----:B------:R-:W2:Y:S04]  /*6d630*/  LDL.LU R13, [R1+0x124] ;  /* 0x00012400010d7983 */ /* 0x000ea80000300800 */
[----:B------:R-:W2:Y:S04]  /*6d640*/  LDL.LU R14, [R1+0x128] ;  /* 0x00012800010e7983 */ /* 0x000ea80000300800 */
[----:B------:R-:W2:Y:S04]  /*6d650*/  LDL.LU R15, [R1+0x12c] ;  /* 0x00012c00010f7983 */ /* 0x000ea80000300800 */
[----:B---3--:R-:W-:Y:S04]  /*6d660*/  STSM.16.M88.4 [R3], R4 ;  /* 0x0000000403007844 */ /* 0x008fe80000000200 */
[----:B------:R1:W-:Y:S04]  /*6d670*/  STSM.16.M88.4 [R3+0x100], R24 ;  /* 0x0001001803007844 */ /* 0x0003e80000000200 */
[----:B------:R-:W3:Y:S04]  /*6d680*/  LDL.LU R16, [R1+0x150] ;  /* 0x0001500001107983 */ /* 0x000ee80000300800 */
[----:B------:R-:W3:Y:S04]  /*6d690*/  LDL.LU R17, [R1+0x154] ;  /* 0x0001540001117983 */ /* 0x000ee80000300800 */
[----:B------:R-:W3:Y:S04]  /*6d6a0*/  LDL.LU R18, [R1+0x158] ;  /* 0x0001580001127983 */ /* 0x000ee80000300800 */
[----:B------:R-:W3:Y:S04]  /*6d6b0*/  LDL.LU R19, [R1+0x15c] ;  /* 0x00015c0001137983 */ /* 0x000ee80000300800 */
[----:B0-----:R-:W-:Y:S04]  /*6d6c0*/  STL.64 [R1+0x210], R8 ;  /* 0x0002100801007387 */ /* 0x001fe80000100a00 */
[----:B------:R-:W-:Y:S01]  /*6d6d0*/  STL.64 [R1+0x218], R10 ;  /* 0x0002180a01007387 */ /* 0x000fe20000100a00 */
[----:B------:R-:W-:Y:S06]  /*6d6e0*/  BAR.SYNC.DEFER_BLOCKING 0x0 ;  /* 0x0000000000007b1d */ /* 0x000fec0000010000 */
[----:B-1----:R-:W3:Y:S04]  /*6d6f0*/  LDL.LU R24, [R1+0x170] ;  /* 0x0001700001187983 */ /* 0x002ee80000300800 */
[----:B------:R-:W3:Y:S04]  /*6d700*/  LDL.LU R25, [R1+0x174] ;  /* 0x0001740001197983 */ /* 0x000ee80000300800 */
[----:B------:R-:W3:Y:S04]  /*6d710*/  LDL.LU R26, [R1+0x178] ;  /* 0x00017800011a7983 */ /* 0x000ee80000300800 */
[----:B------:R-:W3:Y:S04]  /*6d720*/  LDL.LU R27, [R1+0x17c] ;  /* 0x00017c00011b7983 */ /* 0x000ee80000300800 */
[----:B------:R-:W0:Y:S04]  /*6d730*/  LDS.128 R8, [R2] ;  /* 0x0000000002087984 */ /* 0x000e280000000c00 */
[----:B------:R-:W3:Y:S04]  /*6d740*/  LDL.LU R4, [R1+0x160] ;  /* 0x0001600001047983 */ /* 0x000ee80000300800 */
[----:B------:R-:W3:Y:S04]  /*6d750*/  LDL.LU R5, [R1+0x164] ;  /* 0x0001640001057983 */ /* 0x000ee80000300800 */
[----:B------:R-:W3:Y:S04]  /*6d760*/  LDL.LU R6, [R1+0x168] ;  /* 0x0001680001067983 */ /* 0x000ee80000300800 */
[----:B------:R-:W3:Y:S04]  /*6d770*/  LDL.LU R7, [R1+0x16c] ;  /* 0x00016c0001077983 */ /* 0x000ee80000300800 */
[----:B0-----:R-:W-:Y:S04]  /*6d780*/  STL.64 [R1+0x100], R8 ;  /* 0x0001000801007387 */ /* 0x001fe80000100a00 */
[----:B------:R-:W-:Y:S04]  /*6d790*/  STL.64 [R1+0x108], R10 ;  /* 0x0001080a01007387 */ /* 0x000fe80000100a00 */
[----:B------:R-:W0:Y:S01]  /*6d7a0*/  LDS.128 R8, [R2+0x400] ;  /* 0x0004000002087984 */ /* 0x000e220000000c00 */
[----:B------:R-:W-:Y:S06]  /*6d7b0*/  BAR.SYNC.DEFER_BLOCKING 0x0 ;  /* 0x0000000000007b1d */ /* 0x000fec0000010000 */
[----:B0-----:R0:W-:Y:S04]  /*6d7c0*/  STL.64 [R1+0x110], R8 ;  /* 0x0001100801007387 */ /* 0x0011e80000100a00 */
[----:B------:R-:W-:Y:S04]  /*6d7d0*/  STL.64 [R1+0x118], R10 ;  /* 0x0001180a01007387 */ /* 0x000fe80000100a00 */
[----:B0-----:R-:W3:Y:S04]  /*6d7e0*/  LDL.LU R8, [R1+0x1b18] ;  /* 0x001b180001087983 */ /* 0x001ee80000300800 */
[----:B------:R-:W3:Y:S04]  /*6d7f0*/  LDL.LU R9, [R1+0x1ab0] ;  /* 0x001ab00001097983 */ /* 0x000ee80000300800 */
[----:B--2---:R-:W-:Y:S04]  /*6d800*/  STSM.16.M88.4 [R3], R12 ;  /* 0x0000000c03007844 */ /* 0x004fe80000000200 */
[----:B----4-:R0:W-:Y:S01]  /*6d810*/  STSM.16.M88.4 [R3+0x100], R20 ;  /* 0x0001001403007844 */ /* 0x0101e20000000200 */
[----:B------:R-:W-:Y:S06]  /*6d820*/  BAR.SYNC.DEFER_BLOCKING 0x0 ;  /* 0x0000000000007b1d */ /* 0x000fec0000010000 */
[----:B0-----:R-:W2:Y:S04]  /*6d830*/  LDL.LU R20, [R1+0x180] ;  /* 0x0001800001147983 */ /* 0x001ea80000300800 */
[----:B------:R-:W0:Y:S04]  /*6d840*/  LDS.128 R12, [R2] ;  /* 0x00000000020c7984 */ /* 0x000e280000000c00 */
[----:B0-----:R-:W-:Y:S04]  /*6d850*/  STL.64 [R1+0x120], R12 ;  /* 0x0001200c01007387 */ /* 0x001fe80000100a00 */
[----:B------:R-:W-:Y:S04]  /*6d860*/  STL.64 [R1+0x128], R14 ;  /* 0x0001280e01007387 */ /* 0x000fe80000100a00 */
[----:B------:R-:W0:Y:S04]  /*6d870*/  LDS.128 R12, [R2+0x400] ;  /* 0x00040000020c7984 */ /* 0x000e280000000c00 */
[----:B------:R-:W2:Y:S04]  /*6d880*/  LDL.LU R21, [R1+0x184] ;  /* 0x0001840001157983 */ /* 0x000ea80000300800 */
[----:B------:R-:W2:Y:S04]  /*6d890*/  LDL.LU R22, [R1+0x188] ;  /* 0x0001880001167983 */ /* 0x000ea80000300800 */
[----:B------:R-:W2:Y:S01]  /*6d8a0*/  LDL.LU R23, [R1+0x18c] ;  /* 0x00018c0001177983 */ /* 0x000ea20000300800 */
[----:B------:R-:W-:Y:S06]  /*6d8b0*/  BAR.SYNC.DEFER_BLOCKING 0x0 ;  /* 0x0000000000007b1d */ /* 0x000fec0000010000 */
[----:B0-----:R-:W-:Y:S04]  /*6d8c0*/  STL.64 [R1+0x130], R12 ;  /* 0x0001300c01007387 */ /* 0x001fe80000100a00 */
[----:B------:R0:W-:Y:S04]  /*6d8d0*/  STL.64 [R1+0x138], R14 ;  /* 0x0001380e01007387 */ /* 0x0001e80000100a00 */
[----:B0-----:R-:W4:Y:S04]  /*6d8e0*/  LDL.LU.64 R14, [R1+0x1b10] ;  /* 0x001b1000010e7983 */ /* 0x001f280000300a00 */
[----:B------:R-:W4:Y:S04]  /*6d8f0*/  LDL.LU.64 R12, [R1+0x1b08] ;  /* 0x001b0800010c7983 */ /* 0x000f280000300a00 */
[----:B----4-:R-:W-:Y:S04]  /*6d900*/  STSM.16.M88.4 [R3], R12 ;  /* 0x0000000c03007844 */ /* 0x010fe80000000200 */
[----:B---3--:R-:W-:Y:S01]  /*6d910*/  STSM.16.M88.4 [R3+0x100], R16 ;  /* 0x0001001003007844 */ /* 0x008fe20000000200 */
[----:B------:R-:W-:Y:S06]  /*6d920*/  BAR.SYNC.DEFER_BLOCKING 0x0 ;  /* 0x0000000000007b1d */ /* 0x000fec0000010000 */
[----:B------:R-:W0:Y:S04]  /*6d930*/  LDS.128 R12, [R2] ;  /* 0x00000000020c7984 */ /* 0x000e280000000c00 */
[----:B0-----:R-:W-:Y:S04]  /*6d940*/  STL.64 [R1+0x80], R12 ;  /* 0x0000800c01007387 */ /* 0x001fe80000100a00 */
[----:B------:R-:W-:Y:S04]  /*6d950*/  STL.64 [R1+0x88], R14 ;  /* 0x0000880e01007387 */ /* 0x000fe80000100a00 */
[----:B------:R-:W0:Y:S01]  /*6d960*/  LDS.128 R12, [R2+0x400] ;  /* 0x00040000020c7984 */ /* 0x000e220000000c00 */
[----:B------:R-:W-:Y:S06]  /*6d970*/  BAR.SYNC.DEFER_BLOCKING 0x0 ;  /* 0x0000000000007b1d */ /* 0x000fec0000010000 */
[----:B------:R-:W-:Y:S04]  /*6d980*/  STSM.16.M88.4 [R3], R4 ;  /* 0x0000000403007844 */ /* 0x000fe80000000200 */
[----:B------:R-:W-:Y:S01]  /*6d990*/  STSM.16.M88.4 [R3+0x100], R24 ;  /* 0x0001001803007844 */ /* 0x000fe20000000200 */
[----:B------:R-:W-:Y:S06]  /*6d9a0*/  BAR.SYNC.DEFER_BLOCKING 0x0 ;  /* 0x0000000000007b1d */ /* 0x000fec0000010000 */
[----:B------:R-:W1:Y:S04]  /*6d9b0*/  LDS.128 R24, [R2] ;  /* 0x0000000002187984 */ /* 0x000e680000000c00 */
[----:B0-----:R0:W-:Y:S04]  /*6d9c0*/  STL.64 [R1+0x70], R12 ;  /* 0x0000700c01007387 */ /* 0x0011e80000100a00 */
[----:B------:R3:W-:Y:S04]  /*6d9d0*/  STL.64 [R1+0x78], R14 ;  /* 0x0000780e01007387 */ /* 0x0007e80000100a00 */
[----:B0-----:R-:W4:Y:S04]  /*6d9e0*/  LDL.LU R12, [R1+0x190] ;  /* 0x00019000010c7983 */ /* 0x001f280000300800 */
[----:B------:R-:W4:Y:S04]  /*6d9f0*/  LDL.LU R13, [R1+0x194] ;  /* 0x00019400010d7983 */ /* 0x000f280000300800 */
[----:B---3--:R-:W4:Y:S04]  /*6da00*/  LDL.LU R14, [R1+0x198] ;  /* 0x00019800010e7983 */ /* 0x008f280000300800 */
[----:B------:R-:W4:Y:S04]  /*6da10*/  LDL.LU R15, [R1+0x19c] ;  /* 0x00019c00010f7983 */ /* 0x000f280000300800 */
[----:B------:R-:W3:Y:S04]  /*6da20*/  LDL.LU.64 R4, [R1+0x1b00] ;  /* 0x001b000001047983 */ /* 0x000ee80000300a00 */
[----:B------:R-:W3:Y:S04]  /*6da30*/  LDL.LU R28, [R1+0x1a0] ;  /* 0x0001a000011c7983 */ /* 0x000ee80000300800 */
[----:B-1----:R-:W-:Y:S04]  /*6da40*/  STL.64 [R1+0x60], R24 ;  /* 0x0000601801007387 */ /* 0x002fe80000100a00 */
[----:B------:R-:W-:Y:S04]  /*6da50*/  STL.64 [R1+0x68], R26 ;  /* 0x0000681a01007387 */ /* 0x000fe80000100a00 */
[----:B------:R-:W0:Y:S01]  /*6da60*/  LDS.128 R24, [R2+0x400] ;  /* 0x0004000002187984 */ /* 0x000e220000000c00 */
[----:B------:R-:W1:Y:S01]  /*6da70*/  S2R R29, SR_TID.X ;  /* 0x00000000001d7919 */ /* 0x000e620000002100 */
[----:B------:R-:W-:Y:S06]  /*6da80*/  BAR.SYNC.DEFER_BLOCKING 0x0 ;  /* 0x0000000000007b1d */ /* 0x000fec0000010000 */
[----:B0-----:R-:W-:Y:S04]  /*6da90*/  STL.64 [R1+0x40], R24 ;  /* 0x0000401801007387 */ /* 0x001fe80000100a00 */
[----:B------:R0:W-:Y:S04]  /*6daa0*/  STL.64 [R1+0x48], R26 ;  /* 0x0000481a01007387 */ /* 0x0001e80000100a00 */
[----:B0-----:R-:W3:Y:S04]  /*6dab0*/  LDL.LU.64 R26, [R1+0x1af8] ;  /* 0x001af800011a7983 */ /* 0x001ee80000300a00 */
[----:B------:R-:W3:Y:S04]  /*6dac0*/  LDL.LU R11, [R1+0x1a4] ;  /* 0x0001a400010b7983 */ /* 0x000ee80000300800 */
[----:B------:R-:W3:Y:S01]  /*6dad0*/  LDL.LU R6, [R1+0x1a8] ;  /* 0x0001a80001067983 */ /* 0x000ee20000300800 */
[----:B-1----:R-:W-:Y:S01]  /*6dae0*/  SHF.R.U32.HI R17, RZ, 0x5, R29 ;  /* 0x00000005ff117819 */ /* 0x002fe2000001161d */
[C---:B------:R-:W-:Y:S01]  /*6daf0*/  IMAD R18, R9.reuse, UR6, RZ ;  /* 0x0000000609127c24 */ /* 0x040fe2000f8e02ff */
[----:B------:R-:W-:Y:S01]  /*6db00*/  ISETP.GE.AND P0, PT, R9, UR20, PT ;  /* 0x0000001409007c0c */ /* 0x000fe2000bf06270 */
[----:B--2---:R0:W-:Y:S01]  /*6db10*/  STSM.16.M88.4 [R3], R20 ;  /* 0x0000001403007844 */ /* 0x0041e20000000200 */
[----:B------:R-:W-:Y:S01]  /*6db20*/  SGXT.U32 R17, R17, 0x1 ;  /* 0x000000011111781a */ /* 0x000fe20000000000 */
[----:B------:R-:W1:Y:S01]  /*6db30*/  LDCU UR20, c[0x0][0x39c] ;  /* 0x00007380ff1477ac */ /* 0x000e620008000800 */
[----:B------:R-:W-:-:S02]  /*6db40*/  LEA R16, P1, R18, UR4, 0x1 ;  /* 0x0000000412107c11 */ /* 0x000fc4000f8208ff */
[----:B-----5:R-:W-:Y:S01]  /*6db50*/  LOP3.LUT R19, R0, R17, RZ, 0xfc, !PT ;  /* 0x0000001100137212 */ /* 0x020fe200078efcff */
[----:B------:R-:W-:Y:S01]  /*6db60*/  STL [R1+0x1ab4], R2 ;  /* 0x001ab40201007387 */ /* 0x000fe20000100800 */
[----:B------:R-:W2:Y:S01]  /*6db70*/  LDCU UR4, c[0x0][0x3b8] ;  /* 0x00007700ff0477ac */ /* 0x000ea20008000800 */
[----:B------:R-:W1:Y:S01]  /*6db80*/  LDCU UR6, c[0x0][0x3b8] ;  /* 0x00007700ff0677ac */ /* 0x000e620008000800 */
[----:B0-----:R-:W-:Y:S01]  /*6db90*/  LEA.HI.X.SX32 R22, R18, UR5, 0x1, P1 ;  /* 0x0000000512167c11 */ /* 0x001fe200088f0eff */
[C---:B------:R-:W-:Y:S01]  /*6dba0*/  IMAD R21, R19.reuse, UR7, RZ ;  /* 0x0000000713157c24 */ /* 0x040fe2000f8e02ff */
[----:B------:R-:W-:Y:S01]  /*6dbb0*/  ISETP.LT.AND P1, PT, R19, UR21, !P0 ;  /* 0x0000001513007c0c */ /* 0x000fe2000c721270 */
[----:B------:R-:W0:Y:S01]  /*6dbc0*/  LDCU UR21, c[0x0][0x39c] ;  /* 0x00007380ff1577ac */ /* 0x000e220008000800 */
[C-C-:B------:R-:W-:Y:S02]  /*6dbd0*/  LOP3.LUT R18, R0.reuse, 0x2, R17.reuse, 0xfe, !PT ;  /* 0x0000000200127812 */ /* 0x140fe400078efe11 */
[----:B------:R-:W-:Y:S01]  /*6dbe0*/  LOP3.LUT R19, R0, 0x4, R17, 0xfe, !PT ;  /* 0x0000000400137812 */ /* 0x000fe200078efe11 */
[----:B------:R-:W0:Y:S01]  /*6dbf0*/  LDCU UR5, c[0x0][0x3b8] ;  /* 0x00007700ff0577ac */ /* 0x000e220008000800 */
[C---:B------:R-:W-:Y:S01]  /*6dc00*/  ISETP.LT.AND P4, PT, R18.reuse, UR22, !P0 ;  /* 0x0000001612007c0c */ /* 0x040fe2000c781270 */
[----:B------:R-:W-:Y:S01]  /*6dc10*/  IMAD R25, R18, UR8, RZ ;  /* 0x0000000812197c24 */ /* 0x000fe2000f8e02ff */
[-C--:B------:R-:W-:Y:S01]  /*6dc20*/  LEA R18, P2, R21, R16.reuse, 0x1 ;  /* 0x0000001015127211 */ /* 0x080fe200078408ff */
[C---:B------:R-:W-:Y:S01]  /*6dc30*/  IMAD R23, R19.reuse, UR9, RZ ;  /* 0x0000000913177c24 */ /* 0x040fe2000f8e02ff */
[----:B------:R-:W-:Y:S01]  /*6dc40*/  ISETP.LT.AND P5, PT, R19, UR23, !P0 ;  /* 0x0000001713007c0c */ /* 0x000fe2000c7a1270 */
[----:B------:R-:W0:Y:S01]  /*6dc50*/  LDCU UR22, c[0x0][0x39c] ;  /* 0x00007380ff1677ac */ /* 0x000e220008000800 */
[----:B------:R-:W-:-:S02]  /*6dc60*/  LEA R20, P3, R25, R16, 0x1 ;  /* 0x0000001019147211 */ /* 0x000fc400078608ff */
[----:B------:R-:W-:Y:S01]  /*6dc70*/  LEA.HI.X.SX32 R19, R21, R22, 0x1, P2 ;  /* 0x0000001615137211 */ /* 0x000fe200010f0eff */
[----:B------:R-:W0:Y:S01]  /*6dc80*/  LDCU UR23, c[0x0][0x39c] ;  /* 0x00007380ff1777ac */ /* 0x000e220008000800 */
[----:B------:R-:W-:Y:S02]  /*6dc90*/  LEA R24, P2, R23, R16, 0x1 ;  /* 0x0000001017187211 */ /* 0x000fe400078408ff */
[-C--:B------:R-:W-:Y:S01]  /*6dca0*/  LEA.HI.X.SX32 R21, R25, R22.reuse, 0x1, P3 ;  /* 0x0000001619157211 */ /* 0x080fe200018f0eff */
[----:B------:R-:W0:Y:S01]  /*6dcb0*/  LDCU UR7, c[0x0][0x3b8] ;  /* 0x00007700ff0777ac */ /* 0x000e220008000800 */
[----:B------:R-:W-:Y:S01]  /*6dcc0*/  LEA.HI.X.SX32 R25, R23, R22, 0x1, P2 ;  /* 0x0000001617197211 */ /* 0x000fe200010f0eff */
[----:B----4-:R4:W-:Y:S01]  /*6dcd0*/  STSM.16.M88.4 [R3+0x100], R12 ;  /* 0x0001000c03007844 */ /* 0x0109e20000000200 */
[----:B------:R-:W0:Y:S01]  /*6dce0*/  LDCU UR8, c[0x0][0x3b8] ;  /* 0x00007700ff0877ac */ /* 0x000e220008000800 */
[----:B------:R-:W-:Y:S06]  /*6dcf0*/  BAR.SYNC.DEFER_BLOCKING 0x0 ;  /* 0x0000000000007b1d */ /* 0x000fec0000010000 */
[----:B------:R-:W0:Y:S01]  /*6dd00*/  LDCU UR9, c[0x0][0x3b8] ;  /* 0x00007700ff0977ac */ /* 0x000e220008000800 */
[----:B----4-:R-:W4:Y:S04]  /*6dd10*/  LDL.LU.64 R14, [R1+0x1af0] ;  /* 0x001af000010e7983 */ /* 0x010f280000300a00 */
[----:B------:R-:W2:Y:S04]  /*6dd20*/  LDL.LU.64 R12, [R1+0x1ae8] ;  /* 0x001ae800010c7983 */ /* 0x000ea80000300a00 */
[----:B------:R-:W2:Y:S04]  /*6dd30*/  LDL.LU R10, [R1+0x1b0] ;  /* 0x0001b000010a7983 */ /* 0x000ea80000300800 */
[----:B---3--:R-:W-:Y:S04]  /*6dd40*/  @P1 STG.E.U16 desc[UR10][R18.64], R28 ;  /* 0x0000001c12001986 */ /* 0x008fe8000c10150a */
[----:B------:R-:W3:Y:S04]  /*6dd50*/  LDL.LU R9, [R1+0x1b4] ;  /* 0x0001b40001097983 */ /* 0x000ee80000300800 */
[----:B------:R-:W2:Y:S04]  /*6dd60*/  LDL.LU R7, [R1+0x1b8] ;  /* 0x0001b80001077983 */ /* 0x000ea80000300800 */
[----:B------:R-:W-:Y:S04]  /*6dd70*/  @P4 STG.E.U16 desc[UR10][R20.64], R11 ;  /* 0x0000000b14004986 */ /* 0x000fe8000c10150a */
[----:B------:R0:W-:Y:S02]  /*6dd80*/  @P5 STG.E.U16 desc[UR10][R24.64], R6 ;  /* 0x0000000618005986 */ /* 0x0001e4000c10150a */
[----:B0-----:R-:W-:-:S02]  /*6dd90*/  PRMT R24, R28, 0x7632, R24 ;  /* 0x000076321c187816 */ /* 0x001fc40000000018 */
[----:B------:R-:W2:Y:S01]  /*6dda0*/  LDL.LU R28, [R1+0x1ae4] ;  /* 0x001ae400011c7983 */ /* 0x000ea20000300800 */
[----:B------:R-:W-:-:S04]  /*6ddb0*/  LOP3.LUT R3, R0, 0x6, R17, 0xfe, !PT ;  /* 0x0000000600037812 */ /* 0x000fc800078efe11 */
[C---:B------:R-:W-:Y:S01]  /*6ddc0*/  ISETP.LT.AND P2, PT, R3.reuse, UR24, !P0 ;  /* 0x0000001803007c0c */ /* 0x040fe2000c741270 */
[----:B------:R-:W-:Y:S01]  /*6ddd0*/  IMAD R3, R3, UR12, RZ ;  /* 0x0000000c03037c24 */ /* 0x000fe2000f8e02ff */
[----:B------:R-:W-:Y:S01]  /*6dde0*/  PRMT R4, R6, 0x7632, R4 ;  /* 0x0000763206047816 */ /* 0x000fe20000000004 */
[----:B------:R-:W0:Y:S03]  /*6ddf0*/  LDCU UR24, c[0x0][0x39c] ;  /* 0x00007380ff1877ac */ /* 0x000e260008000800 */
[C---:B------:R-:W-:Y:S01]  /*6de00*/  LEA R18, P1, R3.reuse, R16, 0x1 ;  /* 0x0000001003127211 */ /* 0x040fe200078208ff */
[----:B------:R-:W0:Y:S03]  /*6de10*/  LDCU UR12, c[0x0][0x3b8] ;  /* 0x00007700ff0c77ac */ /* 0x000e260008000800 */
[----:B------:R-:W-:-:S02]  /*6de20*/  LEA.HI.X.SX32 R19, R3, R22, 0x1, P1 ;  /* 0x0000001603137211 */ /* 0x000fc400008f0eff */
[C-C-:B------:R-:W-:Y:S02]  /*6de30*/  LOP3.LUT R21, R0.reuse, 0x8, R17.reuse, 0xfe, !PT ;  /* 0x0000000800157812 */ /* 0x140fe400078efe11 */
[--C-:B------:R-:W-:Y:S02]  /*6de40*/  LOP3.LUT R20, R0, 0xa, R17.reuse, 0xfe, !PT ;  /* 0x0000000a00147812 */ /* 0x100fe400078efe11 */
[C---:B------:R-:W-:Y:S01]  /*6de50*/  ISETP.LT.AND P3, PT, R21.reuse, UR25, !P0 ;  /* 0x0000001915007c0c */ /* 0x040fe2000c761270 */
[----:B------:R-:W-:Y:S01]  /*6de60*/  IMAD R21, R21, UR13, RZ ;  /* 0x0000000d15157c24 */ /* 0x000fe2000f8e02ff */
[C---:B------:R-:W-:Y:S01]  /*6de70*/  ISETP.LT.AND P4, PT, R20.reuse, UR26, !P0 ;  /* 0x0000001a14007c0c */ /* 0x040fe2000c781270 */
[----:B------:R-:W-:Y:S01]  /*6de80*/  IMAD R3, R20, UR14, RZ ;  /* 0x0000000e14037c24 */ /* 0x000fe2000f8e02ff */
[----:B------:R-:W-:Y:S01]  /*6de90*/  LOP3.LUT R23, R0, 0xc, R17, 0xfe, !PT ;  /* 0x0000000c00177812 */ /* 0x000fe200078efe11 */
[----:B------:R-:W0:Y:S01]  /*6dea0*/  LDCU UR25, c[0x0][0x39c] ;  /* 0x00007380ff1977ac */ /* 0x000e220008000800 */
[----:B------:R-:W-:Y:S01]  /*6deb0*/  PRMT R5, R11, 0x7632, R5 ;  /* 0x000076320b057816 */ /* 0x000fe20000000005 */
[----:B------:R-:W0:Y:S01]  /*6dec0*/  LDCU UR13, c[0x0][0x3b8] ;  /* 0x00007700ff0d77ac */ /* 0x000e220008000800 */
[----:B------:R-:W0:Y:S01]  /*6ded0*/  LDCU UR14, c[0x0][0x3b8] ;  /* 0x00007700ff0e77ac */ /* 0x000e220008000800 */
[----:B--2---:R-:W-:Y:S01]  /*6dee0*/  PRMT R2, R28, 0x7632, R2 ;  /* 0x000076321c027816 */ /* 0x004fe20000000002 */
[----:B------:R2:W-:Y:S04]  /*6def0*/  @P2 STG.E.U16 desc[UR10][R18.64], R28 ;  /* 0x0000001c12002986 */ /* 0x0005e8000c10150a */
[----:B--2---:R-:W2:Y:S04]  /*6df00*/  LDL.LU R28, [R1+0x1ae0] ;  /* 0x001ae000011c7983 */ /* 0x004ea80000300800 */
[----:B------:R-:W2:Y:S01]  /*6df10*/  LDL.LU R6, [R1+0x1bc] ;  /* 0x0001bc0001067983 */ /* 0x000ea20000300800 */
[----:B------:R-:W-:-:S02]  /*6df20*/  LEA R18, P1, R21, R16, 0x1 ;  /* 0x0000001015127211 */ /* 0x000fc400078208ff */
[----:B------:R-:W-:Y:S02]  /*6df30*/  LEA R20, P2, R3, R16, 0x1 ;  /* 0x0000001003147211 */ /* 0x000fe400078408ff */
[-C--:B------:R-:W-:Y:S02]  /*6df40*/  LEA.HI.X.SX32 R19, R21, R22.reuse, 0x1, P1 ;  /* 0x0000001615137211 */ /* 0x080fe400008f0eff */
[----:B------:R-:W-:Y:S01]  /*6df50*/  LEA.HI.X.SX32 R21, R3, R22, 0x1, P2 ;  /* 0x0000001603157211 */ /* 0x000fe200010f0eff */
[C---:B------:R-:W-:Y:S01]  /*6df60*/  IMAD R3, R23.reuse, UR15, RZ ;  /* 0x0000000f17037c24 */ /* 0x040fe2000f8e02ff */
[----:B------:R-:W-:Y:S01]  /*6df70*/  ISETP.LT.AND P1, PT, R23, UR27, !P0 ;  /* 0x0000001b17007c0c */ /* 0x000fe2000c721270 */
[----:B------:R0:W-:Y:S01]  /*6df80*/  @P3 STG.E.U16 desc[UR10][R18.64], R10 ;  /* 0x0000000a12003986 */ /* 0x0001e2000c10150a */
[----:B------:R-:W-:Y:S01]  /*6df90*/  LOP3.LUT R23, R0, 0x10, R17, 0xfe, !PT ;  /* 0x0000001000177812 */ /* 0x000fe200078efe11 */
[----:B------:R-:W1:Y:S02]  /*6dfa0*/  LDCU UR15, c[0x0][0x39c] ;  /* 0x00007380ff0f77ac */ /* 0x000e640008000800 */
[----:B---3--:R3:W-:Y:S01]  /*6dfb0*/  @P4 STG.E.U16 desc[UR10][R20.64], R9 ;  /* 0x0000000914004986 */ /* 0x0087e2000c10150a */
[C---:B------:R-:W-:Y:S01]  /*6dfc0*/  ISETP.LT.AND P4, PT, R23.reuse, UR29, !P0 ;  /* 0x0000001d17007c0c */ /* 0x040fe2000c781270 */
[----:B------:R-:W-:Y:S01]  /*6dfd0*/  IMAD R23, R23, UR17, RZ ;  /* 0x0000001117177c24 */ /* 0x000fe2000f8e02ff */
[----:B------:R-:W-:Y:S01]  /*6dfe0*/  PRMT R27, R9, 0x7632, R27 ;  /* 0x00007632091b7816 */ /* 0x000fe2000000001b */
[----:B------:R-:W1:Y:S01]  /*6dff0*/  LDCU UR17, c[0x0][0x39c] ;  /* 0x00007380ff1177ac */ /* 0x000e620008000800 */
[----:B0-----:R-:W-:-:S02]  /*6e000*/  LEA R18, P2, R3, R16, 0x1 ;  /* 0x0000001003127211 */ /* 0x001fc400078408ff */
[----:B---3--:R-:W-:Y:S01]  /*6e010*/  LOP3.LUT R20, R0, 0xe, R17, 0xfe, !PT ;  /* 0x0000000e00147812 */ /* 0x008fe200078efe11 */
[----:B------:R-:W3:Y:S01]  /*6e020*/  LDL.LU R9, [R1+0x1d0] ;  /* 0x0001d00001097983 */ /* 0x000ee20000300800 */
[----:B------:R-:W-:Y:S02]  /*6e030*/  LEA.HI.X.SX32 R19, R3, R22, 0x1, P2 ;  /* 0x0000001603137211 */ /* 0x000fe400010f0eff */
[C---:B------:R-:W-:Y:S01]  /*6e040*/  ISETP.LT.AND P3, PT, R20.reuse, UR28, !P0 ;  /* 0x0000001c14007c0c */ /* 0x040fe2000c761270 */
[----:B------:R-:W-:Y:S01]  /*6e050*/  IMAD R3, R20, UR16, RZ ;  /* 0x0000001014037c24 */ /* 0x000fe2000f8e02ff */
[----:B------:R-:W-:Y:S01]  /*6e060*/  PRMT R26, R10, 0x7632, R26 ;  /* 0x000076320a1a7816 */ /* 0x000fe2000000001a */
[----:B------:R0:W-:Y:S01]  /*6e070*/  @P1 STG.E.U16 desc[UR10][R18.64], R7 ;  /* 0x0000000712001986 */ /* 0x0001e2000c10150a */
[----:B------:R-:W-:Y:S01]  /*6e080*/  PRMT R29, R7, 0x7632, R29 ;  /* 0x00007632071d7816 */ /* 0x000fe2000000001d */
[----:B------:R-:W1:Y:S01]  /*6e090*/  LDCU UR16, c[0x0][0x39c] ;  /* 0x00007380ff1077ac */ /* 0x000e620008000800 */
[----:B------:R-:W-:-:S04]  /*6e0a0*/  LEA R20, P1, R3, R16, 0x1 ;  /* 0x0000001003147211 */ /* 0x000fc800078208ff */
[----:B------:R-:W-:Y:S02]  /*6e0b0*/  LEA.HI.X.SX32 R21, R3, R22, 0x1, P1 ;  /* 0x0000001603157211 */ /* 0x000fe400008f0eff */
[C---:B0-----:R-:W-:Y:S02]  /*6e0c0*/  LEA R18, P2, R23.reuse, R16, 0x1 ;  /* 0x0000001017127211 */ /* 0x041fe400078408ff */
[C-C-:B------:R-:W-:Y:S02]  /*6e0d0*/  LOP3.LUT R3, R0.reuse, 0x12, R17.reuse, 0xfe, !PT ;  /* 0x0000001200037812 */ /* 0x140fe400078efe11 */
[----:B------:R-:W-:Y:S02]  /*6e0e0*/  LEA.HI.X.SX32 R19, R23, R22, 0x1, P2 ;  /* 0x0000001617137211 */ /* 0x000fe400010f0eff */
[C---:B------:R-:W-:Y:S01]  /*6e0f0*/  ISETP.LT.AND P1, PT, R3.reuse, UR30, !P0 ;  /* 0x0000001e03007c0c */ /* 0x040fe2000c721270 */
[----:B--2---:R-:W-:Y:S04]  /*6e100*/  @P3 STG.E.U16 desc[UR10][R20.64], R6 ;  /* 0x0000000614003986 */ /* 0x004fe8000c10150a */
[----:B------:R0:W-:Y:S02]  /*6e110*/  @P4 STG.E.U16 desc[UR10][R18.64], R24 ;  /* 0x0000001812004986 */ /* 0x0001e4000c10150a */
[C-C-:B0-----:R-:W-:Y:S01]  /*6e120*/  LOP3.LUT R19, R0.reuse, 0x14, R17.reuse, 0xfe, !PT ;  /* 0x0000001400137812 */ /* 0x141fe200078efe11 */
[----:B------:R-:W-:Y:S01]  /*6e130*/  IMAD R18, R3, UR18, RZ ;  /* 0x0000001203127c24 */ /* 0x000fe2000f8e02ff */
[----:B------:R-:W-:Y:S01]  /*6e140*/  LOP3.LUT R3, R0, 0x16, R17, 0xfe, !PT ;  /* 0x0000001600037812 */ /* 0x000fe200078efe11 */
[----:B------:R-:W0:Y:S01]  /*6e150*/  LDCU UR18, c[0x0][0x39c] ;  /* 0x00007380ff1277ac */ /* 0x000e220008000800 */
[C---:B-1----:R-:W-:Y:S01]  /*6e160*/  ISETP.LT.AND P2, PT, R19.reuse, UR20, !P0 ;  /* 0x0000001413007c0c */ /* 0x042fe2000c741270 */
[----:B------:R-:W-:Y:S01]  /*6e170*/  IMAD R19, R19, UR19, RZ ;  /* 0x0000001313137c24 */ /* 0x000fe2000f8e02ff */
[C---:B------:R-:W-:Y:S01]  /*6e180*/  ISETP.LT.AND P3, PT, R3.reuse, UR21, !P0 ;  /* 0x0000001503007c0c */ /* 0x040fe2000c761270 */
[----:B------:R-:W-:Y:S01]  /*6e190*/  IMAD R3, R3, UR4, RZ ;  /* 0x0000000403037c24 */ /* 0x000fe2000f8e02ff */
[-C--:B------:R-:W-:Y:S01]  /*6e1a0*/  LEA R24, P5, R18, R16.reuse, 0x1 ;  /* 0x0000001012187211 */ /* 0x080fe200078a08ff */
[----:B------:R-:W1:Y:S01]  /*6e1b0*/  LDCU UR4, c[0x0][0x3b8] ;  /* 0x00007700ff0477ac */ /* 0x000e620008000800 */
[----:B------:R-:W-:-:S02]  /*6e1c0*/  LEA R20, P4, R19, R16, 0x1 ;  /* 0x0000001013147211 */ /* 0x000fc400078808ff */
[----:B------:R-:W-:Y:S01]  /*6e1d0*/  LEA.HI.X.SX32 R25, R18, R22, 0x1, P5 ;  /* 0x0000001612197211 */ /* 0x000fe200028f0eff */
[----:B------:R-:W2:Y:S01]  /*6e1e0*/  LDCU UR19, c[0x0][0x39c] ;  /* 0x00007380ff1377ac */ /* 0x000ea20008000800 */
[----:B------:R-:W-:Y:S02]  /*6e1f0*/  LEA R18, P6, R3, R16, 0x1 ;  /* 0x0000001003127211 */ /* 0x000fe400078c08ff */
[-C--:B------:R-:W-:Y:S02]  /*6e200*/  LEA.HI.X.SX32 R21, R19, R22.reuse, 0x1, P4 ;  /* 0x0000001613157211 */ /* 0x080fe400020f0eff */
[----:B------:R-:W-:Y:S01]  /*6e210*/  LEA.HI.X.SX32 R19, R3, R22, 0x1, P6 ;  /* 0x0000001603137211 */ /* 0x000fe200030f0eff */
[----:B------:R-:W-:Y:S04]  /*6e220*/  @P1 STG.E.U16 desc[UR10][R24.64], R5 ;  /* 0x0000000518001986 */ /* 0x000fe8000c10150a */
[----:B------:R-:W-:Y:S04]  /*6e230*/  @P2 STG.E.U16 desc[UR10][R20.64], R4 ;  /* 0x0000000414002986 */ /* 0x000fe8000c10150a */
[----:B------:R0:W-:Y:S04]  /*6e240*/  @P3 STG.E.U16 desc[UR10][R18.64], R2 ;  /* 0x0000000212003986 */ /* 0x0001e8000c10150a */
[----:B0-----:R-:W4:Y:S04]  /*6e250*/  LDL.LU R2, [R1+0x1d4] ;  /* 0x0001d40001027983 */ /* 0x001f280000300800 */
[----:B------:R-:W4:Y:S04]  /*6e260*/  LDL.LU R11, [R1+0x1d8] ;  /* 0x0001d800010b7983 */ /* 0x000f280000300800 */
[----:B------:R-:W4:Y:S04]  /*6e270*/  LDL.LU R10, [R1+0x1dc] ;  /* 0x0001dc00010a7983 */ /* 0x000f280000300800 */
[----:B------:R-:W4:Y:S01]  /*6e280*/  LDL.LU R7, [R1+0x1c0] ;  /* 0x0001c00001077983 */ /* 0x000f220000300800 */
[----:B------:R-:W-:-:S03]  /*6e290*/  PRMT R28, R6, 0x7632, R28 ;  /* 0x00007632061c7816 */ /* 0x000fc6000000001c */
[----:B------:R-:W4:Y:S04]  /*6e2a0*/  LDL.LU R6, [R1+0x1c4] ;  /* 0x0001c40001067983 */ /* 0x000f280000300800 */
[----:B------:R-:W4:Y:S04]  /*6e2b0*/  LDL.LU R5, [R1+0x1c8] ;  /* 0x0001c80001057983 */ /* 0x000f280000300800 */
[----:B------:R-:W4:Y:S01]  /*6e2c0*/  LDL.LU R4, [R1+0x1cc] ;  /* 0x0001cc0001047983 */ /* 0x000f220000300800 */
[----:B------:R-:W-:-:S04]  /*6e2d0*/  LOP3.LUT R23, R0, 0x18, R17, 0xfe, !PT ;  /* 0x0000001800177812 */ /* 0x000fc800078efe11 */
[C---:B------:R-:W-:Y:S01]  /*6e2e0*/  ISETP.LT.AND P5, PT, R23.reuse, UR22, !P0 ;  /* 0x0000001617007c0c */ /* 0x040fe2000c7a1270 */
[----:B------:R-:W-:Y:S01]  /*6e2f0*/  IMAD R23, R23, UR5, RZ ;  /* 0x0000000517177c24 */ /* 0x000fe2000f8e02ff */
[C-C-:B------:R-:W-:Y:S01]  /*6e300*/  LOP3.LUT R3, R0.reuse, 0x1a, R17.reuse, 0xfe, !PT ;  /* 0x0000001a00037812 */ /* 0x140fe200078efe11 */
[----:B------:R-:W0:Y:S03]  /*6e310*/  LDCU UR5, c[0x0][0x3b8] ;  /* 0x00007700ff0577ac */ /* 0x000e260008000800 */
[----:B------:R-:W-:Y:S01]  /*6e320*/  LEA R24, P1, R23, R16, 0x1 ;  /* 0x0000001017187211 */ /* 0x000fe200078208ff */
[----:B------:R-:W-:Y:S01]  /*6e330*/  IMAD R18, R3, UR6, RZ ;  /* 0x0000000603127c24 */ /* 0x000fe2000f8e02ff */
[----:B------:R-:W-:Y:S01]  /*6e340*/  LOP3.LUT R19, R0, 0x1c, R17, 0xfe, !PT ;  /* 0x0000001c00137812 */ /* 0x000fe200078efe11 */
[----:B------:R-:W0:Y:S01]  /*6e350*/  LDCU UR6, c[0x0][0x3b8] ;  /* 0x00007700ff0677ac */ /* 0x000e220008000800 */
[----:B------:R-:W-:-:S02]  /*6e360*/  LEA.HI.X.SX32 R25, R23, R22, 0x1, P1 ;  /* 0x0000001617197211 */ /* 0x000fc400008f0eff */
[----:B------:R-:W-:Y:S02]  /*6e370*/  ISETP.LT.AND P1, PT, R3, UR23, !P0 ;  /* 0x0000001703007c0c */ /* 0x000fe4000c721270 */
[C-C-:B------:R-:W-:Y:S01]  /*6e380*/  LOP3.LUT R3, R0.reuse, 0x1e, R17.reuse, 0xfe, !PT ;  /* 0x0000001e00037812 */ /* 0x140fe200078efe11 */
[----:B------:R0:W-:Y:S01]  /*6e390*/  @P5 STG.E.U16 desc[UR10][R24.64], R26 ;  /* 0x0000001a18005986 */ /* 0x0001e2000c10150a */
[C---:B------:R-:W-:Y:S01]  /*6e3a0*/  ISETP.LT.AND P2, PT, R19.reuse, UR24, !P0 ;  /* 0x0000001813007c0c */ /* 0x040fe2000c741270 */
[----:B------:R-:W-:Y:S01]  /*6e3b0*/  IMAD R19, R19, UR7, RZ ;  /* 0x0000000713137c24 */ /* 0x000fe2000f8e02ff */
[C---:B------:R-:W-:Y:S01]  /*6e3c0*/  ISETP.LT.AND P3, PT, R3.reuse, UR25, !P0 ;  /* 0x0000001903007c0c */ /* 0x040fe2000c761270 */
[----:B------:R-:W-:Y:S01]  /*6e3d0*/  IMAD R3, R3, UR8, RZ ;  /* 0x0000000803037c24 */ /* 0x000fe2000f8e02ff */
[----:B------:R-:W-:Y:S01]  /*6e3e0*/  LOP3.LUT R23, R0, 0x20, R17, 0xfe, !PT ;  /* 0x0000002000177812 */ /* 0x000fe200078efe11 */
[----:B------:R-:W1:Y:S01]  /*6e3f0*/  LDCU UR7, c[0x0][0x39c] ;  /* 0x00007380ff0777ac */ /* 0x000e620008000800 */
[-C--:B------:R-:W-:Y:S01]  /*6e400*/  LEA R20, P4, R19, R16.reuse, 0x1 ;  /* 0x0000001013147211 */ /* 0x080fe200078808ff */
[----:B------:R-:W1:Y:S01]  /*6e410*/  LDCU UR8, c[0x0][0x3b8] ;  /* 0x00007700ff0877ac */ /* 0x000e620008000800 */
[----:B0-----:R-:W-:-:S04]  /*6e420*/  LEA R24, P5, R18, R16, 0x1 ;  /* 0x0000001012187211 */ /* 0x001fc800078a08ff */
[----:B------:R-:W-:Y:S02]  /*6e430*/  LEA.HI.X.SX32 R25, R18, R22, 0x1, P5 ;  /* 0x0000001612197211 */ /* 0x000fe400028f0eff */
[----:B------:R-:W-:Y:S02]  /*6e440*/  LEA R18, P6, R3, R16, 0x1 ;  /* 0x0000001003127211 */ /* 0x000fe400078c08ff */
[-C--:B------:R-:W-:Y:S02]  /*6e450*/  LEA.HI.X.SX32 R21, R19, R22.reuse, 0x1, P4 ;  /* 0x0000001613157211 */ /* 0x080fe400020f0eff */
[C---:B------:R-:W-:Y:S01]  /*6e460*/  ISETP.LT.AND P5, PT, R23.reuse, UR15, !P0 ;  /* 0x0000000f17007c0c */ /* 0x040fe2000c7a1270 */
[----:B------:R-:W-:Y:S01]  /*6e470*/  IMAD R23, R23, UR9, RZ ;  /* 0x0000000917177c24 */ /* 0x000fe2000f8e02ff */
[----:B------:R-:W-:Y:S01]  /*6e480*/  LEA.HI.X.SX32 R19, R3, R22, 0x1, P6 ;  /* 0x0000001603137211 */ /* 0x000fe200030f0eff */
[----:B------:R0:W-:Y:S01]  /*6e490*/  @P1 STG.E.U16 desc[UR10][R24.64], R27 ;  /* 0x0000001b18001986 */ /* 0x0001e2000c10150a */
[----:B------:R-:W-:Y:S01]  /*6e4a0*/  LOP3.LUT R3, R0, 0x22, R17, 0xfe, !PT ;  /* 0x0000002200037812 */ /* 0x000fe200078efe11 */
[----:B------:R-:W1:Y:S02]  /*6e4b0*/  LDCU UR9, c[0x0][0x39c] ;  /* 0x00007380ff0977ac */ /* 0x000e640008000800 */
[----:B------:R-:W-:Y:S01]  /*6e4c0*/  @P2 STG.E.U16 desc[UR10][R20.64], R29 ;  /* 0x0000001d14002986 */ /* 0x000fe2000c10150a */
[----:B------:R-:W1:Y:S03]  /*6e4d0*/  LDCU UR15, c[0x0][0x39c] ;  /* 0x00007380ff0f77ac */ /* 0x000e660008000800 */
[----:B------:R2:W-:Y:S01]  /*6e4e0*/  @P3 STG.E.U16 desc[UR10][R18.64], R28 ;  /* 0x0000001c12003986 */ /* 0x0005e2000c10150a */
[----:B0-----:R-:W-:-:S02]  /*6e4f0*/  LEA R24, P1, R23, R16, 0x1 ;  /* 0x0000001017187211 */ /* 0x001fc400078208ff */
[----:B------:R-:W-:Y:S02]  /*6e500*/  ISETP.LT.AND P4, PT, R3, UR16, !P0 ;  /* 0x0000001003007c0c */ /* 0x000fe4000c781270 */
[----:B------:R-:W-:Y:S02]  /*6e510*/  LEA.HI.X.SX32 R25, R23, R22, 0x1, P1 ;  /* 0x0000001617197211 */ /* 0x000fe400008f0eff */
[C-C-:B--2---:R-:W-:Y:S01]  /*6e520*/  LOP3.LUT R18, R0.reuse, 0x24, R17.reuse, 0xfe, !PT ;  /* 0x0000002400127812 */ /* 0x144fe200078efe11 */
[----:B------:R-:W-:Y:S02]  /*6e530*/  IMAD R19, R3, UR12, RZ ;  /* 0x0000000c03137c24 */ /* 0x000fe4000f8e02ff */
[----:B---3--:R0:W-:Y:S01]  /*6e540*/  @P5 STG.E.U16 desc[UR10][R24.64], R9 ;  /* 0x0000000918005986 */ /* 0x0081e2000c10150a */
[----:B------:R-:W-:Y:S01]  /*6e550*/  LOP3.LUT R21, R0, 0x42, R17, 0xfe, !PT ;  /* 0x0000004200157812 */ /* 0x000fe200078efe11 */
[----:B------:R-:W2:Y:S01]  /*6e560*/  LDCU UR12, c[0x0][0x39c] ;  /* 0x00007380ff0c77ac */ /* 0x000ea20008000800 */
[C---:B------:R-:W-:Y:S01]  /*6e570*/  IMAD R3, R18.reuse, UR13, RZ ;  /* 0x0000000d12037c24 */ /* 0x040fe2000f8e02ff */
[----:B------:R-:W-:-:S02]  /*6e580*/  ISETP.LT.AND P3, PT, R18, UR17, !P0 ;  /* 0x0000001112007c0c */ /* 0x000fc4000c761270 */
[-C--:B------:R-:W-:Y:S01]  /*6e590*/  LEA R18, P1, R19, R16.reuse, 0x1 ;  /* 0x0000001013127211 */ /* 0x080fe200078208ff */
[----:B------:R-:W3:Y:S01]  /*6e5a0*/  LDCU UR13, c[0x0][0x39c] ;  /* 0x00007380ff0d77ac */ /* 0x000ee20008000800 */
[----:B------:R-:W-:Y:S02]  /*6e5b0*/  LEA R20, P5, R3, R16, 0x1 ;  /* 0x0000001003147211 */ /* 0x000fe400078a08ff */
[----:B------:R-:W-:Y:S02]  /*6e5c0*/  LOP3.LUT R23, R0, 0x26, R17, 0xfe, !PT ;  /* 0x0000002600177812 */ /* 0x000fe400078efe11 */
[-C--:B------:R-:W-:Y:S02]  /*6e5d0*/  LEA.HI.X.SX32 R19, R19, R22.reuse, 0x1, P1 ;  /* 0x0000001613137211 */ /* 0x080fe400008f0eff */
[----:B-1----:R-:W-:Y:S01]  /*6e5e0*/  ISETP.LT.AND P1, PT, R21, UR7, !P0 ;  /* 0x0000000715007c0c */ /* 0x002fe2000c721270 */
[----:B------:R-:W1:Y:S01]  /*6e5f0*/  LDCU UR7, c[0x0][0x3b8] ;  /* 0x00007700ff0777ac */ /* 0x000e620008000800 */
[----:B------:R-:W-:-:S02]  /*6e600*/  LEA.HI.X.SX32 R21, R3, R22, 0x1, P5 ;  /* 0x0000001603157211 */ /* 0x000fc400028f0eff */
[C---:B------:R-:W-:Y:S01]  /*6e610*/  ISETP.LT.AND P2, PT, R23.reuse, UR18, !P0 ;  /* 0x0000001217007c0c */ /* 0x040fe2000c741270 */
[----:B------:R-:W-:Y:S01]  /*6e620*/  IMAD R23, R23, UR14, RZ ;  /* 0x0000000e17177c24 */ /* 0x000fe2000f8e02ff */
[----:B------:R-:W-:Y:S01]  /*6e630*/  LOP3.LUT R3, R0, 0x28, R17, 0xfe, !PT ;  /* 0x0000002800037812 */ /* 0x000fe200078efe11 */
[----:B------:R-:W1:Y:S03]  /*6e640*/  LDCU UR14, c[0x0][0x39c] ;  /* 0x00007380ff0e77ac */ /* 0x000e660008000800 */
[----:B0-----:R-:W-:Y:S02]  /*6e650*/  LEA R24, P6, R23, R16, 0x1 ;  /* 0x0000001017187211 */ /* 0x001fe400078c08ff */
[----:B------:R-:W-:Y:S02]  /*6e660*/  ISETP.LT.AND P5, PT, R3, UR19, !P0 ;  /* 0x0000001303007c0c */ /* 0x000fe4000c7a1270 */
[----:B------:R-:W-:-:S02]  /*6e670*/  LEA.HI.X.SX32 R25, R23, R22, 0x1, P6 ;  /* 0x0000001617197211 */ /* 0x000fc400030f0eff */
[C-C-:B------:R-:W-:Y:S01]  /*6e680*/  LOP3.LUT R23, R0.reuse, 0x2c, R17.reuse, 0xfe, !PT ;  /* 0x0000002c00177812 */ /* 0x140fe200078efe11 */
[----:B----4-:R0:W-:Y:S04]  /*6e690*/  @P4 STG.E.U16 desc[UR10][R18.64], R2 ;  /* 0x0000000212004986 */ /* 0x0101e8000c10150a */
[----:B------:R-:W-:Y:S01]  /*6e6a0*/  @P3 STG.E.U16 desc[UR10][R20.64], R11 ;  /* 0x0000000b14003986 */ /* 0x000fe2000c10150a */
[--C-:B0-----:R-:W-:Y:S01]  /*6e6b0*/  LOP3.LUT R18, R0, 0x2a, R17.reuse, 0xfe, !PT ;  /* 0x0000002a00127812 */ /* 0x101fe200078efe11 */
[----:B------:R-:W-:Y:S02]  /*6e6c0*/  IMAD R19, R3, UR4, RZ ;  /* 0x0000000403137c24 */ /* 0x000fe4000f8e02ff */
[----:B------:R0:W-:Y:S01]  /*6e6d0*/  @P2 STG.E.U16 desc[UR10][R24.64], R10 ;  /* 0x0000000a18002986 */ /* 0x0001e2000c10150a */
[----:B------:R-:W4:Y:S01]  /*6e6e0*/  LDCU UR4, c[0x0][0x3b8] ;  /* 0x00007700ff0477ac */ /* 0x000f220008000800 */
[C---:B------:R-:W-:Y:S01]  /*6e6f0*/  ISETP.LT.AND P3, PT, R18.reuse, UR9, !P0 ;  /* 0x0000000912007c0c */ /* 0x040fe2000c761270 */
[----:B------:R-:W-:Y:S01]  /*6e700*/  IMAD R3, R18, UR5, RZ ;  /* 0x0000000512037c24 */ /* 0x000fe2000f8e02ff */
[C---:B------:R-:W-:Y:S01]  /*6e710*/  LEA R18, P4, R19.reuse, R16, 0x1 ;  /* 0x0000001013127211 */ /* 0x040fe200078808ff */
[----:B------:R-:W1:Y:S03]  /*6e720*/  LDCU UR9, c[0x0][0x39c] ;  /* 0x00007380ff0977ac */ /* 0x000e660008000800 */
[----:B------:R-:W-:Y:S01]  /*6e730*/  LEA.HI.X.SX32 R19, R19, R22, 0x1, P4 ;  /* 0x0000001613137211 */ /* 0x000fe200020f0eff */
[----:B------:R-:W1:Y:S01]  /*6e740*/  LDCU UR5, c[0x0][0x3b8] ;  /* 0x00007700ff0577ac */ /* 0x000e620008000800 */
[----:B0-----:R-:W-:-:S03]  /*6e750*/  LOP3.LUT R25, R0, 0x44, R17, 0xfe, !PT ;  /* 0x0000004400197812 */ /* 0x001fc600078efe11 */
[----:B------:R0:W-:Y:S01]  /*6e760*/  @P5 STG.E.U16 desc[UR10][R18.64], R7 ;  /* 0x0000000712005986 */ /* 0x0001e2000c10150a */
[----:B------:R-:W-:Y:S02]  /*6e770*/  LEA R20, P6, R3, R16, 0x1 ;  /* 0x0000001003147211 */ /* 0x000fe400078c08ff */
[----:B---3--:R-:W-:Y:S01]  /*6e780*/  ISETP.LT.AND P5, PT, R25, UR13, !P0 ;  /* 0x0000000d19007c0c */ /* 0x008fe2000c7a1270 */
[----:B------:R-:W3:Y:S01]  /*6e790*/  LDCU UR13, c[0x0][0x39c] ;  /* 0x00007380ff0d77ac */ /* 0x000ee20008000800 */
[C---:B------:R-:W-:Y:S01]  /*6e7a0*/  ISETP.LT.AND P2, PT, R23.reuse, UR15, !P0 ;  /* 0x0000000f17007c0c */ /* 0x040fe2000c741270 */
[----:B------:R-:W-:Y:S01]  /*6e7b0*/  IMAD R23, R23, UR6, RZ ;  /* 0x0000000617177c24 */ /* 0x000fe2000f8e02ff */
[----:B------:R-:W-:Y:S01]  /*6e7c0*/  LEA.HI.X.SX32 R21, R3, R22, 0x1, P6 ;  /* 0x0000001603157211 */ /* 0x000fe200030f0eff */
[----:B------:R-:W3:Y:S01]  /*6e7d0*/  LDCU UR6, c[0x0][0x3b8] ;  /* 0x00007700ff0677ac */ /* 0x000ee20008000800 */
[----:B------:R-:W-:Y:S02]  /*6e7e0*/  LOP3.LUT R3, R0, 0x2e, R17, 0xfe, !PT ;  /* 0x0000002e00037812 */ /* 0x000fe400078efe11 */
[----:B------:R-:W-:-:S02]  /*6e7f0*/  LEA R24, P4, R23, R16, 0x1 ;  /* 0x0000001017187211 */ /* 0x000fc400078808ff */
[--C-:B0-----:R-:W-:Y:S01]  /*6e800*/  LOP3.LUT R18, R0, 0x30, R17.reuse, 0xfe, !PT ;  /* 0x0000003000127812 */ /* 0x101fe200078efe11 */
[----:B-1----:R-:W-:Y:S01]  /*6e810*/  IMAD R19, R3, UR7, RZ ;  /* 0x0000000703137c24 */ /* 0x002fe2000f8e02ff */
[----:B------:R-:W-:Y:S01]  /*6e820*/  LEA.HI.X.SX32 R25, R23, R22, 0x1, P4 ;  /* 0x0000001617197211 */ /* 0x000fe200020f0eff */
[----:B------:R0:W-:Y:S01]  /*6e830*/  @P3 STG.E.U16 desc[UR10][R20.64], R6 ;  /* 0x0000000614003986 */ /* 0x0001e2000c10150a */
[----:B--2---:R-:W-:Y:S01]  /*6e840*/  ISETP.LT.AND P4, PT, R3, UR12, !P0 ;  /* 0x0000000c03007c0c */ /* 0x004fe2000c781270 */
[----:B------:R-:W1:Y:S01]  /*6e850*/  LDCU UR12, c[0x0][0x39c] ;  /* 0x00007380ff0c77ac */ /* 0x000e620008000800 */
[----:B------:R-:W-:Y:S02]  /*6e860*/  ISETP.LT.AND P3, PT, R18, UR9, !P0 ;  /* 0x0000000912007c0c */ /* 0x000fe4000c761270 */
[----:B------:R-:W-:Y:S01]  /*6e870*/  LOP3.LUT R3, R0, 0x32, R17, 0xfe, !PT ;  /* 0x0000003200037812 */ /* 0x000fe200078efe11 */
[----:B------:R2:W-:Y:S01]  /*6e880*/  @P2 STG.E.U16 desc[UR10][R24.64], R5 ;  /* 0x0000000518002986 */ /* 0x0005e2000c10150a */
[----:B------:R-:W-:Y:S01]  /*6e890*/  PRMT R23, R9, 0x7632, R23 ;  /* 0x0000763209177816 */ /* 0x000fe20000000017 */
[----:B------:R-:W1:Y:S01]  /*6e8a0*/  LDCU UR9, c[0x0][0x39c] ;  /* 0x00007380ff0977ac */ /* 0x000e620008000800 */
[----:B0-----:R-:W-:Y:S01]  /*6e8b0*/  IMAD R21, R18, UR8, RZ ;  /* 0x0000000812157c24 */ /* 0x001fe2000f8e02ff */
[----:B------:R-:W-:Y:S01]  /*6e8c0*/  LEA R18, P6, R19, R16, 0x1 ;  /* 0x0000001013127211 */ /* 0x000fe200078c08ff */
[----:B------:R-:W0:Y:S01]  /*6e8d0*/  LDCU UR8, c[0x0][0x39c] ;  /* 0x00007380ff0877ac */ /* 0x000e220008000800 */
[C---:B---3--:R-:W-:Y:S01]  /*6e8e0*/  ISETP.LT.AND P2, PT, R3.reuse, UR13, !P0 ;  /* 0x0000000d03007c0c */ /* 0x048fe2000c741270 */
[----:B----4-:R-:W-:Y:S01]  /*6e8f0*/  IMAD R3, R3, UR4, RZ ;  /* 0x0000000403037c24 */ /* 0x010fe2000f8e02ff */
[----:B------:R-:W-:Y:S01]  /*6e900*/  LEA.HI.X.SX32 R19, R19, R22, 0x1, P6 ;  /* 0x0000001613137211 */ /* 0x000fe200030f0eff */
[----:B------:R-:W3:Y:S01]  /*6e910*/  LDL.LU R9, [R1+0x1adc] ;  /* 0x001adc0001097983 */ /* 0x000ee20000300800 */
[C---:B------:R-:W-:Y:S01]  /*6e920*/  LEA R20, P6, R21.reuse, R16, 0x1 ;  /* 0x0000001015147211 */ /* 0x040fe200078c08ff */
[----:B------:R-:W4:Y:S03]  /*6e930*/  LDCU UR4, c[0x0][0x3b8] ;  /* 0x00007700ff0477ac */ /* 0x000f260008000800 */
[----:B------:R-:W-:Y:S01]  /*6e940*/  LEA.HI.X.SX32 R21, R21, R22, 0x1, P6 ;  /* 0x0000001615157211 */ /* 0x000fe200030f0eff */
[----:B------:R-:W0:Y:S01]  /*6e950*/  LDCU UR7, c[0x0][0x3b8] ;  /* 0x00007700ff0777ac */ /* 0x000e220008000800 */
[C---:B--2---:R-:W-:Y:S01]  /*6e960*/  LEA R24, P6, R3.reuse, R16, 0x1 ;  /* 0x0000001003187211 */ /* 0x044fe200078c08ff */
[----:B------:R2:W-:Y:S01]  /*6e970*/  @P4 STG.E.U16 desc[UR10][R18.64], R4 ;  /* 0x0000000412004986 */ /* 0x0005e2000c10150a */
[----:B------:R-:W-:Y:S01]  /*6e980*/  PRMT R26, R2, 0x7632, R26 ;  /* 0x00007632021a7816 */ /* 0x000fe2000000001a */
[----:B------:R-:W1:Y:S01]  /*6e990*/  LDCU UR13, c[0x0][0x39c] ;  /* 0x00007380ff0d77ac */ /* 0x000e620008000800 */
[----:B------:R-:W-:Y:S01]  /*6e9a0*/  LEA.HI.X.SX32 R25, R3, R22, 0x1, P6 ;  /* 0x0000001603197211 */ /* 0x000fe200030f0eff */
[----:B------:R0:W-:Y:S01]  /*6e9b0*/  @P3 STG.E.U16 desc[UR10][R20.64], R23 ;  /* 0x0000001714003986 */ /* 0x0001e2000c10150a */
[----:B------:R-:W-:-:S02]  /*6e9c0*/  LOP3.LUT R3, R0, 0x34, R17, 0xfe, !PT ;  /* 0x0000003400037812 */ /* 0x000fc400078efe11 */
[----:B------:R-:W-:Y:S01]  /*6e9d0*/  PRMT R27, R11, 0x7632, R27 ;  /* 0x000076320b1b7816 */ /* 0x000fe2000000001b */
[----:B------:R-:W3:Y:S01]  /*6e9e0*/  LDL.LU R2, [R1+0x1e4] ;  /* 0x0001e40001027983 */ /* 0x000ee20000300800 */
[C---:B------:R-:W-:Y:S02]  /*6e9f0*/  ISETP.LT.AND P6, PT, R3.reuse, UR14, !P0 ;  /* 0x0000000e03007c0c */ /* 0x040fe4000c7c1270 */
[----:B--2---:R-:W-:Y:S01]  /*6ea00*/  LOP3.LUT R18, R0, 0x36, R17, 0xfe, !PT ;  /* 0x0000003600127812 */ /* 0x004fe200078efe11 */
[----:B------:R-:W-:Y:S01]  /*6ea10*/  IMAD R3, R3, UR5, RZ ;  /* 0x0000000503037c24 */ /* 0x000fe2000f8e02ff */
[----:B------:R2:W-:Y:S01]  /*6ea20*/  @P2 STG.E.U16 desc[UR10][R24.64], R26 ;  /* 0x0000001a18002986 */ /* 0x0005e2000c10150a */
[----:B------:R-:W-:Y:S01]  /*6ea30*/  PRMT R28, R10, 0x7632, R28 ;  /* 0x000076320a1c7816 */ /* 0x000fe2000000001c */
[----:B------:R-:W1:Y:S01]  /*6ea40*/  LDCU UR5, c[0x0][0x3b8] ;  /* 0x00007700ff0577ac */ /* 0x000e620008000800 */
[C---:B0-----:R-:W-:Y:S01]  /*6ea50*/  IMAD R21, R18.reuse, UR6, RZ ;  /* 0x0000000612157c24 */ /* 0x041fe2000f8e02ff */
[----:B------:R-:W-:Y:S01]  /*6ea60*/  ISETP.LT.AND P2, PT, R18, UR8, !P0 ;  /* 0x0000000812007c0c */ /* 0x000fe2000c741270 */
[----:B------:R-:W3:Y:S01]  /*6ea70*/  LDL.LU R11, [R1+0x1e8] ;  /* 0x0001e800010b7983 */ /* 0x000ee20000300800 */
[-C--:B------:R-:W-:Y:S01]  /*6ea80*/  LEA R18, P3, R3, R16.reuse, 0x1 ;  /* 0x0000001003127211 */ /* 0x080fe200078608ff */
[----:B------:R-:W0:Y:S01]  /*6ea90*/  LDCU UR8, c[0x0][0x39c] ;  /* 0x00007380ff0877ac */ /* 0x000e220008000800 */
[----:B------:R-:W-:Y:S01]  /*6eaa0*/  LEA R20, P4, R21, R16, 0x1 ;  /* 0x0000001015147211 */ /* 0x000fe200078808ff */
[----:B------:R-:W3:Y:S01]  /*6eab0*/  LDL.LU R10, [R1+0x1ec] ;  /* 0x0001ec00010a7983 */ /* 0x000ee20000300800 */
[-C--:B------:R-:W-:Y:S01]  /*6eac0*/  LEA.HI.X.SX32 R19, R3, R22.reuse, 0x1, P3 ;  /* 0x0000001603137211 */ /* 0x080fe200018f0eff */
[----:B------:R-:W0:Y:S01]  /*6ead0*/  LDCU UR6, c[0x0][0x3b8] ;  /* 0x00007700ff0677ac */ /* 0x000e220008000800 */
[----:B------:R-:W-:-:S02]  /*6eae0*/  LEA.HI.X.SX32 R21, R21, R22, 0x1, P4 ;  /* 0x0000001615157211 */ /* 0x000fc400020f0eff */
[----:B------:R-:W-:Y:S02]  /*6eaf0*/  PRMT R23, R7, 0x7632, R23 ;  /* 0x0000763207177816 */ /* 0x000fe40000000017 */
[----:B--2---:R-:W-:Y:S01]  /*6eb00*/  PRMT R25, R6, 0x7632, R25 ;  /* 0x0000763206197816 */ /* 0x004fe20000000019 */
[----:B------:R-:W2:Y:S01]  /*6eb10*/  LDL.LU R7, [R1+0x1f0] ;  /* 0x0001f00001077983 */ /* 0x000ea20000300800 */
[----:B------:R-:W-:Y:S02]  /*6eb20*/  PRMT R26, R5, 0x7632, R26 ;  /* 0x00007632051a7816 */ /* 0x000fe4000000001a */
[----:B------:R-:W-:Y:S01]  /*6eb30*/  PRMT R29, R4, 0x7632, R29 ;  /* 0x00007632041d7816 */ /* 0x000fe2000000001d */
[----:B------:R-:W2:Y:S04]  /*6eb40*/  LDL.LU R6, [R1+0x1f4] ;  /* 0x0001f40001067983 */ /* 0x000ea80000300800 */
[----:B------:R-:W2:Y:S04]  /*6eb50*/  LDL.LU R5, [R1+0x1f8] ;  /* 0x0001f80001057983 */ /* 0x000ea80000300800 */
[----:B------:R0:W-:Y:S04]  /*6eb60*/  @P6 STG.E.U16 desc[UR10][R18.64], R27 ;  /* 0x0000001b12006986 */ /* 0x0001e8000c10150a */
[----:B------:R-:W2:Y:S04]  /*6eb70*/  LDL.LU R4, [R1+0x1fc] ;  /* 0x0001fc0001047983 */ /* 0x000ea80000300800 */
[----:B------:R1:W-:Y:S01]  /*6eb80*/  @P2 STG.E.U16 desc[UR10][R20.64], R28 ;  /* 0x0000001c14002986 */ /* 0x0003e2000c10150a */
[C-C-:B------:R-:W-:Y:S01]  /*6eb90*/  LOP3.LUT R3, R0.reuse, 0x38, R17.reuse, 0xfe, !PT ;  /* 0x0000003800037812 */ /* 0x140fe200078efe11 */
[----:B0-----:R-:W0:Y:S02]  /*6eba0*/  LDC R27, c[0x0][0x3b8] ;  /* 0x0000ee00ff1b7b82 */ /* 0x001e240000000800 */
[----:B-1----:R-:W2:Y:S02]  /*6ebb0*/  LDL.LU R28, [R1+0x1e0] ;  /* 0x0001e000011c7983 */ /* 0x002ea40000300800 */
[C---:B----4-:R-:W-:Y:S01]  /*6ebc0*/  IMAD R19, R3.reuse, UR4, RZ ;  /* 0x0000000403137c24 */ /* 0x050fe2000f8e02ff */
[----:B------:R-:W-:Y:S01]  /*6ebd0*/  ISETP.LT.AND P3, PT, R3, UR9, !P0 ;  /* 0x0000000903007c0c */ /* 0x000fe2000c761270 */
[----:B------:R-:W1:Y:S01]  /*6ebe0*/  LDCU UR4, c[0x0][0x3b8] ;  /* 0x00007700ff0477ac */ /* 0x000e620008000800 */
[----:B------:R-:W-:-:S02]  /*6ebf0*/  LOP3.LUT R3, R0, 0x3a, R17, 0xfe, !PT ;  /* 0x0000003a00037812 */ /* 0x000fc400078efe11 */
[----:B------:R-:W-:Y:S02]  /*6ec00*/  LEA R18, P2, R19, R16, 0x1 ;  /* 0x0000001013127211 */ /* 0x000fe400078408ff */
[----:B------:R-:W-:Y:S02]  /*6ec10*/  LOP3.LUT R20, R0, 0x3c, R17, 0xfe, !PT ;  /* 0x0000003c00147812 */ /* 0x000fe400078efe11 */
[C---:B------:R-:W-:Y:S01]  /*6ec20*/  ISETP.LT.AND P4, PT, R3.reuse, UR12, !P0 ;  /* 0x0000000c03007c0c */ /* 0x040fe2000c781270 */
[----:B------:R-:W-:Y:S01]  /*6ec30*/  IMAD R3, R3, UR7, RZ ;  /* 0x0000000703037c24 */ /* 0x000fe2000f8e02ff */
[----:B------:R-:W-:Y:S01]  /*6ec40*/  LEA.HI.X.SX32 R19, R19, R22, 0x1, P2 ;  /* 0x0000001613137211 */ /* 0x000fe200010f0eff */
[C---:B------:R-:W-:Y:S01]  /*6ec50*/  IMAD R24, R20.reuse, UR5, RZ ;  /* 0x0000000514187c24 */ /* 0x040fe2000f8e02ff */
[----:B------:R-:W-:Y:S01]  /*6ec60*/  ISETP.LT.AND P2, PT, R20, UR8, !P0 ;  /* 0x0000000814007c0c */ /* 0x000fe2000c741270 */
[----:B------:R-:W4:Y:S01]  /*6ec70*/  LDCU UR5, c[0x0][0x39c] ;  /* 0x00007380ff0577ac */ /* 0x000f220008000800 */
[C---:B------:R-:W-:Y:S01]  /*6ec80*/  LEA R20, P6, R3.reuse, R16, 0x1 ;  /* 0x0000001003147211 */ /* 0x040fe200078c08ff */
[----:B------:R1:W-:Y:S01]  /*6ec90*/  @P3 STG.E.U16 desc[UR10][R18.64], R23 ;  /* 0x0000001712003986 */ /* 0x0003e2000c10150a */
[----:B------:R-:W0:Y:S02]  /*6eca0*/  LDCU UR7, c[0x0][0x39c] ;  /* 0x00007380ff0777ac */ /* 0x000e240008000800 */
[----:B------:R-:W-:-:S02]  /*6ecb0*/  LEA.HI.X.SX32 R21, R3, R22, 0x1, P6 ;  /* 0x0000001603157211 */ /* 0x000fc400030f0eff */
[----:B------:R-:W-:Y:S01]  /*6ecc0*/  LOP3.LUT R3, R0, 0x3e, R17, 0xfe, !PT ;  /* 0x0000003e00037812 */ /* 0x000fe200078efe11 */
[----:B------:R-:W0:Y:S01]  /*6ecd0*/  LDCU UR8, c[0x0][0x39c] ;  /* 0x00007380ff0877ac */ /* 0x000e220008000800 */
[----:B-1----:R-:W1:Y:S01]  /*6ece0*/  LDC R23, c[0x0][0x3b8] ;  /* 0x0000ee00ff177b82 */ /* 0x002e620000000800 */
[----:B------:R-:W-:-:S04]  /*6ecf0*/  LEA R18, P3, R24, R16, 0x1 ;  /* 0x0000001018127211 */ /* 0x000fc800078608ff */
[----:B------:R-:W-:Y:S02]  /*6ed00*/  LEA.HI.X.SX32 R19, R24, R22, 0x1, P3 ;  /* 0x0000001618137211 */ /* 0x000fe400018f0eff */
[C---:B------:R-:W-:Y:S01]  /*6ed10*/  ISETP.LT.AND P3, PT, R3.reuse, UR13, !P0 ;  /* 0x0000000d03007c0c */ /* 0x040fe2000c761270 */
[----:B------:R-:W-:Y:S01]  /*6ed20*/  IMAD R3, R3, UR6, RZ ;  /* 0x0000000603037c24 */ /* 0x000fe2000f8e02ff */
[----:B------:R-:W2:Y:S01]  /*6ed30*/  LDC R24, c[0x0][0x3b8] ;  /* 0x0000ee00ff187b82 */ /* 0x000ea20000000800 */
[----:B------:R0:W-:Y:S01]  /*6ed40*/  @P4 STG.E.U16 desc[UR10][R20.64], R25 ;  /* 0x0000001914004986 */ /* 0x0001e2000c10150a */
[----:B------:R-:W1:Y:S03]  /*6ed50*/  LDCU UR6, c[0x0][0x39c] ;  /* 0x00007380ff0677ac */ /* 0x000e660008000800 */
[----:B------:R4:W-:Y:S01]  /*6ed60*/  @P2 STG.E.U16 desc[UR10][R18.64], R26 ;  /* 0x0000001a12002986 */ /* 0x0009e2000c10150a */
[----:B0-----:R-:W-:-:S02]  /*6ed70*/  LOP3.LUT R21, R0, 0x40, R17, 0xfe, !PT ;  /* 0x0000004000157812 */ /* 0x001fc400078efe11 */
[----:B------:R-:W0:Y:S01]  /*6ed80*/  LDC R25, c[0x0][0x3b8] ;  /* 0x0000ee00ff197b82 */ /* 0x000e220000000800 */
[----:B----4-:R-:W-:Y:S02]  /*6ed90*/  LEA R18, P2, R3, R16, 0x1 ;  /* 0x0000001003127211 */ /* 0x010fe400078408ff */
[----:B------:R-:W-:Y:S01]  /*6eda0*/  ISETP.LT.AND P6, PT, R21, UR5, !P0 ;  /* 0x0000000515007c0c */ /* 0x000fe2000c7c1270 */
[----:B------:R-:W4:Y:S01]  /*6edb0*/  LDCU UR5, c[0x0][0x39c] ;  /* 0x00007380ff0577ac */ /* 0x000f220008000800 */
[----:B------:R-:W-:Y:S01]  /*6edc0*/  LEA.HI.X.SX32 R19, R3, R22, 0x1, P2 ;  /* 0x0000001603137211 */ /* 0x000fe200010f0eff */
[----:B------:R-:W-:Y:S01]  /*6edd0*/  IMAD R3, R21, UR4, RZ ;  /* 0x0000000415037c24 */ /* 0x000fe2000f8e02ff */
[----:B------:R-:W-:Y:S01]  /*6ede0*/  LOP3.LUT R20, R0, 0x46, R17, 0xfe, !PT ;  /* 0x0000004600147812 */ /* 0x000fe200078efe11 */
[----:B------:R-:W0:Y:S01]  /*6edf0*/  LDCU UR4, c[0x0][0x39c] ;  /* 0x00007380ff0477ac */ /* 0x000e220008000800 */
[----:B------:R-:W0:Y:S01]  /*6ee00*/  LDC R26, c[0x0][0x3b8] ;  /* 0x0000ee00ff1a7b82 */ /* 0x000e220000000800 */
[----:B------:R1:W-:Y:S02]  /*6ee10*/  @P3 STG.E.U16 desc[UR10][R18.64], R29 ;  /* 0x0000001d12003986 */ /* 0x0003e4000c10150a */
[----:B-1----:R-:W-:Y:S01]  /*6ee20*/  IMAD R23, R23, 0x2, R3 ;  /* 0x0000000217177824 */ /* 0x002fe200078e0203 */
[----:B------:R-:W-:Y:S01]  /*6ee30*/  ISETP.LT.AND P4, PT, R20, UR7, !P0 ;  /* 0x0000000714007c0c */ /* 0x000fe2000c781270 */
[----:B------:R-:W1:Y:S01]  /*6ee40*/  LDCU UR7, c[0x0][0x39c] ;  /* 0x00007380ff0777ac */ /* 0x000e620008000800 */
[----:B------:R-:W-:-:S02]  /*6ee50*/  LOP3.LUT R21, R0, 0x48, R17, 0xfe, !PT ;  /* 0x0000004800157812 */ /* 0x000fc400078efe11 */
[C---:B------:R-:W-:Y:S01]  /*6ee60*/  LEA R18, P2, R3.reuse, R16, 0x1 ;  /* 0x0000001003127211 */ /* 0x040fe200078408ff */
[----:B------:R-:W0:Y:S03]  /*6ee70*/  LDC R29, c[0x0][0x3b8] ;  /* 0x0000ee00ff1d7b82 */ /* 0x000e260000000800 */
[----:B------:R-:W-:Y:S02]  /*6ee80*/  LEA.HI.X.SX32 R19, R3, R22, 0x1, P2 ;  /* 0x0000001603137211 */ /* 0x000fe400010f0eff */
[----:B------:R-:W-:Y:S02]  /*6ee90*/  LEA R20, P3, R23, R16, 0x1 ;  /* 0x0000001017147211 */ /* 0x000fe400078608ff */
[----:B------:R-:W-:Y:S01]  /*6eea0*/  ISETP.LT.AND P2, PT, R21, UR6, !P0 ;  /* 0x0000000615007c0c */ /* 0x000fe2000c741270 */
[----:B------:R-:W0:Y:S01]  /*6eeb0*/  LDCU UR6, c[0x0][0x39c] ;  /* 0x00007380ff0677ac */ /* 0x000e220008000800 */
[----:B------:R-:W-:-:S02]  /*6eec0*/  LEA.HI.X.SX32 R21, R23, R22, 0x1, P3 ;  /* 0x0000001617157211 */ /* 0x000fc400018f0eff */
[----:B------:R-:W-:-:S04]  /*6eed0*/  LOP3.LUT R3, R0, 0x4a, R17, 0xfe, !PT ;  /* 0x0000004a00037812 */ /* 0x000fc800078efe11 */
[----:B------:R-:W-:Y:S01]  /*6eee0*/  ISETP.LT.AND P3, PT, R3, UR8, !P0 ;  /* 0x0000000803007c0c */ /* 0x000fe2000c761270 */
[----:B--2---:R2:W-:Y:S04]  /*6eef0*/  @P6 STG.E.U16 desc[UR10][R18.64], R28 ;  /* 0x0000001c12006986 */ /* 0x0045e8000c10150a */
[----:B---3--:R3:W-:Y:S01]  /*6ef00*/  @P1 STG.E.U16 desc[UR10][R20.64], R2 ;  /* 0x0000000214001986 */ /* 0x0087e2000c10150a */
[----:B--2---:R-:W-:Y:S02]  /*6ef10*/  IMAD R18, R24, 0x2, R23 ;  /* 0x0000000218127824 */ /* 0x004fe400078e0217 */
[----:B------:R-:W2:Y:S01]  /*6ef20*/  LDC R24, c[0x0][0x3b8] ;  /* 0x0000ee00ff187b82 */ /* 0x000ea20000000800 */
[----:B------:R-:W-:Y:S02]  /*6ef30*/  LOP3.LUT R19, R0, 0x4c, R17, 0xfe, !PT ;  /* 0x0000004c00137812 */ /* 0x000fe400078efe11 */
[----:B---3--:R-:W-:Y:S01]  /*6ef40*/  LEA R20, P1, R18, R16, 0x1 ;  /* 0x0000001012147211 */ /* 0x008fe200078208ff */
[----:B0-----:R-:W-:-:S03]  /*6ef50*/  IMAD R3, R25, 0x2, R18 ;  /* 0x0000000219037824 */ /* 0x001fc600078e0212 */
[----:B------:R-:W-:Y:S01]  /*6ef60*/  LEA.HI.X.SX32 R21, R18, R22, 0x1, P1 ;  /* 0x0000001612157211 */ /* 0x000fe200008f0eff */
[----:B------:R-:W0:Y:S01]  /*6ef70*/  LDC R25, c[0x0][0x3b8] ;  /* 0x0000ee00ff197b82 */ /* 0x000e220000000800 */
[----:B------:R-:W-:Y:S01]  /*6ef80*/  ISETP.LT.AND P1, PT, R19, UR4, !P0 ;  /* 0x0000000413007c0c */ /* 0x000fe2000c721270 */
[----:B------:R-:W-:Y:S01]  /*6ef90*/  IMAD R23, R27, 0x2, R3 ;  /* 0x000000021b177824 */ /* 0x000fe200078e0203 */
[C-C-:B------:R-:W-:Y:S02]  /*6efa0*/  LOP3.LUT R19, R0.reuse, 0x4e, R17.reuse, 0xfe, !PT ;  /* 0x0000004e00137812 */ /* 0x140fe400078efe11 */
[----:B------:R-:W-:Y:S01]  /*6efb0*/  LEA R18, P6, R3, R16, 0x1 ;  /* 0x0000001003127211 */ /* 0x000fe200078c08ff */
[----:B------:R3:W-:Y:S01]  /*6efc0*/  @P5 STG.E.U16 desc[UR10][R20.64], R11 ;  /* 0x0000000b14005986 */ /* 0x0007e2000c10150a */
[----:B----4-:R-:W-:Y:S01]  /*6efd0*/  ISETP.LT.AND P5, PT, R19, UR5, !P0 ;  /* 0x0000000513007c0c */ /* 0x010fe2000c7a1270 */
[----:B------:R-:W4:Y:S01]  /*6efe0*/  LDC R27, c[0x0][0x3b8] ;  /* 0x0000ee00ff1b7b82 */ /* 0x000f220000000800 */
[----:B------:R-:W-:Y:S01]  /*6eff0*/  LEA.HI.X.SX32 R19, R3, R22, 0x1, P6 ;  /* 0x0000001603137211 */ /* 0x000fe200030f0eff */
[----:B------:R-:W0:Y:S01]  /*6f000*/  LDCU UR4, c[0x0][0x39c] ;  /* 0x00007380ff0477ac */ /* 0x000e220008000800 */
[----:B------:R-:W-:Y:S01]  /*6f010*/  LOP3.LUT R3, R0, 0x50, R17, 0xfe, !PT ;  /* 0x0000005000037812 */ /* 0x000fe200078efe11 */
[----:B------:R-:W0:Y:S01]  /*6f020*/  LDCU UR5, c[0x0][0x39c] ;  /* 0x00007380ff0577ac */ /* 0x000e220008000800 */
[----:B---3--:R-:W-:-:S04]  /*6f030*/  LEA R20, P6, R23, R16, 0x1 ;  /* 0x0000001017147211 */ /* 0x008fc800078c08ff */
[----:B------:R-:W-:Y:S02]  /*6f040*/  LEA.HI.X.SX32 R21, R23, R22, 0x1, P6 ;  /* 0x0000001617157211 */ /* 0x000fe400030f0eff */
[----:B------:R-:W-:Y:S01]  /*6f050*/  ISETP.LT.AND P6, PT, R3, UR6, !P0 ;  /* 0x0000000603007c0c */ /* 0x000fe2000c7c1270 */
[----:B--2---:R-:W-:Y:S01]  /*6f060*/  IMAD R3, R24, 0x2, R23 ;  /* 0x0000000218037824 */ /* 0x004fe200078e0217 */
[----:B------:R2:W-:Y:S01]  /*6f070*/  @P4 STG.E.U16 desc[UR10][R18.64], R10 ;  /* 0x0000000a12004986 */ /* 0x0005e2000c10150a */
[----:B------:R-:W3:Y:S03]  /*6f080*/  LDCU UR6, c[0x0][0x39c] ;  /* 0x00007380ff0677ac */ /* 0x000ee60008000800 */
[----:B------:R0:W-:Y:S01]  /*6f090*/  @P2 STG.E.U16 desc[UR10][R20.64], R7 ;  /* 0x0000000714002986 */ /* 0x0001e2000c10150a */
[----:B--2---:R-:W-:Y:S02]  /*6f0a0*/  IMAD R19, R26, 0x2, R3 ;  /* 0x000000021a137824 */ /* 0x004fe400078e0203 */
[----:B------:R-:W2:Y:S01]  /*6f0b0*/  LDC R26, c[0x0][0x3b8] ;  /* 0x0000ee00ff1a7b82 */ /* 0x000ea20000000800 */
[----:B0-----:R-:W-:-:S02]  /*6f0c0*/  LEA R20, P2, R3, R16, 0x1 ;  /* 0x0000001003147211 */ /* 0x001fc400078408ff */
[C-C-:B------:R-:W-:Y:S02]  /*6f0d0*/  LOP3.LUT R18, R0.reuse, 0x52, R17.reuse, 0xfe, !PT ;  /* 0x0000005200127812 */ /* 0x140fe400078efe11 */
[----:B------:R-:W-:Y:S02]  /*6f0e0*/  LEA.HI.X.SX32 R21, R3, R22, 0x1, P2 ;  /* 0x0000001603157211 */ /* 0x000fe400010f0eff */
[----:B------:R-:W-:Y:S02]  /*6f0f0*/  LOP3.LUT R3, R0, 0x54, R17, 0xfe, !PT ;  /* 0x0000005400037812 */ /* 0x000fe400078efe11 */
[----:B------:R-:W-:Y:S01]  /*6f100*/  ISETP.LT.AND P2, PT, R18, UR4, !P0 ;  /* 0x0000000412007c0c */ /* 0x000fe2000c741270 */
[----:B------:R0:W-:Y:S01]  /*6f110*/  @P3 STG.E.U16 desc[UR10][R20.64], R6 ;  /* 0x0000000614003986 */ /* 0x0001e2000c10150a */
[----:B------:R-:W-:Y:S01]  /*6f120*/  ISETP.LT.AND P3, PT, R3, UR5, !P0 ;  /* 0x0000000503007c0c */ /* 0x000fe2000c761270 */
[----:B----4-:R-:W-:Y:S01]  /*6f130*/  IMAD R3, R27, 0x2, R19 ;  /* 0x000000021b037824 */ /* 0x010fe200078e0213 */
[C---:B------:R-:W-:Y:S01]  /*6f140*/  LEA R18, P4, R19.reuse, R16, 0x1 ;  /* 0x0000001013127211 */ /* 0x040fe200078808ff */
[----:B------:R-:W4:Y:S01]  /*6f150*/  LDCU UR4, c[0x0][0x39c] ;  /* 0x00007380ff0477ac */ /* 0x000f220008000800 */
[----:B------:R-:W-:Y:S01]  /*6f160*/  LOP3.LUT R23, R0, 0x56, R17, 0xfe, !PT ;  /* 0x0000005600177812 */ /* 0x000fe200078efe11 */
[----:B------:R-:W4:Y:S01]  /*6f170*/  LDC R27, c[0x0][0x3b8] ;  /* 0x0000ee00ff1b7b82 */ /* 0x000f220000000800 */
[----:B------:R-:W-:Y:S01]  /*6f180*/  LEA.HI.X.SX32 R19, R19, R22, 0x1, P4 ;  /* 0x0000001613137211 */ /* 0x000fe200020f0eff */
[----:B------:R-:W1:Y:S01]  /*6f190*/  LDCU UR5, c[0x0][0x39c] ;  /* 0x00007380ff0577ac */ /* 0x000e620008000800 */
[----:B0-----:R-:W-:-:S04]  /*6f1a0*/  LEA R20, P4, R3, R16, 0x1 ;  /* 0x0000001003147211 */ /* 0x001fc800078808ff */
[----:B------:R-:W-:Y:S01]  /*6f1b0*/  LEA.HI.X.SX32 R21, R3, R22, 0x1, P4 ;  /* 0x0000001603157211 */ /* 0x000fe200020f0eff */
[----:B------:R-:W-:Y:S01]  /*6f1c0*/  IMAD R3, R25, 0x2, R3 ;  /* 0x0000000219037824 */ /* 0x000fe200078e0203 */
[----:B------:R-:W-:Y:S01]  /*6f1d0*/  LOP3.LUT R24, R0, 0x58, R17, 0xfe, !PT ;  /* 0x0000005800187812 */ /* 0x000fe200078efe11 */
[----:B------:R-:W-:Y:S01]  /*6f1e0*/  @P1 STG.E.U16 desc[UR10][R18.64], R5 ;  /* 0x0000000512001986 */ /* 0x000fe2000c10150a */
[----:B---3--:R-:W-:Y:S01]  /*6f1f0*/  ISETP.LT.AND P4, PT, R23, UR6, !P0 ;  /* 0x0000000617007c0c */ /* 0x008fe2000c781270 */
[----:B--2---:R-:W-:Y:S01]  /*6f200*/  IMAD R23, R26, 0x2, R3 ;  /* 0x000000021a177824 */ /* 0x004fe200078e0203 */
[----:B-1----:R-:W-:Y:S01]  /*6f210*/  ISETP.LT.AND P1, PT, R24, UR7, !P0 ;  /* 0x0000000718007c0c */ /* 0x002fe2000c721270 */
[----:B------:R0:W-:Y:S01]  /*6f220*/  @P5 STG.E.U16 desc[UR10][R20.64], R4 ;  /* 0x0000000414005986 */ /* 0x0001e2000c10150a */
[----:B------:R-:W-:Y:S01]  /*6f230*/  PRMT R24, R28, 0x7632, R24 ;  /* 0x000076321c187816 */ /* 0x000fe20000000018 */
[----:B------:R-:W1:Y:S01]  /*6f240*/  LDCU UR6, c[0x0][0x39c] ;  /* 0x00007380ff0677ac */ /* 0x000e620008000800 */
[----:B------:R-:W2:Y:S01]  /*6f250*/  LDC R28, c[0x0][0x3b8] ;  /* 0x0000ee00ff1c7b82 */ /* 0x000ea20000000800 */
[----:B------:R-:W-:Y:S01]  /*6f260*/  PRMT R25, R2, 0x7632, R25 ;  /* 0x0000763202197816 */ /* 0x000fe20000000019 */
[----:B------:R-:W3:Y:S06]  /*6f270*/  LDCU UR7, c[0x0][0x39c] ;  /* 0x00007380ff0777ac */ /* 0x000eec0008000800 */
[----:B------:R-:W3:Y:S01]  /*6f280*/  LDC R26, c[0x0][0x3b8] ;  /* 0x0000ee00ff1a7b82 */ /* 0x000ee20000000800 */
[----:B0-----:R-:W-:-:S04]  /*6f290*/  LEA R20, P5, R3, R16, 0x1 ;  /* 0x0000001003147211 */ /* 0x001fc800078a08ff */
[----:B------:R-:W-:Y:S02]  /*6f2a0*/  LEA.HI.X.SX32 R21, R3, R22, 0x1, P5 ;  /* 0x0000001603157211 */ /* 0x000fe400028f0eff */
[C---:B------:R-:W-:Y:S02]  /*6f2b0*/  LEA R18, P5, R23.reuse, R16, 0x1 ;  /* 0x0000001017127211 */ /* 0x040fe400078a08ff */
[C---:B------:R-:W-:Y:S02]  /*6f2c0*/  LOP3.LUT R3, R0.reuse, 0x5a, R17, 0xfe, !PT ;  /* 0x0000005a00037812 */ /* 0x040fe400078efe11 */
[----:B------:R-:W-:Y:S02]  /*6f2d0*/  LEA.HI.X.SX32 R19, R23, R22, 0x1, P5 ;  /* 0x0000001617137211 */ /* 0x000fe400028f0eff */
[----:B----4-:R-:W-:Y:S01]  /*6f2e0*/  ISETP.LT.AND P5, PT, R3, UR4, !P0 ;  /* 0x0000000403007c0c */ /* 0x010fe2000c7a1270 */
[----:B------:R-:W-:Y:S01]  /*6f2f0*/  IMAD R3, R29, 0x2, R23 ;  /* 0x000000021d037824 */ /* 0x000fe200078e0217 */
[----:B------:R0:W-:Y:S01]  /*6f300*/  @P6 STG.E.U16 desc[UR10][R20.64], R24 ;  /* 0x0000001814006986 */ /* 0x0001e2000c10150a */
[----:B------:R-:W4:Y:S03]  /*6f310*/  LDCU UR4, c[0x0][0x39c] ;  /* 0x00007380ff0477ac */ /* 0x000f260008000800 */
[----:B------:R1:W-:Y:S01]  /*6f320*/  @P2 STG.E.U16 desc[UR10][R18.64], R25 ;  /* 0x0000001912002986 */ /* 0x0003e2000c10150a */
[----:B0-----:R-:W-:-:S02]  /*6f330*/  LOP3.LUT R20, R0, 0x5e, R17, 0xfe, !PT ;  /* 0x0000005e00147812 */ /* 0x001fc400078efe11 */
[----:B-1----:R-:W-:Y:S02]  /*6f340*/  LOP3.LUT R19, R0, 0x5c, R17, 0xfe, !PT ;  /* 0x0000005c00137812 */ /* 0x002fe400078efe11 */
[----:B------:R-:W-:Y:S02]  /*6f350*/  LEA R18, P2, R3, R16, 0x1 ;  /* 0x0000001003127211 */ /* 0x000fe400078408ff */
[----:B------:R-:W-:Y:S01]  /*6f360*/  ISETP.LT.AND P6, PT, R19, UR5, !P0 ;  /* 0x0000000513007c0c */ /* 0x000fe2000c7c1270 */
[----:B------:R-:W0:Y:S01]  /*6f370*/  LDCU UR5, c[0x0][0x39c] ;  /* 0x00007380ff0577ac */ /* 0x000e220008000800 */
[----:B------:R-:W-:Y:S02]  /*6f380*/  LEA.HI.X.SX32 R19, R3, R22, 0x1, P2 ;  /* 0x0000001603137211 */ /* 0x000fe400010f0eff */
[----:B------:R-:W-:Y:S02]  /*6f390*/  PRMT R21, R11, 0x7632, R21 ;  /* 0x000076320b157816 */ /* 0x000fe40000000015 */
[----:B------:R-:W-:Y:S01]  /*6f3a0*/  ISETP.LT.AND P2, PT, R20, UR6, !P0 ;  /* 0x0000000614007c0c */ /* 0x000fe2000c741270 */
[----:B------:R-:W-:Y:S01]  /*6f3b0*/  IMAD R20, R27, 0x2, R3 ;  /* 0x000000021b147824 */ /* 0x000fe200078e0203 */
[----:B------:R-:W1:Y:S01]  /*6f3c0*/  LDCU UR6, c[0x0][0x39c] ;  /* 0x00007380ff0677ac */ /* 0x000e620008000800 */
[----:B------:R-:W1:Y:S01]  /*6f3d0*/  LDC R27, c[0x0][0x3b8] ;  /* 0x0000ee00ff1b7b82 */ /* 0x000e620000000800 */
[----:B------:R0:W-:Y:S01]  /*6f3e0*/  @P3 STG.E.U16 desc[UR10][R18.64], R21 ;  /* 0x0000001512003986 */ /* 0x0001e2000c10150a */
[----:B--2---:R-:W-:Y:S01]  /*6f3f0*/  IMAD R3, R28, 0x2, R20 ;  /* 0x000000021c037824 */ /* 0x004fe200078e0214 */
[----:B------:R-:W-:-:S02]  /*6f400*/  PRMT R24, R10, 0x7632, R24 ;  /* 0x000076320a187816 */ /* 0x000fc40000000018 */
[----:B------:R-:W-:Y:S01]  /*6f410*/  PRMT R25, R7, 0x7632, R25 ;  /* 0x0000763207197816 */ /* 0x000fe20000000019 */
[----:B------:R-:W2:Y:S02]  /*6f420*/  LDL.LU R10, [R1] ;  /* 0x00000000010a7983 */ /* 0x000ea40000300800 */
[----:B------:R-:W1:Y:S01]  /*6f430*/  LDC R28, c[0x0][0x3b8] ;  /* 0x0000ee00ff1c7b82 */ /* 0x000e620000000800 */
[----:B------:R-:W-:Y:S01]  /*6f440*/  LOP3.LUT R23, R0, 0x60, R17, 0xfe, !PT ;  /* 0x0000006000177812 */ /* 0x000fe200078efe11 */
[----:B------:R-:W2:Y:S01]  /*6f450*/  LDL.LU R11, [R1+0x4] ;  /* 0x00000400010b7983 */ /* 0x000ea20000300800 */
[----:B0-----:R-:W-:-:S04]  /*6f460*/  LEA R18, P3, R20, R16, 0x1 ;  /* 0x0000001014127211 */ /* 0x001fc800078608ff */
[----:B------:R-:W-:Y:S02]  /*6f470*/  LEA.HI.X.SX32 R19, R20, R22, 0x1, P3 ;  /* 0x0000001614137211 */ /* 0x000fe400018f0eff */
[----:B------:R-:W-:-:S04]  /*6f480*/  LEA R20, P3, R3, R16, 0x1 ;  /* 0x0000001003147211 */ /* 0x000fc800078608ff */
[----:B------:R-:W-:Y:S01]  /*6f490*/  LEA.HI.X.SX32 R21, R3, R22, 0x1, P3 ;  /* 0x0000001603157211 */ /* 0x000fe200018f0eff */
[----:B---3--:R-:W-:Y:S01]  /*6f4a0*/  IMAD R3, R26, 0x2, R3 ;  /* 0x000000021a037824 */ /* 0x008fe200078e0203 */
[----:B------:R0:W-:Y:S01]  /*6f4b0*/  @P4 STG.E.U16 desc[UR10][R18.64], R24 ;  /* 0x0000001812004986 */ /* 0x0001e2000c10150a */
[----:B----4-:R-:W-:Y:S01]  /*6f4c0*/  ISETP.LT.AND P3, PT, R23, UR4, !P0 ;  /* 0x0000000417007c0c */ /* 0x010fe2000c761270 */
[----:B------:R-:W3:Y:S01]  /*6f4d0*/  LDC R26, c[0x0][0x3b8] ;  /* 0x0000ee00ff1a7b82 */ /* 0x000ee20000000800 */
[----:B------:R-:W4:Y:S01]  /*6f4e0*/  LDCU UR4, c[0x0][0x39c] ;  /* 0x00007380ff0477ac */ /* 0x000f220008000800 */
[----:B------:R0:W-:Y:S02]  /*6f4f0*/  @P1 STG.E.U16 desc[UR10][R20.64], R25 ;  /* 0x0000001914001986 */ /* 0x0001e4000c10150a */
[----:B0-----:R-:W-:Y:S02]  /*6f500*/  LOP3.LUT R19, R0, 0x62, R17, 0xfe, !PT ;  /* 0x0000006200137812 */ /* 0x001fe400078efe11 */
[----:B------:R-:W-:-:S02]  /*6f510*/  LEA R18, P1, R3, R16, 0x1 ;  /* 0x0000001003127211 */ /* 0x000fc400078208ff */
[----:B------:R-:W-:Y:S02]  /*6f520*/  LOP3.LUT R20, R0, 0x64, R17, 0xfe, !PT ;  /* 0x0000006400147812 */ /* 0x000fe400078efe11 */
[----:B------:R-:W-:Y:S01]  /*6f530*/  ISETP.LT.AND P4, PT, R19, UR5, !P0 ;  /* 0x0000000513007c0c */ /* 0x000fe2000c781270 */
[----:B------:R-:W0:Y:S01]  /*6f540*/  LDCU UR5, c[0x0][0x39c] ;  /* 0x00007380ff0577ac */ /* 0x000e220008000800 */
[----:B------:R-:W-:Y:S02]  /*6f550*/  LEA.HI.X.SX32 R19, R3, R22, 0x1, P1 ;  /* 0x0000001603137211 */ /* 0x000fe400008f0eff */
[----:B-1----:R-:W-:Y:S01]  /*6f560*/  ISETP.LT.AND P1, PT, R20, UR6, !P0 ;  /* 0x0000000614007c0c */ /* 0x002fe2000c721270 */
[----:B------:R-:W-:Y:S01]  /*6f570*/  IMAD R3, R27, 0x2, R3 ;  /* 0x000000021b037824 */ /* 0x000fe200078e0203 */
[----:B------:R-:W-:Y:S01]  /*6f580*/  PRMT R20, R6, 0x7632, R20 ;  /* 0x0000763206147816 */ /* 0x000fe20000000014 */
[----:B------:R-:W1:Y:S01]  /*6f590*/  LDC R27, c[0x0][0x3b8] ;  /* 0x0000ee00ff1b7b82 */ /* 0x000e620000000800 */
[----:B------:R-:W-:Y:S01]  /*6f5a0*/  PRMT R24, R5, 0x7632, R24 ;  /* 0x0000763205187816 */ /* 0x000fe20000000018 */
[----:B------:R-:W0:Y:S02]  /*6f5b0*/  LDCU UR6, c[0x0][0x39c] ;  /* 0x00007380ff0677ac */ /* 0x000e240008000800 */
[----:B------:R4:W-:Y:S01]  /*6f5c0*/  @P5 STG.E.U16 desc[UR10][R18.64], R20 ;  /* 0x0000001412005986 */ /* 0x0009e2000c10150a */
[----:B------:R-:W-:-:S03]  /*6f5d0*/  IMAD R23, R28, 0x2, R3 ;  /* 0x000000021c177824 */ /* 0x000fc600078e0203 */
[----:B------:R-:W0:Y:S01]  /*6f5e0*/  LDC R28, c[0x0][0x3b8] ;  /* 0x0000ee00ff1c7b82 */ /* 0x000e220000000800 */
[----:B----4-:R-:W-:-:S04]  /*6f5f0*/  LEA R18, P5, R3, R16, 0x1 ;  /* 0x0000001003127211 */ /* 0x010fc800078a08ff */
[----:B------:R-:W-:Y:S02]  /*6f600*/  LEA.HI.X.SX32 R19, R3, R22, 0x1, P5 ;  /* 0x0000001603137211 */ /* 0x000fe400028f0eff */
[----:B------:R-:W-:Y:S02]  /*6f610*/  PRMT R3, R4, 0x7632, R3 ;  /* 0x0000763204037816 */ /* 0x000fe40000000003 */
[----:B------:R-:W4:Y:S04]  /*6f620*/  LDL.LU R4, [R1+0x8] ;  /* 0x0000080001047983 */ /* 0x000f280000300800 */
[----:B------:R-:W4:Y:S04]  /*6f630*/  LDL.LU R29, [R1+0xc] ;  /* 0x00000c00011d7983 */ /* 0x000f280000300800 */
[----:B------:R-:W4:Y:S04]  /*6f640*/  LDL.LU R5, [R1+0x10] ;  /* 0x0000100001057983 */ /* 0x000f280000300800 */
[----:B------:R-:W4:Y:S04]  /*6f650*/  LDL.LU R6, [R1+0x14] ;  /* 0x0000140001067983 */ /* 0x000f280000300800 */
[----:B------:R-:W4:Y:S04]  /*6f660*/  LDL.LU R7, [R1+0x18] ;  /* 0x0000180001077983 */ /* 0x000f280000300800 */
[----:B------:R-:W4:Y:S01]  /*6f670*/  LDL.LU R2, [R1+0x1c] ;  /* 0x00001c0001027983 */ /* 0x000f220000300800 */
[----:B------:R-:W-:-:S03]  /*6f680*/  LEA R20, P5, R23, R16, 0x1 ;  /* 0x0000001017147211 */ /* 0x000fc600078a08ff */
[----:B------:R0:W-:Y:S01]  /*6f690*/  @P6 STG.E.U16 desc[UR10][R18.64], R24 ;  /* 0x0000001812006986 */ /* 0x0001e2000c10150a */
[----:B------:R-:W-:Y:S02]  /*6f6a0*/  LEA.HI.X.SX32 R21, R23, R22, 0x1, P5 ;  /* 0x0000001617157211 */ /* 0x000fe400028f0eff */
[----:B------:R-:W-:-:S03]  /*6f6b0*/  LOP3.LUT R25, R0, 0x66, R17, 0xfe, !PT ;  /* 0x0000006600197812 */ /* 0x000fc600078efe11 */
[----:B------:R1:W-:Y:S01]  /*6f6c0*/  @P2 STG.E.U16 desc[UR10][R20.64], R3 ;  /* 0x0000000314002986 */ /* 0x0003e2000c10150a */
[----:B0-----:R-:W0:Y:S01]  /*6f6d0*/  LDC R24, c[0x0][0x3b8] ;  /* 0x0000ee00ff187b82 */ /* 0x001e220000000800 */
[----:B---3--:R-:W-:Y:S01]  /*6f6e0*/  IMAD R18, R26, 0x2, R23 ;  /* 0x000000021a127824 */ /* 0x008fe200078e0217 */
[----:B------:R-:W-:-:S04]  /*6f6f0*/  LOP3.LUT R19, R0, 0x68, R17, 0xfe, !PT ;  /* 0x0000006800137812 */ /* 0x000fc800078efe11 */
[C---:B-1----:R-:W-:Y:S01]  /*6f700*/  LEA R20, P2, R18.reuse, R16, 0x1 ;  /* 0x0000001012147211 */ /* 0x042fe200078408ff */
[----:B------:R-:W-:Y:S01]  /*6f710*/  IMAD R3, R27, 0x2, R18 ;  /* 0x000000021b037824 */ /* 0x000fe200078e0212 */
[----:B------:R-:W1:Y:S01]  /*6f720*/  LDC R26, c[0x0][0x3b8] ;  /* 0x0000ee00ff1a7b82 */ /* 0x000e620000000800 */
[----:B------:R-:W-:Y:S01]  /*6f730*/  ISETP.LT.AND P5, PT, R25, UR4, !P0 ;  /* 0x0000000419007c0c */ /* 0x000fe2000c7a1270 */
[----:B------:R-:W3:Y:S01]  /*6f740*/  LDCU UR4, c[0x0][0x39c] ;  /* 0x00007380ff0477ac */ /* 0x000ee20008000800 */
[----:B------:R-:W-:Y:S02]  /*6f750*/  LEA.HI.X.SX32 R21, R18, R22, 0x1, P2 ;  /* 0x0000001612157211 */ /* 0x000fe400010f0eff */
[----:B------:R-:W-:Y:S01]  /*6f760*/  ISETP.LT.AND P2, PT, R19, UR5, !P0 ;  /* 0x0000000513007c0c */ /* 0x000fe2000c741270 */
[----:B------:R-:W-:Y:S01]  /*6f770*/  IMAD R23, R28, 0x2, R3 ;  /* 0x000000021c177824 */ /* 0x000fe200078e0203 */
[----:B------:R-:W-:Y:S01]  /*6f780*/  LOP3.LUT R19, R0, 0x6a, R17, 0xfe, !PT ;  /* 0x0000006a00137812 */ /* 0x000fe200078efe11 */
[----:B------:R-:W0:Y:S01]  /*6f790*/  LDCU UR5, c[0x0][0x39c] ;  /* 0x00007380ff0577ac */ /* 0x000e220008000800 */
[----:B------:R-:W-:Y:S01]  /*6f7a0*/  LEA R18, P6, R3, R16, 0x1 ;  /* 0x0000001003127211 */ /* 0x000fe200078c08ff */
[----:B------:R-:W0:Y:S08]  /*6f7b0*/  LDC R25, c[0x0][0x3b8] ;  /* 0x0000ee00ff197b82 */ /* 0x000e300000000800 */
[----:B------:R-:W0:Y:S08]  /*6f7c0*/  LDC R27, c[0x0][0x3b8] ;  /* 0x0000ee00ff1b7b82 */ /* 0x000e300000000800 */
[----:B------:R-:W0:Y:S01]  /*6f7d0*/  LDC R28, c[0x0][0x3b8] ;  /* 0x0000ee00ff1c7b82 */ /* 0x000e220000000800 */
[----:B--2---:R2:W-:Y:S01]  /*6f7e0*/  @P3 STG.E.U16 desc[UR10][R20.64], R10 ;  /* 0x0000000a14003986 */ /* 0x0045e2000c10150a */
[----:B------:R-:W-:Y:S01]  /*6f7f0*/  ISETP.LT.AND P3, PT, R19, UR6, !P0 ;  /* 0x0000000613007c0c */ /* 0x000fe2000c761270 */
[----:B------:R-:W0:Y:S01]  /*6f800*/  LDCU UR6, c[0x0][0x39c] ;  /* 0x00007380ff0677ac */ /* 0x000e220008000800 */
[----:B------:R-:W-:-:S02]  /*6f810*/  LEA.HI.X.SX32 R19, R3, R22, 0x1, P6 ;  /* 0x0000001603137211 */ /* 0x000fc400030f0eff */
[----:B------:R-:W-:-:S03]  /*6f820*/  LOP3.LUT R3, R0, 0x6c, R17, 0xfe, !PT ;  /* 0x0000006c00037812 */ /* 0x000fc600078efe11 */
[----:B------:R0:W-:Y:S01]  /*6f830*/  @P4 STG.E.U16 desc[UR10][R18.64], R11 ;  /* 0x0000000b12004986 */ /* 0x0001e2000c10150a */
[----:B--2---:R-:W-:-:S04]  /*6f840*/  LEA R20, P6, R23, R16, 0x1 ;  /* 0x0000001017147211 */ /* 0x004fc800078c08ff */
[----:B------:R-:W-:Y:S01]  /*6f850*/  LEA.HI.X.SX32 R21, R23, R22, 0x1, P6 ;  /* 0x0000001617157211 */ /* 0x000fe200030f0eff */
[----:B0-----:R-:W-:Y:S02]  /*6f860*/  IMAD R19, R24, 0x2, R23 ;  /* 0x0000000218137824 */ /* 0x001fe400078e0217 */
[----:B------:R-:W0:Y:S01]  /*6f870*/  LDC R23, c[0x0][0x3b8] ;  /* 0x0000ee00ff177b82 */ /* 0x000e220000000800 */
[----:B---3--:R-:W-:Y:S01]  /*6f880*/  ISETP.LT.AND P6, PT, R3, UR4, !P0 ;  /* 0x0000000403007c0c */ /* 0x008fe2000c7c1270 */
[----:B------:R-:W2:Y:S01]  /*6f890*/  LDCU UR4, c[0x0][0x39c] ;  /* 0x00007380ff0477ac */ /* 0x000ea20008000800 */
[----:B-1----:R-:W-:-:S05]  /*6f8a0*/  IMAD R3, R26, 0x2, R19 ;  /* 0x000000021a037824 */ /* 0x002fca00078e0213 */
[----:B------:R-:W1:Y:S01]  /*6f8b0*/  LDC R26, c[0x0][0x3b8] ;  /* 0x0000ee00ff1a7b82 */ /* 0x000e620000000800 */
[----:B------:R-:W-:Y:S01]  /*6f8c0*/  LOP3.LUT R24, R0, 0x74, R17, 0xfe, !PT ;  /* 0x0000007400187812 */ /* 0x000fe200078efe11 */
[----:B----4-:R3:W-:Y:S01]  /*6f8d0*/  @P1 STG.E.U16 desc[UR10][R20.64], R4 ;  /* 0x0000000414001986 */ /* 0x0107e2000c10150a */
[----:B------:R-:W-:-:S04]  /*6f8e0*/  LEA R18, P1, R19, R16, 0x1 ;  /* 0x0000001013127211 */ /* 0x000fc800078208ff */
[----:B------:R-:W-:Y:S02]  /*6f8f0*/  LEA.HI.X.SX32 R19, R19, R22, 0x1, P1 ;  /* 0x0000001613137211 */ /* 0x000fe400008f0eff */
[C-C-:B---3--:R-:W-:Y:S02]  /*6f900*/  LOP3.LUT R20, R0.reuse, 0x6e, R17.reuse, 0xfe, !PT ;  /* 0x0000006e00147812 */ /* 0x148fe400078efe11 */
[----:B------:R-:W-:Y:S02]  /*6f910*/  LOP3.LUT R21, R0, 0x70, R17, 0xfe, !PT ;  /* 0x0000007000157812 */ /* 0x000fe400078efe11 */
[----:B------:R-:W-:Y:S01]  /*6f920*/  ISETP.LT.AND P1, PT, R20, UR5, !P0 ;  /* 0x0000000514007c0c */ /* 0x000fe2000c721270 */
[----:B------:R3:W-:Y:S01]  /*6f930*/  @P5 STG.E.U16 desc[UR10][R18.64], R29 ;  /* 0x0000001d12005986 */ /* 0x0007e2000c10150a */
[----:B------:R-:W-:Y:S01]  /*6f940*/  LEA R20, P4, R3, R16, 0x1 ;  /* 0x0000001003147211 */ /* 0x000fe200078808ff */
[----:B------:R-:W4:Y:S01]  /*6f950*/  LDCU UR5, c[0x0][0x39c] ;  /* 0x00007380ff0577ac */ /* 0x000f220008000800 */
[----:B------:R-:W-:-:S02]  /*6f960*/  ISETP.LT.AND P5, PT, R21, UR6, !P0 ;  /* 0x0000000615007c0c */ /* 0x000fc4000c7a1270 */
[----:B------:R-:W-:Y:S01]  /*6f970*/  LEA.HI.X.SX32 R21, R3, R22, 0x1, P4 ;  /* 0x0000001603157211 */ /* 0x000fe200020f0eff */
[----:B------:R-:W1:Y:S01]  /*6f980*/  LDCU UR6, c[0x0][0x39c] ;  /* 0x00007380ff0677ac */ /* 0x000e620008000800 */
[----:B---3--:R-:W-:Y:S01]  /*6f990*/  IMAD R19, R25, 0x2, R3 ;  /* 0x0000000219137824 */ /* 0x008fe200078e0203 */
[----:B------:R-:W-:Y:S02]  /*6f9a0*/  LOP3.LUT R3, R0, 0x72, R17, 0xfe, !PT ;  /* 0x0000007200037812 */ /* 0x000fe400078efe11 */
[----:B------:R3:W-:Y:S01]  /*6f9b0*/  @P2 STG.E.U16 desc[UR10][R20.64], R5 ;  /* 0x0000000514002986 */ /* 0x0007e2000c10150a */
[----:B------:R-:W1:Y:S01]  /*6f9c0*/  LDC R25, c[0x0][0x3b8] ;  /* 0x0000ee00ff197b82 */ /* 0x000e620000000800 */
[----:B--2---:R-:W-:Y:S01]  /*6f9d0*/  ISETP.LT.AND P2, PT, R3, UR4, !P0 ;  /* 0x0000000403007c0c */ /* 0x004fe2000c741270 */
[----:B0-----:R-:W-:Y:S01]  /*6f9e0*/  IMAD R3, R23, 0x2, R19 ;  /* 0x0000000217037824 */ /* 0x001fe200078e0213 */
[C---:B------:R-:W-:Y:S01]  /*6f9f0*/  LEA R18, P4, R19.reuse, R16, 0x1 ;  /* 0x0000001013127211 */ /* 0x040fe200078808ff */
[----:B------:R-:W0:Y:S03]  /*6fa00*/  LDCU UR4, c[0x0][0x39c] ;  /* 0x00007380ff0477ac */ /* 0x000e260008000800 */
[----:B------:R-:W-:-:S02]  /*6fa10*/  LEA.HI.X.SX32 R19, R19, R22, 0x1, P4 ;  /* 0x0000001613137211 */ /* 0x000fc400020f0eff */
[----:B---3--:R-:W-:-:S04]  /*6fa20*/  LEA R20, P4, R3, R16, 0x1 ;  /* 0x0000001003147211 */ /* 0x008fc800078808ff */
[----:B------:R-:W-:Y:S01]  /*6fa30*/  LEA.HI.X.SX32 R21, R3, R22, 0x1, P4 ;  /* 0x0000001603157211 */ /* 0x000fe200020f0eff */
[----:B------:R-:W-:Y:S01]  /*6fa40*/  IMAD R3, R27, 0x2, R3 ;  /* 0x000000021b037824 */ /* 0x000fe200078e0203 */
[----:B----4-:R-:W-:Y:S01]  /*6fa50*/  ISETP.LT.AND P4, PT, R24, UR5, !P0 ;  /* 0x0000000518007c0c */ /* 0x010fe2000c781270 */
[----:B------:R2:W-:Y:S01]  /*6fa60*/  @P3 STG.E.U16 desc[UR10][R18.64], R6 ;  /* 0x0000000612003986 */ /* 0x0005e2000c10150a */
[----:B------:R-:W3:Y:S01]  /*6fa70*/  LDC R24, c[0x0][0x3b8] ;  /* 0x0000ee00ff187b82 */ /* 0x000ee20000000800 */
[----:B------:R-:W4:Y:S02]  /*6fa80*/  LDCU UR5, c[0x0][0x39c] ;  /* 0x00007380ff0577ac */ /* 0x000f240008000800 */
[----:B------:R0:W-:Y:S01]  /*6fa90*/  @P6 STG.E.U16 desc[UR10][R20.64], R7 ;  /* 0x0000000714006986 */ /* 0x0001e2000c10150a */
[----:B------:R-:W-:-:S04]  /*6faa0*/  LOP3.LUT R23, R0, 0x76, R17, 0xfe, !PT ;  /* 0x0000007600177812 */ /* 0x000fc800078efe11 */
[----:B------:R-:W3:Y:S01]  /*6fab0*/  LDC R27, c[0x0][0x3b8] ;  /* 0x0000ee00ff1b7b82 */ /* 0x000ee20000000800 */
[----:B-1----:R-:W-:Y:S01]  /*6fac0*/  ISETP.LT.AND P3, PT, R23, UR6, !P0 ;  /* 0x0000000617007c0c */ /* 0x002fe2000c761270 */
[----:B------:R-:W1:Y:S01]  /*6fad0*/  LDCU UR6, c[0x0][0x39c] ;  /* 0x00007380ff0677ac */ /* 0x000e620008000800 */
[----:B--2---:R-:W-:Y:S01]  /*6fae0*/  IMAD R19, R26, 0x2, R3 ;  /* 0x000000021a137824 */ /* 0x004fe200078e0203 */
[----:B0-----:R-:W-:-:S04]  /*6faf0*/  LEA R20, P6, R3, R16, 0x1 ;  /* 0x0000001003147211 */ /* 0x001fc800078c08ff */
[----:B------:R-:W0:Y:S01]  /*6fb00*/  LDC R26, c[0x0][0x3b8] ;  /* 0x0000ee00ff1a7b82 */ /* 0x000e220000000800 */
[----:B------:R-:W-:Y:S02]  /*6fb10*/  LEA.HI.X.SX32 R21, R3, R22, 0x1, P6 ;  /* 0x0000001603157211 */ /* 0x000fe400030f0eff */
[----:B------:R-:W-:Y:S02]  /*6fb20*/  LOP3.LUT R3, R0, 0x78, R17, 0xfe, !PT ;  /* 0x0000007800037812 */ /* 0x000fe400078efe11 */
[----:B------:R-:W-:Y:S01]  /*6fb30*/  LEA R18, P6, R19, R16, 0x1 ;  /* 0x0000001013127211 */ /* 0x000fe200078c08ff */
[----:B------:R2:W-:Y:S01]  /*6fb40*/  @P1 STG.E.U16 desc[UR10][R20.64], R2 ;  /* 0x0000000214001986 */ /* 0x0005e2000c10150a */
[----:B------:R-:W-:Y:S01]  /*6fb50*/  ISETP.LT.AND P1, PT, R3, UR4, !P0 ;  /* 0x0000000403007c0c */ /* 0x000fe2000c721270 */
[----:B------:R-:W-:Y:S01]  /*6fb60*/  IMAD R3, R25, 0x2, R19 ;  /* 0x0000000219037824 */ /* 0x000fe200078e0213 */
[----:B------:R-:W-:Y:S01]  /*6fb70*/  LEA.HI.X.SX32 R19, R19, R22, 0x1, P6 ;  /* 0x0000001613137211 */ /* 0x000fe200030f0eff */
[----:B------:R-:W0:Y:S01]  /*6fb80*/  LDCU UR4, c[0x0][0x39c] ;  /* 0x00007380ff0477ac */ /* 0x000e220008000800 */
[----:B------:R-:W-:-:S02]  /*6fb90*/  PRMT R23, R10, 0x7632, R23 ;  /* 0x000076320a177816 */ /* 0x000fc40000000017 */
[----:B--2---:R-:W-:Y:S02]  /*6fba0*/  LOP3.LUT R21, R0, 0x7a, R17, 0xfe, !PT ;  /* 0x0000007a00157812 */ /* 0x004fe400078efe11 */
[----:B------:R-:W-:Y:S01]  /*6fbb0*/  LEA R20, P6, R3, R16, 0x1 ;  /* 0x0000001003147211 */ /* 0x000fe200078c08ff */
[----:B------:R2:W-:Y:S01]  /*6fbc0*/  @P5 STG.E.U16 desc[UR10][R18.64], R23 ;  /* 0x0000001712005986 */ /* 0x0005e2000c10150a */
[----:B----4-:R-:W-:Y:S01]  /*6fbd0*/  ISETP.LT.AND P5, PT, R21, UR5, !P0 ;  /* 0x0000000515007c0c */ /* 0x010fe2000c7a1270 */
[----:B------:R-:W4:Y:S01]  /*6fbe0*/  LDCU UR5, c[0x0][0x39c] ;  /* 0x00007380ff0577ac */ /* 0x000f220008000800 */
[----:B------:R-:W-:Y:S01]  /*6fbf0*/  LEA.HI.X.SX32 R21, R3, R22, 0x1, P6 ;  /* 0x0000001603157211 */ /* 0x000fe200030f0eff */
[----:B---3--:R-:W-:Y:S01]  /*6fc00*/  IMAD R3, R24, 0x2, R3 ;  /* 0x0000000218037824 */ /* 0x008fe200078e0203 */
[----:B------:R-:W-:Y:S01]  /*6fc10*/  PRMT R25, R4, 0x7632, R25 ;  /* 0x0000763204197816 */ /* 0x000fe20000000019 */
[----:B------:R-:W3:Y:S01]  /*6fc20*/  LDL.LU R10, [R1+0x1ad8] ;  /* 0x001ad800010a7983 */ /* 0x000ee20000300800 */
[----:B--2---:R-:W-:-:S02]  /*6fc30*/  PRMT R19, R11, 0x7632, R19 ;  /* 0x000076320b137816 */ /* 0x004fc40000000013 */
[----:B------:R-:W-:Y:S01]  /*6fc40*/  LOP3.LUT R18, R0, 0x7c, R17, 0xfe, !PT ;  /* 0x0000007c00127812 */ /* 0x000fe200078efe11 */
[----:B------:R-:W2:Y:S03]  /*6fc50*/  LDL.LU R11, [R1+0x1ad4] ;  /* 0x001ad400010b7983 */ /* 0x000ea60000300800 */
[----:B-1----:R-:W-:Y:S01]  /*6fc60*/  ISETP.LT.AND P6, PT, R18, UR6, !P0 ;  /* 0x0000000612007c0c */ /* 0x002fe2000c7c1270 */
[----:B------:R1:W-:Y:S01]  /*6fc70*/  @P2 STG.E.U16 desc[UR10][R20.64], R19 ;  /* 0x0000001314002986 */ /* 0x0003e2000c10150a */
[----:B------:R-:W-:Y:S01]  /*6fc80*/  LEA R18, P2, R3, R16, 0x1 ;  /* 0x0000001003127211 */ /* 0x000fe200078408ff */
[----:B------:R-:W0:Y:S01]  /*6fc90*/  LDCU UR6, c[0x0][0x39c] ;  /* 0x00007380ff0677ac */ /* 0x000e220008000800 */
[----:B------:R-:W-:Y:S01]  /*6fca0*/  PRMT R24, R29, 0x7632, R24 ;  /* 0x000076321d187816 */ /* 0x000fe20000000018 */
[----:B------:R-:W2:Y:S04]  /*6fcb0*/  LDL.LU R4, [R1+0x1ad0] ;  /* 0x001ad00001047983 */ /* 0x000ea80000300800 */
[----:B------:R-:W2:Y:S01]  /*6fcc0*/  LDL.LU R29, [R1+0x28] ;  /* 0x00002800011d7983 */ /* 0x000ea20000300800 */
[----:B-1----:R-:W-:-:S02]  /*6fcd0*/  IMAD R21, R27, 0x2, R3 ;  /* 0x000000021b157824 */ /* 0x002fc400078e0203 */
[----:B------:R-:W1:Y:S01]  /*6fce0*/  LDC R27, c[0x0][0x3b8] ;  /* 0x0000ee00ff1b7b82 */ /* 0x000e620000000800 */
[----:B------:R-:W-:Y:S01]  /*6fcf0*/  LEA.HI.X.SX32 R19, R3, R22, 0x1, P2 ;  /* 0x0000001603137211 */ /* 0x000fe200010f0eff */
[----:B------:R-:W-:Y:S01]  /*6fd00*/  IMAD R3, R28, 0x2, R21 ;  /* 0x000000021c037824 */ /* 0x000fe200078e0215 */
[C---:B------:R-:W-:Y:S01]  /*6fd10*/  LEA R20, P2, R21.reuse, R16, 0x1 ;  /* 0x0000001015147211 */ /* 0x040fe200078408ff */
[----:B------:R-:W2:Y:S03]  /*6fd20*/  LDL.LU R28, [R1+0x24] ;  /* 0x00002400011c7983 */ /* 0x000ea60000300800 */
[----:B------:R-:W-:Y:S01]  /*6fd30*/  LEA.HI.X.SX32 R21, R21, R22, 0x1, P2 ;  /* 0x0000001615157211 */ /* 0x000fe200010f0eff */
[----:B------:R0:W-:Y:S04]  /*6fd40*/  @P4 STG.E.U16 desc[UR10][R18.64], R25 ;  /* 0x0000001912004986 */ /* 0x0001e8000c10150a */
[----:B------:R4:W-:Y:S01]  /*6fd50*/  @P3 STG.E.U16 desc[UR10][R20.64], R24 ;  /* 0x0000001814003986 */ /* 0x0009e2000c10150a */
[C---:B0-----:R-:W-:Y:S01]  /*6fd60*/  LEA R18, P4, R3.reuse, R16, 0x1 ;  /* 0x0000001003127211 */ /* 0x041fe200078808ff */
[----:B------:R-:W0:Y:S03]  /*6fd70*/  LDC R25, c[0x0][0x3b8] ;  /* 0x0000ee00ff197b82 */ /* 0x000e260000000800 */
[----:B------:R-:W-:Y:S01]  /*6fd80*/  LEA.HI.X.SX32 R19, R3, R22, 0x1, P4 ;  /* 0x0000001603137211 */ /* 0x000fe200020f0eff */
[----:B------:R-:W-:Y:S01]  /*6fd90*/  IMAD R3, R26, 0x2, R3 ;  /* 0x000000021a037824 */ /* 0x000fe200078e0203 */
[----:B----4-:R-:W-:-:S02]  /*6fda0*/  PRMT R21, R5, 0x7632, R21 ;  /* 0x0000763205157816 */ /* 0x010fc40000000015 */
[----:B------:R-:W4:Y:S01]  /*6fdb0*/  LDL.LU R5, [R1+0x1acc] ;  /* 0x001acc0001057983 */ /* 0x000f220000300800 */
[----:B------:R-:W0:Y:S03]  /*6fdc0*/  LDC R24, c[0x0][0x3b8] ;  /* 0x0000ee00ff187b82 */ /* 0x000e260000000800 */
[----:B------:R1:W-:Y:S01]  /*6fdd0*/  @P1 STG.E.U16 desc[UR10][R18.64], R21 ;  /* 0x0000001512001986 */ /* 0x0003e2000c10150a */
[C-C-:B------:R-:W-:Y:S02]  /*6fde0*/  LOP3.LUT R23, R0.reuse, 0x7e, R17.reuse, 0xfe, !PT ;  /* 0x0000007e00177812 */ /* 0x140fe400078efe11 */
[----:B------:R-:W-:Y:S02]  /*6fdf0*/  LOP3.LUT R20, R0, 0x80, R17, 0xfe, !PT ;  /* 0x0000008000147812 */ /* 0x000fe400078efe11 */
[----:B------:R-:W0:Y:S01]  /*6fe00*/  LDC R26, c[0x0][0x3b8] ;  /* 0x0000ee00ff1a7b82 */ /* 0x000e220000000800 */
[----:B-1----:R-:W-:-:S02]  /*6fe10*/  LEA R18, P1, R3, R16, 0x1 ;  /* 0x0000001003127211 */ /* 0x002fc400078208ff */
[----:B------:R-:W-:Y:S02]  /*6fe20*/  PRMT R21, R6, 0x7632, R21 ;  /* 0x0000763206157816 */ /* 0x000fe40000000015 */
[----:B------:R-:W-:Y:S01]  /*6fe30*/  LEA.HI.X.SX32 R19, R3, R22, 0x1, P1 ;  /* 0x0000001603137211 */ /* 0x000fe200008f0eff */
[----:B------:R-:W2:Y:S01]  /*6fe40*/  LDL.LU R6, [R1+0x1ac8] ;  /* 0x001ac80001067983 */ /* 0x000ea20000300800 */
[----:B------:R-:W-:-:S03]  /*6fe50*/  IMAD R3, R27, 0x2, R3 ;  /* 0x000000021b037824 */ /* 0x000fc600078e0203 */
[----:B------:R-:W2:Y:S04]  /*6fe60*/  LDL.LU R27, [R1+0x20] ;  /* 0x00002000011b7983 */ /* 0x000ea80000300800 */
[----:B------:R1:W-:Y:S02]  /*6fe70*/  @P5 STG.E.U16 desc[UR10][R18.64], R21 ;  /* 0x0000001512005986 */ /* 0x0003e4000c10150a */
[----:B-1----:R-:W-:Y:S02]  /*6fe80*/  LEA R18, P5, R3, R16, 0x1 ;  /* 0x0000001003127211 */ /* 0x002fe400078a08ff */
[----:B------:R-:W-:Y:S02]  /*6fe90*/  PRMT R21, R7, 0x7632, R21 ;  /* 0x0000763207157816 */ /* 0x000fe40000000015 */
[----:B------:R-:W-:Y:S01]  /*6fea0*/  LEA.HI.X.SX32 R19, R3, R22, 0x1, P5 ;  /* 0x0000001603137211 */ /* 0x000fe200028f0eff */
[----:B------:R-:W3:Y:S04]  /*6feb0*/  LDL.LU R7, [R1+0x1ac4] ;  /* 0x001ac40001077983 */ /* 0x000ee80000300800 */
[----:B------:R1:W-:Y:S02]  /*6fec0*/  @P6 STG.E.U16 desc[UR10][R18.64], R21 ;  /* 0x0000001512006986 */ /* 0x0003e4000c10150a */
[----:B-1----:R-:W-:-:S02]  /*6fed0*/  PRMT R21, R2, 0x7632, R21 ;  /* 0x0000763202157816 */ /* 0x002fc40000000015 */
[----:B------:R-:W3:Y:S01]  /*6fee0*/  LDL.LU R2, [R1+0x2c] ;  /* 0x00002c0001027983 */ /* 0x000ee20000300800 */
[----:B------:R-:W-:Y:S01]  /*6fef0*/  ISETP.LT.AND P2, PT, R23, UR4, !P0 ;  /* 0x0000000417007c0c */ /* 0x000fe2000c741270 */
[----:B------:R-:W1:Y:S01]  /*6ff00*/  LDCU UR4, c[0x0][0x39c] ;  /* 0x00007380ff0477ac */ /* 0x000e620008000800 */
[----:B------:R-:W1:Y:S01]  /*6ff10*/  LDC R23, c[0x0][0x3b8] ;  /* 0x0000ee00ff177b82 */ /* 0x000e620000000800 */
[----:B------:R-:W-:Y:S01]  /*6ff20*/  ISETP.LT.AND P3, PT, R20, UR5, !P0 ;  /* 0x0000000514007c0c */ /* 0x000fe2000c761270 */
[----:B------:R-:W1:Y:S01]  /*6ff30*/  LDCU UR5, c[0x0][0x39c] ;  /* 0x00007380ff0577ac */ /* 0x000e620008000800 */
[----:B------:R-:W-:Y:S01]  /*6ff40*/  LOP3.LUT R20, R0, 0x82, R17, 0xfe, !PT ;  /* 0x0000008200147812 */ /* 0x000fe200078efe11 */
[----:B0-----:R-:W-:-:S04]  /*6ff50*/  IMAD R3, R24, 0x2, R3 ;  /* 0x0000000218037824 */ /* 0x001fc800078e0203 */
[----:B------:R-:W0:Y:S01]  /*6ff60*/  LDC R24, c[0x0][0x3b8] ;  /* 0x0000ee00ff187b82 */ /* 0x000e220000000800 */
[C---:B------:R-:W-:Y:S02]  /*6ff70*/  LEA R18, P6, R3.reuse, R16, 0x1 ;  /* 0x0000001003127211 */ /* 0x040fe400078c08ff */
[----:B-1----:R-:W-:Y:S01]  /*6ff80*/  ISETP.LT.AND P1, PT, R20, UR4, !P0 ;  /* 0x0000000414007c0c */ /* 0x002fe2000c721270 */
[----:B------:R-:W1:Y:S01]  /*6ff90*/  LDCU UR4, c[0x0][0x39c] ;  /* 0x00007380ff0477ac */ /* 0x000e620008000800 */
[----:B------:R-:W-:Y:S02]  /*6ffa0*/  LOP3.LUT R20, R0, 0x84, R17, 0xfe, !PT ;  /* 0x0000008400147812 */ /* 0x000fe400078efe11 */
[----:B------:R-:W-:Y:S02]  /*6ffb0*/  LEA.HI.X.SX32 R19, R3, R22, 0x1, P6 ;  /* 0x0000001603137211 */ /* 0x000fe400030f0eff */
[----:B------:R-:W-:Y:S01]  /*6ffc0*/  ISETP.LT.AND P4, PT, R20, UR6, !P0 ;  /* 0x0000000614007c0c */ /* 0x000fe2000c781270 */
[----:B------:R-:W-:Y:S01]  /*6ffd0*/  IMAD R23, R23, 0x2, R3 ;  /* 0x0000000217177824 */ /* 0x000fe200078e0203 */
[----:B------:R-:W-:Y:S01]  /*6ffe0*/  LOP3.LUT R20, R0, 0x86, R17, 0xfe, !PT ;  /* 0x0000008600147812 */ /* 0x000fe200078efe11 */
[----:B------:R0:W-:Y:S01]  /*6fff0*/  @P2 STG.E.U16 desc[UR10][R18.64], R21 ;  /* 0x0000001512002986 */ /* 0x0001e2000c10150a */
[----:B------:R-:W2:Y:S02]  /*70000*/  LDCU UR6, c[0x0][0x39c] ;  /* 0x00007380ff0677ac */ /* 0x000ea40008000800 */
[----:B------:R-:W-:Y:S01]  /*70010*/  ISETP.LT.AND P5, PT, R20, UR5, !P0 ;  /* 0x0000000514007c0c */ /* 0x000fe2000c7a1270 */
[----:B------:R-:W2:Y:S01]  /*70020*/  LDCU UR5, c[0x0][0x39c] ;  /* 0x00007380ff0577ac */ /* 0x000ea20008000800 */
[----:B------:R-:W-:-:S02]  /*70030*/  LEA R20, P6, R23, R16, 0x1 ;  /* 0x0000001017147211 */ /* 0x000fc400078c08ff */
[----:B------:R-:W-:Y:S01]  /*70040*/  LOP3.LUT R3, R0, 0x88, R17, 0xfe, !PT ;  /* 0x0000008800037812 */ /* 0x000fe200078efe11 */
[----:B0-----:R-:W-:Y:S02]  /*70050*/  IMAD R19, R25, 0x2, R23 ;  /* 0x0000000219137824 */ /* 0x001fe400078e0217 */
[----:B------:R-:W0:Y:S01]  /*70060*/  LDC R25, c[0x0][0x3b8] ;  /* 0x0000ee00ff197b82 */ /* 0x000e220000000800 */
[----:B------:R-:W-:Y:S02]  /*70070*/  LEA.HI.X.SX32 R21, R23, R22, 0x1, P6 ;  /* 0x0000001617157211 */ /* 0x000fe400030f0eff */
[----:B-1----:R-:W-:Y:S01]  /*70080*/  ISETP.LT.AND P2, PT, R3, UR4, !P0 ;  /* 0x0000000403007c0c */ /* 0x002fe2000c741270 */
[----:B------:R-:W1:Y:S01]  /*70090*/  LDCU UR4, c[0x0][0x39c] ;  /* 0x00007380ff0477ac */ /* 0x000e620008000800 */
[----:B------:R-:W-:-:S03]  /*700a0*/  IMAD R3, R26, 0x2, R19 ;  /* 0x000000021a037824 */ /* 0x000fc600078e0213 */
[----:B------:R-:W0:Y:S01]  /*700b0*/  LDC R26, c[0x0][0x3b8] ;  /* 0x0000ee00ff1a7b82 */ /* 0x000e220000000800 */
[----:B------:R-:W-:Y:S01]  /*700c0*/  LOP3.LUT R23, R0, 0x8c, R17, 0xfe, !PT ;  /* 0x0000008c00177812 */ /* 0x000fe200078efe11 */
[----:B--2---:R2:W-:Y:S01]  /*700d0*/  @P3 STG.E.U16 desc[UR10][R20.64], R27 ;  /* 0x0000001b14003986 */ /* 0x0045e2000c10150a */
[----:B------:R-:W-:-:S04]  /*700e0*/  LEA R18, P3, R19, R16, 0x1 ;  /* 0x0000001013127211 */ /* 0x000fc800078608ff */
[----:B------:R-:W-:Y:S02]  /*700f0*/  LEA.HI.X.SX32 R19, R19, R22, 0x1, P3 ;  /* 0x0000001613137211 */ /* 0x000fe400018f0eff */
[----:B--2---:R-:W-:Y:S02]  /*70100*/  LOP3.LUT R21, R0, 0x8a, R17, 0xfe, !PT ;  /* 0x0000008a00157812 */ /* 0x004fe400078efe11 */
[----:B------:R-:W-:Y:S02]  /*70110*/  LEA R20, P6, R3, R16, 0x1 ;  /* 0x0000001003147211 */ /* 0x000fe400078c08ff */
[----:B------:R-:W-:Y:S01]  /*70120*/  ISETP.LT.AND P3, PT, R21, UR5, !P0 ;  /* 0x0000000515007c0c */ /* 0x000fe2000c761270 */
[----:B------:R-:W2:Y:S01]  /*70130*/  LDCU UR5, c[0x0][0x39c] ;  /* 0x00007380ff0577ac */ /* 0x000ea20008000800 */
[----:B------:R0:W-:Y:S01]  /*70140*/  @P1 STG.E.U16 desc[UR10][R18.64], R28 ;  /* 0x0000001c12001986 */ /* 0x0001e2000c10150a */
[----:B------:R-:W-:Y:S02]  /*70150*/  LEA.HI.X.SX32 R21, R3, R22, 0x1, P6 ;  /* 0x0000001603157211 */ /* 0x000fe400030f0eff */
[----:B-1----:R-:W-:Y:S01]  /*70160*/  ISETP.LT.AND P1, PT, R23, UR4, !P0 ;  /* 0x0000000417007c0c */ /* 0x002fe2000c721270 */
[----:B------:R-:W1:Y:S02]  /*70170*/  LDCU UR4, c[0x0][0x39c] ;  /* 0x00007380ff0477ac */ /* 0x000e640008000800 */
[----:B------:R2:W-:Y:S01]  /*70180*/  @P4 STG.E.U16 desc[UR10][R20.64], R29 ;  /* 0x0000001d14004986 */ /* 0x0005e2000c10150a */
[----:B0-----:R-:W-:-:S02]  /*70190*/  IMAD R18, R24, 0x2, R3 ;  /* 0x0000000218127824 */ /* 0x001fc400078e0203 */
[----:B------:R-:W0:Y:S01]  /*701a0*/  LDC R24, c[0x0][0x3b8] ;  /* 0x0000ee00ff187b82 */ /* 0x000e220000000800 */
[----:B------:R-:W-:Y:S01]  /*701b0*/  LOP3.LUT R19, R0, 0x8e, R17, 0xfe, !PT ;  /* 0x0000008e00137812 */ /* 0x000fe200078efe11 */
[----:B------:R-:W-:Y:S01]  /*701c0*/  IMAD R3, R25, 0x2, R18 ;  /* 0x0000000219037824 */ /* 0x000fe200078e0212 */
[----:B--2---:R-:W-:-:S05]  /*701d0*/  LEA R20, P4, R18, R16, 0x1 ;  /* 0x0000001012147211 */ /* 0x004fca00078808ff */
[----:B------:R-:W2:Y:S01]  /*701e0*/  LDC R25, c[0x0][0x3b8] ;  /* 0x0000ee00ff197b82 */ /* 0x000ea20000000800 */
[----:B------:R-:W-:Y:S02]  /*701f0*/  LEA.HI.X.SX32 R21, R18, R22, 0x1, P4 ;  /* 0x0000001612157211 */ /* 0x000fe400020f0eff */
[----:B------:R-:W-:Y:S01]  /*70200*/  ISETP.LT.AND P4, PT, R19, UR6, !P0 ;  /* 0x0000000613007c0c */ /* 0x000fe2000c781270 */
[----:B------:R-:W-:Y:S01]  /*70210*/  IMAD R23, R26, 0x2, R3 ;  /* 0x000000021a177824 */ /* 0x000fe200078e0203 */
[C-C-:B------:R-:W-:Y:S02]  /*70220*/  LOP3.LUT R19, R0.reuse, 0x90, R17.reuse, 0xfe, !PT ;  /* 0x0000009000137812 */ /* 0x140fe400078efe11 */
[----:B------:R-:W-:Y:S01]  /*70230*/  LEA R18, P6, R3, R16, 0x1 ;  /* 0x0000001003127211 */ /* 0x000fe200078c08ff */
[----:B---3--:R3:W-:Y:S01]  /*70240*/  @P5 STG.E.U16 desc[UR10][R20.64], R2 ;  /* 0x0000000214005986 */ /* 0x0087e2000c10150a */
[----:B------:R-:W-:Y:S01]  /*70250*/  ISETP.LT.AND P5, PT, R19, UR5, !P0 ;  /* 0x0000000513007c0c */ /* 0x000fe2000c7a1270 */
[----:B------:R-:W0:Y:S01]  /*70260*/  LDCU UR5, c[0x0][0x39c] ;  /* 0x00007380ff0577ac */ /* 0x000e220008000800 */
[----:B------:R-:W-:Y:S01]  /*70270*/  LEA.HI.X.SX32 R19, R3, R22, 0x1, P6 ;  /* 0x0000001603137211 */ /* 0x000fe200030f0eff */
[----:B------:R-:W2:Y:S01]  /*70280*/  LDC R26, c[0x0][0x3b8] ;  /* 0x0000ee00ff1a7b82 */ /* 0x000ea20000000800 */
[----:B------:R-:W-:Y:S01]  /*70290*/  LOP3.LUT R3, R0, 0x92, R17, 0xfe, !PT ;  /* 0x0000009200037812 */ /* 0x000fe200078efe11 */
[----:B------:R-:W0:Y:S02]  /*702a0*/  LDCU UR6, c[0x0][0x39c] ;  /* 0x00007380ff0677ac */ /* 0x000e240008000800 */
[----:B------:R0:W-:Y:S01]  /*702b0*/  @P2 STG.E.U16 desc[UR10][R18.64], R4 ;  /* 0x0000000412002986 */ /* 0x0001e2000c10150a */
[----:B-1----:R-:W-:Y:S01]  /*702c0*/  ISETP.LT.AND P2, PT, R3, UR4, !P0 ;  /* 0x0000000403007c0c */ /* 0x002fe2000c741270 */
[----:B------:R-:W1:Y:S01]  /*702d0*/  LDCU UR4, c[0x0][0x39c] ;  /* 0x00007380ff0477ac */ /* 0x000e620008000800 */
[----:B---3--:R-:W-:-:S04]  /*702e0*/  LEA R20, P6, R23, R16, 0x1 ;  /* 0x0000001017147211 */ /* 0x008fc800078c08ff */
[----:B------:R-:W-:Y:S01]  /*702f0*/  LEA.HI.X.SX32 R21, R23, R22, 0x1, P6 ;  /* 0x0000001617157211 */ /* 0x000fe200030f0eff */
[----:B0-----:R-:W-:Y:S02]  /*70300*/  IMAD R19, R24, 0x2, R23 ;  /* 0x0000000218137824 */ /* 0x001fe400078e0217 */
[----:B------:R-:W0:Y:S02]  /*70310*/  LDC R24, c[0x0][0x3b8] ;  /* 0x0000ee00ff187b82 */ /* 0x000e240000000800 */
[----:B----4-:R3:W-:Y:S01]  /*70320*/  @P3 STG.E.U16 desc[UR10][R20.64], R5 ;  /* 0x0000000514003986 */ /* 0x0107e2000c10150a */
[----:B--2---:R-:W-:Y:S01]  /*70330*/  IMAD R3, R25, 0x2, R19 ;  /* 0x0000000219037824 */ /* 0x004fe200078e0213 */
[----:B------:R-:W-:-:S04]  /*70340*/  LEA R18, P3, R19, R16, 0x1 ;  /* 0x0000001013127211 */ /* 0x000fc800078608ff */
[----:B------:R-:W-:Y:S01]  /*70350*/  LEA.HI.X.SX32 R19, R19, R22, 0x1, P3 ;  /* 0x0000001613137211 */ /* 0x000fe200018f0eff */
[----:B------:R-:W2:Y:S01]  /*70360*/  LDC R25, c[0x0][0x3b8] ;  /* 0x0000ee00ff197b82 */ /* 0x000ea20000000800 */
[----:B---3--:R-:W-:-:S04]  /*70370*/  LOP3.LUT R20, R0, 0x94, R17, 0xfe, !PT ;  /* 0x0000009400147812 */ /* 0x008fc800078efe11 */
[----:B------:R-:W-:Y:S01]  /*70380*/  ISETP.LT.AND P3, PT, R20, UR5, !P0 ;  /* 0x0000000514007c0c */ /* 0x000fe2000c761270 */
[----:B------:R-:W3:Y:S01]  /*70390*/  LDCU UR5, c[0x0][0x39c] ;  /* 0x00007380ff0577ac */ /* 0x000ee20008000800 */
[C---:B------:R-:W-:Y:S02]  /*703a0*/  LEA R20, P6, R3.reuse, R16, 0x1 ;  /* 0x0000001003147211 */ /* 0x040fe400078c08ff */
[----:B------:R-:W-:Y:S01]  /*703b0*/  LOP3.LUT R23, R0, 0x96, R17, 0xfe, !PT ;  /* 0x0000009600177812 */ /* 0x000fe200078efe11 */
[----:B------:R4:W-:Y:S01]  /*703c0*/  @P1 STG.E.U16 desc[UR10][R18.64], R6 ;  /* 0x0000000612001986 */ /* 0x0009e2000c10150a */
[----:B------:R-:W-:Y:S01]  /*703d0*/  LEA.HI.X.SX32 R21, R3, R22, 0x1, P6 ;  /* 0x0000001603157211 */ /* 0x000fe200030f0eff */
[----:B------:R-:W-:Y:S01]  /*703e0*/  IMAD R3, R26, 0x2, R3 ;  /* 0x000000021a037824 */ /* 0x000fe200078e0203 */
[----:B-1----:R-:W-:Y:S01]  /*703f0*/  ISETP.LT.AND P1, PT, R23, UR4, !P0 ;  /* 0x0000000417007c0c */ /* 0x002fe2000c721270 */
[----:B------:R-:W1:Y:S01]  /*70400*/  LDCU UR4, c[0x0][0x39c] ;  /* 0x00007380ff0477ac */ /* 0x000e620008000800 */
[----:B------:R-:W1:Y:S01]  /*70410*/  LDC R23, c[0x0][0x3b8] ;  /* 0x0000ee00ff177b82 */ /* 0x000e620000000800 */
[----:B------:R0:W-:Y:S01]  /*70420*/  @P4 STG.E.U16 desc[UR10][R20.64], R7 ;  /* 0x0000000714004986 */ /* 0x0001e2000c10150a */
[----:B------:R-:W-:-:S02]  /*70430*/  PRMT R4, R27, 0x7632, R4 ;  /* 0x000076321b047816 */ /* 0x000fc40000000004 */
[----:B----4-:R-:W-:-:S04]  /*70440*/  LEA R18, P4, R3, R16, 0x1 ;  /* 0x0000001003127211 */ /* 0x010fc800078808ff */
[----:B------:R-:W4:Y:S01]  /*70450*/  LDC R26, c[0x0][0x3b8] ;  /* 0x0000ee00ff1a7b82 */ /* 0x000f220000000800 */
[----:B------:R-:W-:Y:S01]  /*70460*/  LEA.HI.X.SX32 R19, R3, R22, 0x1, P4 ;  /* 0x0000001603137211 */ /* 0x000fe200020f0eff */
[----:B0-----:R-:W-:Y:S01]  /*70470*/  IMAD R3, R24, 0x2, R3 ;  /* 0x0000000218037824 */ /* 0x001fe200078e0203 */
[----:B------:R-:W-:-:S03]  /*70480*/  LOP3.LUT R20, R0, 0x9a, R17, 0xfe, !PT ;  /* 0x0000009a00147812 */ /* 0x000fc600078efe11 */
[----:B------:R0:W-:Y:S01]  /*70490*/  @P5 STG.E.U16 desc[UR10][R18.64], R4 ;  /* 0x0000000412005986 */ /* 0x0001e2000c10150a */
[----:B---3--:R-:W-:Y:S01]  /*704a0*/  ISETP.LT.AND P6, PT, R20, UR5, !P0 ;  /* 0x0000000514007c0c */ /* 0x008fe2000c7c1270 */
[----:B------:R-:W3:Y:S01]  /*704b0*/  LDC R27, c[0x0][0x3b8] ;  /* 0x0000ee00ff1b7b82 */ /* 0x000ee20000000800 */
[----:B------:R-:W-:Y:S01]  /*704c0*/  LOP3.LUT R20, R0, 0x9c, R17, 0xfe, !PT ;  /* 0x0000009c00147812 */ /* 0x000fe200078efe11 */
[----:B------:R-:W1:Y:S01]  /*704d0*/  LDCU UR5, c[0x0][0x39c] ;  /* 0x00007380ff0577ac */ /* 0x000e620008000800 */
[C---:B0-----:R-:W-:Y:S02]  /*704e0*/  LEA R18, P5, R3.reuse, R16, 0x1 ;  /* 0x0000001003127211 */ /* 0x041fe400078a08ff */
[----:B------:R-:W-:Y:S02]  /*704f0*/  PRMT R4, R28, 0x7632, R4 ;  /* 0x000076321c047816 */ /* 0x000fe40000000004 */
[----:B------:R-:W-:Y:S01]  /*70500*/  LEA.HI.X.SX32 R19, R3, R22, 0x1, P5 ;  /* 0x0000001603137211 */ /* 0x000fe200028f0eff */
[----:B--2---:R-:W-:Y:S01]  /*70510*/  IMAD R3, R25, 0x2, R3 ;  /* 0x0000000219037824 */ /* 0x004fe200078e0203 */
[----:B-1----:R-:W-:Y:S01]  /*70520*/  ISETP.LT.AND P5, PT, R20, UR4, !P0 ;  /* 0x0000000414007c0c */ /* 0x002fe2000c7a1270 */
[----:B------:R-:W0:Y:S01]  /*70530*/  LDCU UR4, c[0x0][0x39c] ;  /* 0x00007380ff0477ac */ /* 0x000e220008000800 */
[----:B------:R-:W-:Y:S01]  /*70540*/  PRMT R5, R29, 0x7632, R5 ;  /* 0x000076321d057816 */ /* 0x000fe20000000005 */
[----:B------:R1:W-:Y:S01]  /*70550*/  @P2 STG.E.U16 desc[UR10][R18.64], R4 ;  /* 0x0000000412002986 */ /* 0x0003e2000c10150a */
[----:B------:R-:W-:Y:S01]  /*70560*/  IMAD R23, R23, 0x2, R3 ;  /* 0x0000000217177824 */ /* 0x000fe200078e0203 */
[C-C-:B------:R-:W-:Y:S01]  /*70570*/  LOP3.LUT R21, R0.reuse, 0x98, R17.reuse, 0xfe, !PT ;  /* 0x0000009800157812 */ /* 0x140fe200078efe11 */
[----:B------:R-:W2:Y:S01]  /*70580*/  LDC R25, c[0x0][0x3b8] ;  /* 0x0000ee00ff197b82 */ /* 0x000ea20000000800 */
[----:B------:R-:W2:Y:S01]  /*70590*/  LDL R29, [R1+0x34] ;  /* 0x00003400011d7983 */ /* 0x000ea20000100800 */
[----:B------:R-:W-:-:S02]  /*705a0*/  LOP3.LUT R24, R0, 0x9e, R17, 0xfe, !PT ;  /* 0x0000009e00187812 */ /* 0x000fc400078efe11 */
[----:B------:R-:W-:-:S04]  /*705b0*/  PRMT R6, R6, 0x7632, R6 ;  /* 0x0000763206067816 */ /* 0x000fc80000000006 */
[----:B------:R-:W2:Y:S01]  /*705c0*/  LDC R28, c[0x0][0x3b8] ;  /* 0x0000ee00ff1c7b82 */ /* 0x000ea20000000800 */
[----:B-1----:R-:W-:-:S04]  /*705d0*/  LEA R18, P2, R3, R16, 0x1 ;  /* 0x0000001003127211 */ /* 0x002fc800078408ff */
[----:B------:R-:W-:Y:S02]  /*705e0*/  LEA.HI.X.SX32 R19, R3, R22, 0x1, P2 ;  /* 0x0000001603137211 */ /* 0x000fe400010f0eff */
[----:B------:R-:W-:Y:S02]  /*705f0*/  LEA R20, P2, R23, R16, 0x1 ;  /* 0x0000001017147211 */ /* 0x000fe400078408ff */
[----:B------:R-:W-:Y:S01]  /*70600*/  LOP3.LUT R3, R0, 0xa0, R17, 0xfe, !PT ;  /* 0x000000a000037812 */ /* 0x000fe200078efe11 */
[----:B------:R4:W-:Y:S01]  /*70610*/  @P3 STG.E.U16 desc[UR10][R18.64], R5 ;  /* 0x0000000512003986 */ /* 0x0009e2000c10150a */
[----:B------:R-:W-:Y:S01]  /*70620*/  ISETP.LT.AND P4, PT, R21, UR6, !P0 ;  /* 0x0000000615007c0c */ /* 0x000fe2000c781270 */
[----:B------:R-:W1:Y:S01]  /*70630*/  LDCU UR6, c[0x0][0x39c] ;  /* 0x00007380ff0677ac */ /* 0x000e620008000800 */
[----:B------:R-:W-:Y:S02]  /*70640*/  LEA.HI.X.SX32 R21, R23, R22, 0x1, P2 ;  /* 0x0000001617157211 */ /* 0x000fe400010f0eff */
[----:B0-----:R-:W-:Y:S01]  /*70650*/  ISETP.LT.AND P2, PT, R3, UR4, !P0 ;  /* 0x0000000403007c0c */ /* 0x001fe2000c741270 */
[----:B------:R-:W0:Y:S01]  /*70660*/  LDCU UR4, c[0x0][0x39c] ;  /* 0x00007380ff0477ac */ /* 0x000e220008000800 */
[----:B----4-:R-:W-:Y:S01]  /*70670*/  IMAD R19, R26, 0x2, R23 ;  /* 0x000000021a137824 */ /* 0x010fe200078e0217 */
[----:B------:R-:W-:Y:S01]  /*70680*/  PRMT R4, R2, 0x7632, R4 ;  /* 0x0000763202047816 */ /* 0x000fe20000000004 */
[----:B------:R-:W4:Y:S01]  /*70690*/  LDC R23, c[0x0][0x3b8] ;  /* 0x0000ee00ff177b82 */ /* 0x000f220000000800 */
[----:B------:R-:W2:Y:S01]  /*706a0*/  LDL R2, [R1+0x38] ;  /* 0x0000380001027983 */ /* 0x000ea20000100800 */
[----:B---3--:R-:W-:-:S03]  /*706b0*/  IMAD R3, R27, 0x2, R19 ;  /* 0x000000021b037824 */ /* 0x008fc600078e0213 */
[----:B------:R-:W3:Y:S03]  /*706c0*/  LDL R27, [R1+0x30] ;  /* 0x00003000011b7983 */ /* 0x000ee60000100800 */
[----:B------:R-:W0:Y:S01]  /*706d0*/  LDC R26, c[0x0][0x3b8] ;  /* 0x0000ee00ff1a7b82 */ /* 0x000e220000000800 */
[----:B------:R1:W-:Y:S01]  /*706e0*/  @P1 STG.E.U16 desc[UR10][R20.64], R4 ;  /* 0x0000000414001986 */ /* 0x0003e2000c10150a */
[C---:B------:R-:W-:Y:S02]  /*706f0*/  LEA R18, P1, R19.reuse, R16, 0x1 ;  /* 0x0000001013127211 */ /* 0x040fe400078208ff */
[----:B------:R-:W-:Y:S02]  /*70700*/  PRMT R5, R4, 0x7632, R5 ;  /* 0x0000763204057816 */ /* 0x000fe40000000005 */
[----:B------:R-:W-:Y:S02]  /*70710*/  LEA.HI.X.SX32 R19, R19, R22, 0x1, P1 ;  /* 0x0000001613137211 */ /* 0x000fe400008f0eff */
[----:B-1----:R-:W-:-:S03]  /*70720*/  LEA R20, P1, R3, R16, 0x1 ;  /* 0x0000001003147211 */ /* 0x002fc600078208ff */
[----:B------:R2:W-:Y:S01]  /*70730*/  @P4 STG.E.U16 desc[UR10][R18.64], R5 ;  /* 0x0000000512004986 */ /* 0x0005e2000c10150a */
[----:B------:R-:W-:Y:S02]  /*70740*/  LOP3.LUT R4, R0, 0xa2, R17, 0xfe, !PT ;  /* 0x000000a200047812 */ /* 0x000fe400078efe11 */
[----:B------:R-:W-:Y:S02]  /*70750*/  LEA.HI.X.SX32 R21, R3, R22, 0x1, P1 ;  /* 0x0000001603157211 */ /* 0x000fe400008f0eff */
[----:B------:R-:W-:Y:S01]  /*70760*/  ISETP.LT.AND P3, PT, R24, UR5, !P0 ;  /* 0x0000000518007c0c */ /* 0x000fe2000c761270 */
[----:B------:R-:W1:Y:S01]  /*70770*/  LDCU UR5, c[0x0][0x39c] ;  /* 0x00007380ff0577ac */ /* 0x000e620008000800 */
[----:B------:R-:W1:Y:S01]  /*70780*/  LDC R24, c[0x0][0x3b8] ;  /* 0x0000ee00ff187b82 */ /* 0x000e620000000800 */
[--C-:B--2---:R-:W-:Y:S01]  /*70790*/  IMAD R18, R25, 0x2, R3.reuse ;  /* 0x0000000219127824 */ /* 0x104fe200078e0203 */
[----:B------:R-:W-:Y:S02]  /*707a0*/  PRMT R3, R5, 0x7632, R3 ;  /* 0x0000763205037816 */ /* 0x000fe40000000003 */
[----:B------:R-:W-:-:S04]  /*707b0*/  ISETP.LT.AND P4, PT, R4, UR6, !P0 ;  /* 0x0000000604007c0c */ /* 0x000fc8000c781270 */
[----:B------:R-:W2:Y:S01]  /*707c0*/  LDC R19, c[0x0][0x3b8] ;  /* 0x0000ee00ff137b82 */ /* 0x000ea20000000800 */
[C---:B------:R-:W-:Y:S01]  /*707d0*/  LEA R4, P1, R18.reuse, R16, 0x1 ;  /* 0x0000001012047211 */ /* 0x040fe200078208ff */
[----:B------:R4:W-:Y:S01]  /*707e0*/  @P6 STG.E.U16 desc[UR10][R20.64], R3 ;  /* 0x0000000314006986 */ /* 0x0009e2000c10150a */
[----:B------:R-:W1:Y:S02]  /*707f0*/  LDCU UR6, c[0x0][0x39c] ;  /* 0x00007380ff0677ac */ /* 0x000e640008000800 */
[----:B------:R-:W-:Y:S02]  /*70800*/  LEA.HI.X.SX32 R5, R18, R22, 0x1, P1 ;  /* 0x0000001612057211 */ /* 0x000fe400008f0eff */
[----:B----4-:R-:W-:Y:S01]  /*70810*/  LOP3.LUT R3, R0, 0xa4, R17, 0xfe, !PT ;  /* 0x000000a400037812 */ /* 0x010fe200078efe11 */
[----:B------:R-:W4:Y:S03]  /*70820*/  LDC R21, c[0x0][0x3b8] ;  /* 0x0000ee00ff157b82 */ /* 0x000f260000000800 */
[----:B0-----:R-:W-:Y:S01]  /*70830*/  ISETP.LT.AND P1, PT, R3, UR4, !P0 ;  /* 0x0000000403007c0c */ /* 0x001fe2000c721270 */
[----:B------:R0:W-:Y:S01]  /*70840*/  @P5 STG.E.U16 desc[UR10][R4.64], R6 ;  /* 0x0000000604005986 */ /* 0x0001e2000c10150a */
[----:B------:R-:W-:Y:S01]  /*70850*/  PRMT R3, R7, 0x7632, R3 ;  /* 0x0000763207037816 */ /* 0x000fe20000000003 */
[----:B------:R-:W-:Y:S01]  /*70860*/  IMAD R7, R23, 0x2, R18 ;  /* 0x0000000217077824 */ /* 0x000fe200078e0212 */
[----:B------:R-:W1:Y:S01]  /*70870*/  LDCU UR4, c[0x0][0x39c] ;  /* 0x00007380ff0477ac */ /* 0x000e620008000800 */
[----:B------:R-:W2:Y:S03]  /*70880*/  LDC R23, c[0x0][0x3b8] ;  /* 0x0000ee00ff177b82 */ /* 0x000ea60000000800 */
[----:B0-----:R-:W-:Y:S01]  /*70890*/  LEA R6, P5, R7, R16, 0x1 ;  /* 0x0000001007067211 */ /* 0x001fe200078a08ff */
[----:B------:R-:W-:Y:S01]  /*708a0*/  IMAD R5, R26, 0x2, R7 ;  /* 0x000000021a057824 */ /* 0x000fe200078e0207 */
[----:B------:R-:W-:-:S03]  /*708b0*/  LOP3.LUT R4, R0, 0xa6, R17, 0xfe, !PT ;  /* 0x000000a600047812 */ /* 0x000fc600078efe11 */
[----:B------:R-:W0:Y:S01]  /*708c0*/  LDC R20, c[0x0][0x3b8] ;  /* 0x0000ee00ff147b82 */ /* 0x000e220000000800 */
[----:B------:R-:W-:Y:S02]  /*708d0*/  LEA.HI.X.SX32 R7, R7, R22, 0x1, P5 ;  /* 0x0000001607077211 */ /* 0x000fe400028f0eff */
[----:B-1----:R-:W-:Y:S01]  /*708e0*/  ISETP.LT.AND P5, PT, R4, UR5, !P0 ;  /* 0x0000000504007c0c */ /* 0x002fe2000c7a1270 */
[----:B------:R-:W1:Y:S01]  /*708f0*/  LDCU UR5, c[0x0][0x39c] ;  /* 0x00007380ff0577ac */ /* 0x000e620008000800 */
[----:B------:R-:W-:Y:S01]  /*70900*/  LEA R4, P6, R5, R16, 0x1 ;  /* 0x0000001005047211 */ /* 0x000fe200078c08ff */
[----:B------:R1:W-:Y:S01]  /*70910*/  @P3 STG.E.U16 desc[UR10][R6.64], R3 ;  /* 0x0000000306003986 */ /* 0x0003e2000c10150a */
[----:B------:R-:W-:-:S04]  /*70920*/  LOP3.LUT R18, R0, 0xa8, R17, 0xfe, !PT ;  /* 0x000000a800127812 */ /* 0x000fc800078efe11 */
[----:B------:R-:W-:Y:S01]  /*70930*/  ISETP.LT.AND P3, PT, R18, UR6, !P0 ;  /* 0x0000000612007c0c */ /* 0x000fe2000c761270 */
[----:B------:R-:W0:Y:S01]  /*70940*/  LDCU UR6, c[0x0][0x39c] ;  /* 0x00007380ff0677ac */ /* 0x000e220008000800 */
[----:B-1----:R-:W-:Y:S01]  /*70950*/  IMAD R3, R24, 0x2, R5 ;  /* 0x0000000218037824 */ /* 0x002fe200078e0205 */
[----:B------:R-:W-:Y:S02]  /*70960*/  LEA.HI.X.SX32 R5, R5, R22, 0x1, P6 ;  /* 0x0000001605057211 */ /* 0x000fe400030f0eff */
[----:B------:R-:W-:Y:S02]  /*70970*/  LOP3.LUT R18, R0, 0xaa, R17, 0xfe, !PT ;  /* 0x000000aa00127812 */ /* 0x000fe400078efe11 */
[C---:B------:R-:W-:Y:S01]  /*70980*/  LEA R6, P6, R3.reuse, R16, 0x1 ;  /* 0x0000001003067211 */ /* 0x040fe200078c08ff */
[----:B------:R2:W-:Y:S01]  /*70990*/  @P2 STG.E.U16 desc[UR10][R4.64], R8 ;  /* 0x0000000804002986 */ /* 0x0005e2000c10150a */
[----:B------:R-:W-:Y:S01]  /*709a0*/  ISETP.LT.AND P2, PT, R18, UR4, !P0 ;  /* 0x0000000412007c0c */ /* 0x000fe2000c741270 */
[----:B------:R-:W1:Y:S01]  /*709b0*/  LDCU UR4, c[0x0][0x39c] ;  /* 0x00007380ff0477ac */ /* 0x000e620008000800 */
[----:B------:R-:W-:Y:S01]  /*709c0*/  LEA.HI.X.SX32 R7, R3, R22, 0x1, P6 ;  /* 0x0000001603077211 */ /* 0x000fe200030f0eff */
[----:B--2---:R-:W-:-:S04]  /*709d0*/  IMAD R5, R19, 0x2, R3 ;  /* 0x0000000213057824 */ /* 0x004fc800078e0203 */
[----:B------:R2:W-:Y:S01]  /*709e0*/  @P4 STG.E.U16 desc[UR10][R6.64], R9 ;  /* 0x0000000906004986 */ /* 0x0005e2000c10150a */
[----:B------:R-:W2:Y:S01]  /*709f0*/  LDC R19, c[0x0][0x3b8] ;  /* 0x0000ee00ff137b82 */ /* 0x000ea20000000800 */
[----:B------:R-:W-:Y:S01]  /*70a00*/  IMAD R3, R23, 0x2, R5 ;  /* 0x0000000217037824 */ /* 0x000fe200078e0205 */
[----:B------:R-:W-:-:S06]  /*70a10*/  LEA R4, P4, R5, R16, 0x1 ;  /* 0x0000001005047211 */ /* 0x000fcc00078808ff */
[----:B------:R-:W2:Y:S02]  /*70a20*/  LDC R23, c[0x0][0x3b8] ;  /* 0x0000ee00ff177b82 */ /* 0x000ea40000000800 */
[C---:B--2---:R-:W-:Y:S02]  /*70a30*/  LOP3.LUT R7, R0.reuse, 0xac, R17, 0xfe, !PT ;  /* 0x000000ac00077812 */ /* 0x044fe400078efe11 */
[----:B------:R-:W-:Y:S02]  /*70a40*/  LEA R6, P6, R3, R16, 0x1 ;  /* 0x0000001003067211 */ /* 0x000fe400078c08ff */
[-C--:B------:R-:W-:Y:S02]  /*70a50*/  LEA.HI.X.SX32 R5, R5, R22.reuse, 0x1, P4 ;  /* 0x0000001605057211 */ /* 0x080fe400020f0eff */
[----:B------:R-:W-:Y:S01]  /*70a60*/  ISETP.LT.AND P4, PT, R7, UR5, !P0 ;  /* 0x0000000507007c0c */ /* 0x000fe2000c781270 */
[----:B------:R-:W2:Y:S01]  /*70a70*/  LDCU UR5, c[0x0][0x39c] ;  /* 0x00007380ff0577ac */ /* 0x000ea20008000800 */
[----:B------:R-:W-:Y:S01]  /*70a80*/  LEA.HI.X.SX32 R7, R3, R22, 0x1, P6 ;  /* 0x0000001603077211 */ /* 0x000fe200030f0eff */
[----:B----4-:R-:W-:Y:S01]  /*70a90*/  IMAD R3, R21, 0x2, R3 ;  /* 0x0000000215037824 */ /* 0x010fe200078e0203 */
[----:B------:R4:W-:Y:S01]  /*70aa0*/  @P1 STG.E.U16 desc[UR10][R4.64], R10 ;  /* 0x0000000a04001986 */ /* 0x0009e2000c10150a */
[--C-:B------:R-:W-:Y:S01]  /*70ab0*/  LOP3.LUT R18, R0, 0xae, R17.reuse, 0xfe, !PT ;  /* 0x000000ae00127812 */ /* 0x100fe200078efe11 */
[----:B------:R-:W2:Y:S02]  /*70ac0*/  LDC R21, c[0x0][0x3b8] ;  /* 0x0000ee00ff157b82 */ /* 0x000ea40000000800 */
[----:B------:R1:W-:Y:S01]  /*70ad0*/  @P5 STG.E.U16 desc[UR10][R6.64], R11 ;  /* 0x0000000b06005986 */ /* 0x0003e2000c10150a */
[----:B0-----:R-:W-:Y:S01]  /*70ae0*/  ISETP.LT.AND P1, PT, R18, UR6, !P0 ;  /* 0x0000000612007c0c */ /* 0x001fe2000c721270 */
[----:B------:R-:W0:Y:S01]  /*70af0*/  LDCU UR6, c[0x0][0x39c] ;  /* 0x00007380ff0677ac */ /* 0x000e220008000800 */
[----:B----4-:R-:W-:Y:S01]  /*70b00*/  LOP3.LUT R4, R0, 0xb0, R17, 0xfe, !PT ;  /* 0x000000b000047812 */ /* 0x010fe200078efe11 */
[----:B------:R-:W-:-:S02]  /*70b10*/  IMAD R5, R20, 0x2, R3 ;  /* 0x0000000214057824 */ /* 0x000fc400078e0203 */
[----:B------:R-:W4:Y:S01]  /*70b20*/  LDC R20, c[0x0][0x3b8] ;  /* 0x0000ee00ff147b82 */ /* 0x000f220000000800 */
[C---:B-1----:R-:W-:Y:S02]  /*70b30*/  LEA R6, P6, R3.reuse, R16, 0x1 ;  /* 0x0000001003067211 */ /* 0x042fe400078c08ff */
[----:B------:R-:W-:Y:S01]  /*70b40*/  ISETP.LT.AND P5, PT, R4, UR4, !P0 ;  /* 0x0000000404007c0c */ /* 0x000fe2000c7a1270 */
[----:B------:R-:W1:Y:S01]  /*70b50*/  LDCU UR4, c[0x0][0x39c] ;  /* 0x00007380ff0477ac */ /* 0x000e620008000800 */
[----:B------:R-:W-:Y:S01]  /*70b60*/  LEA.HI.X.SX32 R7, R3, R22, 0x1, P6 ;  /* 0x0000001603077211 */ /* 0x000fe200030f0eff */
[----:B------:R-:W-:Y:S01]  /*70b70*/  IMAD R3, R23, 0x2, R5 ;  /* 0x0000000217037824 */ /* 0x000fe200078e0205 */
[C---:B------:R-:W-:Y:S01]  /*70b80*/  LEA R4, P6, R5.reuse, R16, 0x1 ;  /* 0x0000001005047211 */ /* 0x040fe200078c08ff */
[----:B------:R-:W2:Y:S01]  /*70b90*/  LDC R23, c[0x0][0x3b8] ;  /* 0x0000ee00ff177b82 */ /* 0x000ea20000000800 */
[----:B------:R-:W-:Y:S01]  /*70ba0*/  LOP3.LUT R18, R0, 0xb2, R17, 0xfe, !PT ;  /* 0x000000b200127812 */ /* 0x000fe200078efe11 */
[----:B------:R0:W-:Y:S01]  /*70bb0*/  @P3 STG.E.U16 desc[UR10][R6.64], R12 ;  /* 0x0000000c06003986 */ /* 0x0001e2000c10150a */
[----:B------:R-:W-:-:S02]  /*70bc0*/  LEA.HI.X.SX32 R5, R5, R22, 0x1, P6 ;  /* 0x0000001605057211 */ /* 0x000fc400030f0eff */
[----:B--2---:R-:W-:Y:S01]  /*70bd0*/  ISETP.LT.AND P3, PT, R18, UR5, !P0 ;  /* 0x0000000512007c0c */ /* 0x004fe2000c761270 */
[----:B------:R-:W2:Y:S02]  /*70be0*/  LDCU UR5, c[0x0][0x39c] ;  /* 0x00007380ff0577ac */ /* 0x000ea40008000800 */
[----:B------:R1:W-:Y:S01]  /*70bf0*/  @P2 STG.E.U16 desc[UR10][R4.64], R13 ;  /* 0x0000000d04002986 */ /* 0x0003e2000c10150a */
[C---:B0-----:R-:W-:Y:S02]  /*70c00*/  LEA R6, P6, R3.reuse, R16, 0x1 ;  /* 0x0000001003067211 */ /* 0x041fe400078c08ff */
[C---:B------:R-:W-:Y:S02]  /*70c10*/  LOP3.LUT R18, R0.reuse, 0xb4, R17, 0xfe, !PT ;  /* 0x000000b400127812 */ /* 0x040fe400078efe11 */
[----:B------:R-:W-:Y:S01]  /*70c20*/  LEA.HI.X.SX32 R7, R3, R22, 0x1, P6 ;  /* 0x0000001603077211 */ /* 0x000fe200030f0eff */
[----:B------:R-:W-:Y:S01]  /*70c30*/  IMAD R3, R19, 0x2, R3 ;  /* 0x0000000213037824 */ /* 0x000fe200078e0203 */
[----:B-1----:R-:W-:Y:S01]  /*70c40*/  LOP3.LUT R4, R0, 0xb6, R17, 0xfe, !PT ;  /* 0x000000b600047812 */ /* 0x002fe200078efe11 */
[----:B------:R-:W0:Y:S01]  /*70c50*/  LDC R19, c[0x0][0x3b8] ;  /* 0x0000ee00ff137b82 */ /* 0x000e220000000800 */
[----:B------:R-:W-:Y:S01]  /*70c60*/  ISETP.LT.AND P2, PT, R18, UR6, !P0 ;  /* 0x0000000612007c0c */ /* 0x000fe2000c741270 */
[----:B------:R1:W-:Y:S01]  /*70c70*/  @P4 STG.E.U16 desc[UR10][R6.64], R14 ;  /* 0x0000000e06004986 */ /* 0x0003e2000c10150a */
[----:B------:R-:W-:Y:S01]  /*70c80*/  ISETP.LT.AND P6, PT, R4, UR4, !P0 ;  /* 0x0000000404007c0c */ /* 0x000fe2000c7c1270 */
[----:B------:R-:W2:Y:S01]  /*70c90*/  LDCU UR4, c[0x0][0x39c] ;  /* 0x00007380ff0477ac */ /* 0x000ea20008000800 */
[C---:B------:R-:W-:Y:S01]  /*70ca0*/  LEA R4, P4, R3.reuse, R16, 0x1 ;  /* 0x0000001003047211 */ /* 0x040fe200078808ff */
[----:B----4-:R-:W-:Y:S01]  /*70cb0*/  IMAD R18, R20, 0x2, R3 ;  /* 0x0000000214127824 */ /* 0x010fe200078e0203 */
[----:B------:R-:W4:Y:S02]  /*70cc0*/  LDCU UR6, c[0x0][0x39c] ;  /* 0x00007380ff0677ac */ /* 0x000f240008000800 */
[----:B------:R-:W-:Y:S01]  /*70cd0*/  LEA.HI.X.SX32 R5, R3, R22, 0x1, P4 ;  /* 0x0000001603057211 */ /* 0x000fe200020f0eff */
[----:B------:R-:W2:Y:S01]  /*70ce0*/  LDC R20, c[0x0][0x3b8] ;  /* 0x0000ee00ff147b82 */ /* 0x000ea20000000800 */
[----:B------:R-:W-:-:S02]  /*70cf0*/  LOP3.LUT R3, R0, 0xb8, R17, 0xfe, !PT ;  /* 0x000000b800037812 */ /* 0x000fc400078efe11 */
[C---:B-1----:R-:W-:Y:S01]  /*70d00*/  LEA R6, P4, R18.reuse, R16, 0x1 ;  /* 0x0000001012067211 */ /* 0x042fe200078808ff */
[----:B------:R1:W-:Y:S01]  /*70d10*/  @P1 STG.E.U16 desc[UR10][R4.64], R15 ;  /* 0x0000000f04001986 */ /* 0x0003e2000c10150a */
[----:B--2---:R-:W-:Y:S01]  /*70d20*/  ISETP.LT.AND P1, PT, R3, UR5, !P0 ;  /* 0x0000000503007c0c */ /* 0x004fe2000c721270 */
[----:B------:R-:W-:Y:S01]  /*70d30*/  IMAD R3, R21, 0x2, R18 ;  /* 0x0000000215037824 */ /* 0x000fe200078e0212 */
[----:B------:R-:W-:Y:S01]  /*70d40*/  LEA.HI.X.SX32 R7, R18, R22, 0x1, P4 ;  /* 0x0000001612077211 */ /* 0x000fe200020f0eff */
[----:B------:R-:W2:Y:S01]  /*70d50*/  LDCU UR5, c[0x0][0x39c] ;  /* 0x00007380ff0577ac */ /* 0x000ea20008000800 */
[----:B------:R-:W2:Y:S01]  /*70d60*/  LDC R18, c[0x0][0x3b8] ;  /* 0x0000ee00ff127b82 */ /* 0x000ea20000000800 */
[----:B-1----:R-:W-:Y:S02]  /*70d70*/  PRMT R4, R8, 0x7632, R4 ;  /* 0x0000763208047816 */ /* 0x002fe40000000004 */
[----:B------:R-:W-:-:S03]  /*70d80*/  LOP3.LUT R5, R0, 0xba, R17, 0xfe, !PT ;  /* 0x000000ba00057812 */ /* 0x000fc600078efe11 */
[----:B------:R1:W-:Y:S01]  /*70d90*/  @P5 STG.E.U16 desc[UR10][R6.64], R4 ;  /* 0x0000000406005986 */ /* 0x0003e2000c10150a */
[----:B------:R-:W-:Y:S01]  /*70da0*/  ISETP.LT.AND P4, PT, R5, UR4, !P0 ;  /* 0x0000000405007c0c */ /* 0x000fe2000c781270 */
[----:B------:R-:W0:Y:S01]  /*70db0*/  LDCU UR4, c[0x0][0x39c] ;  /* 0x00007380ff0477ac */ /* 0x000e220008000800 */
[C---:B-1----:R-:W-:Y:S02]  /*70dc0*/  LEA R4, P5, R3.reuse, R16, 0x1 ;  /* 0x0000001003047211 */ /* 0x042fe400078a08ff */
[----:B------:R-:W-:Y:S02]  /*70dd0*/  LOP3.LUT R6, R0, 0xbc, R17, 0xfe, !PT ;  /* 0x000000bc00067812 */ /* 0x000fe400078efe11 */
[----:B------:R-:W-:Y:S02]  /*70de0*/  LEA.HI.X.SX32 R5, R3, R22, 0x1, P5 ;  /* 0x0000001603057211 */ /* 0x000fe400028f0eff */
[----:B------:R-:W-:Y:S02]  /*70df0*/  PRMT R7, R9, 0x7632, R7 ;  /* 0x0000763209077816 */ /* 0x000fe40000000007 */
[----:B----4-:R-:W-:Y:S01]  /*70e00*/  ISETP.LT.AND P5, PT, R6, UR6, !P0 ;  /* 0x0000000606007c0c */ /* 0x010fe2000c7a1270 */
[----:B0-----:R-:W-:Y:S01]  /*70e10*/  IMAD R6, R19, 0x2, R3 ;  /* 0x0000000213067824 */ /* 0x001fe200078e0203 */
[----:B------:R-:W-:Y:S01]  /*70e20*/  PRMT R10, R10, 0x7632, R10 ;  /* 0x000076320a0a7816 */ /* 0x000fe2000000000a */
[----:B------:R0:W-:Y:S01]  /*70e30*/  @P3 STG.E.U16 desc[UR10][R4.64], R7 ;  /* 0x0000000704003986 */ /* 0x0001e2000c10150a */
[----:B------:R-:W1:Y:S01]  /*70e40*/  LDC R19, c[0x0][0x3b8] ;  /* 0x0000ee00ff137b82 */ /* 0x000e620000000800 */
[----:B------:R-:W-:Y:S01]  /*70e50*/  IMAD R3, R23, 0x2, R6 ;  /* 0x0000000217037824 */ /* 0x000fe200078e0206 */
[----:B------:R-:W-:Y:S01]  /*70e60*/  LOP3.LUT R8, R0, 0xbe, R17, 0xfe, !PT ;  /* 0x000000be00087812 */ /* 0x000fe200078efe11 */
[----:B------:R-:W4:Y:S01]  /*70e70*/  LDCU UR6, c[0x0][0x39c] ;  /* 0x00007380ff0677ac */ /* 0x000f220008000800 */
[----:B------:R-:W-:-:S04]  /*70e80*/  PRMT R11, R11, 0x7632, R11 ;  /* 0x000076320b0b7816 */ /* 0x000fc8000000000b */
[----:B------:R-:W3:Y:S01]  /*70e90*/  LDC R9, c[0x0][0x3b8] ;  /* 0x0000ee00ff097b82 */ /* 0x000ee20000000800 */
[----:B0-----:R-:W-:-:S04]  /*70ea0*/  LEA R4, P3, R6, R16, 0x1 ;  /* 0x0000001006047211 */ /* 0x001fc800078608ff */
[----:B------:R-:W-:Y:S02]  /*70eb0*/  LEA.HI.X.SX32 R5, R6, R22, 0x1, P3 ;  /* 0x0000001606057211 */ /* 0x000fe400018f0eff */
[----:B------:R-:W-:-:S04]  /*70ec0*/  LEA R6, P3, R3, R16, 0x1 ;  /* 0x0000001003067211 */ /* 0x000fc800078608ff */
[----:B------:R-:W-:Y:S01]  /*70ed0*/  LEA.HI.X.SX32 R7, R3, R22, 0x1, P3 ;  /* 0x0000001603077211 */ /* 0x000fe200018f0eff */
[----:B------:R-:W-:Y:S01]  /*70ee0*/  IMAD R3, R20, 0x2, R3 ;  /* 0x0000000214037824 */ /* 0x000fe200078e0203 */
[----:B------:R0:W-:Y:S01]  /*70ef0*/  @P2 STG.E.U16 desc[UR10][R4.64], R10 ;  /* 0x0000000a04002986 */ /* 0x0001e2000c10150a */
[----:B------:R-:W-:Y:S01]  /*70f00*/  ISETP.LT.AND P2, PT, R8, UR4, !P0 ;  /* 0x0000000408007c0c */ /* 0x000fe2000c741270 */
[----:B------:R-:W1:Y:S02]  /*70f10*/  LDCU UR4, c[0x0][0x39c] ;  /* 0x00007380ff0477ac */ /* 0x000e640008000800 */
[----:B------:R4:W-:Y:S01]  /*70f20*/  @P6 STG.E.U16 desc[UR10][R6.64], R11 ;  /* 0x0000000b06006986 */ /* 0x0009e2000c10150a */
[C---:B0-----:R-:W-:Y:S01]  /*70f30*/  LEA R4, P3, R3.reuse, R16, 0x1 ;  /* 0x0000001003047211 */ /* 0x041fe200078608ff */
[----:B------:R-:W0:Y:S01]  /*70f40*/  LDC R10, c[0x0][0x3b8] ;  /* 0x0000ee00ff0a7b82 */ /* 0x000e220000000800 */
[----:B----4-:R-:W-:Y:S02]  /*70f50*/  LOP3.LUT R6, R0, 0xc0, R17, 0xfe, !PT ;  /* 0x000000c000067812 */ /* 0x010fe400078efe11 */
[----:B------:R-:W-:-:S05]  /*70f60*/  LEA.HI.X.SX32 R5, R3, R22, 0x1, P3 ;  /* 0x0000001603057211 */ /* 0x000fca00018f0eff */
[----:B------:R-:W4:Y:S01]  /*70f70*/  LDC R11, c[0x0][0x3b8] ;  /* 0x0000ee00ff0b7b82 */ /* 0x000f220000000800 */
[----:B------:R-:W-:Y:S02]  /*70f80*/  PRMT R7, R12, 0x7632, R7 ;  /* 0x000076320c077816 */ /* 0x000fe40000000007 */
[----:B--2---:R-:W-:Y:S01]  /*70f90*/  ISETP.LT.AND P3, PT, R6, UR5, !P0 ;  /* 0x0000000506007c0c */ /* 0x004fe2000c761270 */
[----:B------:R-:W-:Y:S01]  /*70fa0*/  IMAD R6, R18, 0x2, R3 ;  /* 0x0000000212067824 */ /* 0x000fe200078e0203 */
[----:B------:R-:W-:Y:S01]  /*70fb0*/  PRMT R8, R13, 0x7632, R8 ;  /* 0x000076320d087816 */ /* 0x000fe20000000008 */
[----:B------:R2:W-:Y:S01]  /*70fc0*/  @P1 STG.E.U16 desc[UR10][R4.64], R7 ;  /* 0x0000000704001986 */ /* 0x0005e2000c10150a */
[C-C-:B------:R-:W-:Y:S01]  /*70fd0*/  LOP3.LUT R12, R0.reuse, 0xc8, R17.reuse, 0xfe, !PT ;  /* 0x000000c8000c7812 */ /* 0x140fe200078efe11 */
[----:B-1----:R-:W-:Y:S01]  /*70fe0*/  IMAD R3, R19, 0x2, R6 ;  /* 0x0000000213037824 */ /* 0x002fe200078e0206 */
[----:B------:R-:W-:Y:S01]  /*70ff0*/  LOP3.LUT R26, R0, 0xcc, R17, 0xfe, !PT ;  /* 0x000000cc001a7812 */ /* 0x000fe200078efe11 */
[----:B------:R-:W1:Y:S01]  /*71000*/  LDCU UR5, c[0x0][0x39c] ;  /* 0x00007380ff0577ac */ /* 0x000e620008000800 */
[----:B--2---:R-:W-:-:S02]  /*71010*/  LEA R4, P1, R6, R16, 0x1 ;  /* 0x0000001006047211 */ /* 0x004fc400078208ff */
[--C-:B------:R-:W-:Y:S02]  /*71020*/  LOP3.LUT R7, R0, 0xc2, R17.reuse, 0xfe, !PT ;  /* 0x000000c200077812 */ /* 0x100fe400078efe11 */
[----:B------:R-:W-:Y:S02]  /*71030*/  LEA.HI.X.SX32 R5, R6, R22, 0x1, P1 ;  /* 0x0000001606057211 */ /* 0x000fe400008f0eff */
[----:B------:R-:W-:Y:S01]  /*71040*/  ISETP.LT.AND P1, PT, R7, UR4, !P0 ;  /* 0x0000000407007c0c */ /* 0x000fe2000c721270 */
[----:B------:R-:W2:Y:S01]  /*71050*/  LDCU UR4, c[0x0][0x39c] ;  /* 0x00007380ff0477ac */ /* 0x000ea20008000800 */
[----:B------:R-:W-:Y:S01]  /*71060*/  LOP3.LUT R7, R0, 0xc4, R17, 0xfe, !PT ;  /* 0x000000c400077812 */ /* 0x000fe200078efe11 */
[----:B------:R3:W-:Y:S01]  /*71070*/  @P4 STG.E.U16 desc[UR10][R4.64], R8 ;  /* 0x0000000804004986 */ /* 0x0007e2000c10150a */
[----:B------:R-:W-:Y:S02]  /*71080*/  LEA R6, P6, R3, R16, 0x1 ;  /* 0x0000001003067211 */ /* 0x000fe400078c08ff */
[----:B------:R-:W-:Y:S01]  /*71090*/  ISETP.LT.AND P4, PT, R7, UR6, !P0 ;  /* 0x0000000607007c0c */ /* 0x000fe2000c781270 */
[----:B------:R-:W0:Y:S01]  /*710a0*/  LDCU UR6, c[0x0][0x39c] ;  /* 0x00007380ff0677ac */ /* 0x000e220008000800 */
[----:B------:R-:W-:Y:S01]  /*710b0*/  LEA.HI.X.SX32 R7, R3, R22, 0x1, P6 ;  /* 0x0000001603077211 */ /* 0x000fe200030f0eff */
[----:B---3--:R-:W-:Y:S01]  /*710c0*/  IMAD R5, R9, 0x2, R3 ;  /* 0x0000000209057824 */ /* 0x008fe200078e0203 */
[----:B------:R-:W-:-:S03]  /*710d0*/  PRMT R9, R14, 0x7632, R9 ;  /* 0x000076320e097816 */ /* 0x000fc60000000009 */
[----:B----4-:R-:W-:Y:S01]  /*710e0*/  IMAD R8, R11, 0x2, R5 ;  /* 0x000000020b087824 */ /* 0x010fe200078e0205 */
[----:B------:R-:W-:Y:S01]  /*710f0*/  LEA R4, P6, R5, R16, 0x1 ;  /* 0x0000001005047211 */ /* 0x000fe200078c08ff */
[----:B------:R0:W-:Y:S01]  /*71100*/  @P5 STG.E.U16 desc[UR10][R6.64], R9 ;  /* 0x0000000906005986 */ /* 0x0001e2000c10150a */
[----:B------:R-:W-:Y:S02]  /*71110*/  PRMT R3, R15, 0x7632, R3 ;  /* 0x000076320f037816 */ /* 0x000fe40000000003 */
[----:B------:R-:W-:Y:S01]  /*71120*/  LEA.HI.X.SX32 R5, R5, R22, 0x1, P6 ;  /* 0x0000001605057211 */ /* 0x000fe200030f0eff */
[----:B0-----:R-:W-:Y:S01]  /*71130*/  IMAD R9, R10, 0x2, R8 ;  /* 0x000000020a097824 */ /* 0x001fe200078e0208 */
[----:B------:R-:W-:-:S03]  /*71140*/  LEA R6, P5, R8, R16, 0x1 ;  /* 0x0000001008067211 */ /* 0x000fc600078a08ff */
[----:B------:R-:W-:Y:S01]  /*71150*/  IMAD R28, R28, 0x2, R9 ;  /* 0x000000021c1c7824 */ /* 0x000fe200078e0209 */
[----:B------:R-:W-:Y:S01]  /*71160*/  LEA.HI.X.SX32 R7, R8, R22, 0x1, P5 ;  /* 0x0000001608077211 */ /* 0x000fe200028f0eff */
[----:B------:R0:W-:Y:S01]  /*71170*/  @P2 STG.E.U16 desc[UR10][R4.64], R3 ;  /* 0x0000000304002986 */ /* 0x0001e2000c10150a */
[----:B------:R-:W-:-:S04]  /*71180*/  LEA R8, P5, R9, R16, 0x1 ;  /* 0x0000001009087211 */ /* 0x000fc800078a08ff */
[----:B------:R-:W-:Y:S01]  /*71190*/  LEA.HI.X.SX32 R9, R9, R22, 0x1, P5 ;  /* 0x0000001609097211 */ /* 0x000fe200028f0eff */
[----:B------:R3:W-:Y:S01]  /*711a0*/  @P3 STG.E.U16 desc[UR10][R6.64], R27 ;  /* 0x0000001b06003986 */ /* 0x0007e2000c10150a */
[----:B0-----:R-:W-:-:S03]  /*711b0*/  LEA R4, P2, R28, R16, 0x1 ;  /* 0x000000101c047211 */ /* 0x001fc600078408ff */
[----:B------:R0:W-:Y:S01]  /*711c0*/  @P1 STG.E.U16 desc[UR10][R8.64], R29 ;  /* 0x0000001d08001986 */ /* 0x0001e2000c10150a */
[----:B------:R-:W-:Y:S02]  /*711d0*/  LEA.HI.X.SX32 R5, R28, R22, 0x1, P2 ;  /* 0x000000161c057211 */ /* 0x000fe400010f0eff */
[----:B---3--:R-:W-:-:S03]  /*711e0*/  LOP3.LUT R6, R0, 0xe4, R17, 0xfe, !PT ;  /* 0x000000e400067812 */ /* 0x008fc600078efe11 */
[----:B------:R3:W-:Y:S01]  /*711f0*/  @P4 STG.E.U16 desc[UR10][R4.64], R2 ;  /* 0x0000000204004986 */ /* 0x0007e2000c10150a */
[----:B0-----:R-:W-:-:S05]  /*71200*/  LOP3.LUT R8, R0, 0xe2, R17, 0xfe, !PT ;  /* 0x000000e200087812 */ /* 0x001fca00078efe11 */
[----:B------:R0:W-:Y:S01]  /*71210*/  STL [R1+0x1abc], R8 ;  /* 0x001abc0801007387 */ /* 0x0001e20000100800 */
[----:B---3--:R-:W-:-:S03]  /*71220*/  LOP3.LUT R2, R0, 0xf2, R17, 0xfe, !PT ;  /* 0x000000f200027812 */ /* 0x008fc600078efe11 */
[----:B------:R3:W-:Y:S04]  /*71230*/  STL [R1+0x1ac0], R6 ;  /* 0x001ac00601007387 */ /* 0x0007e80000100800 */
[----:B------:R4:W-:Y:S01]  /*71240*/  STL [R1], R2 ;  /* 0x0000000201007387 */ /* 0x0009e20000100800 */
[C-C-:B0-----:R-:W-:Y:S02]  /*71250*/  LOP3.LUT R8, R0.reuse, 0xf4, R17.reuse, 0xfe, !PT ;  /* 0x000000f400087812 */ /* 0x141fe400078efe11 */
[----:B---3--:R-:W-:-:S03]  /*71260*/  LOP3.LUT R6, R0, 0xf6, R17, 0xfe, !PT ;  /* 0x000000f600067812 */ /* 0x008fc600078efe11 */
[----:B------:R0:W-:Y:S01]  /*71270*/  STL [R1+0x4], R8 ;  /* 0x0000040801007387 */ /* 0x0001e20000100800 */
[----:B----4-:R-:W-:-:S03]  /*71280*/  LOP3.LUT R2, R0, 0xf8, R17, 0xfe, !PT ;  /* 0x000000f800027812 */ /* 0x010fc600078efe11 */
[----:B------:R3:W-:Y:S04]  /*71290*/  STL [R1+0x8], R6 ;  /* 0x0000080601007387 */ /* 0x0007e80000100800 */
[----:B------:R4:W-:Y:S01]  /*712a0*/  STL [R1+0xc], R2 ;  /* 0x00000c0201007387 */ /* 0x0009e20000100800 */
        /* <DEDUP_REMOVED lines=223> */
[C-C-:B---3--:R-:W-:Y:S02]  /*720a0*/  LOP3.LUT R6, R0.reuse, 0x1da, R17.reuse, 0xfe, !PT ;  /* 0x000001da00067812 */ /* 0x148fe400078efe11 */
[C-C-:B----4-:R-:W-:Y:S01]  /*720b0*/  LOP3.LUT R2, R0.reuse, 0x1dc, R17.reuse, 0xfe, !PT ;  /* 0x000001dc00027812 */ /* 0x150fe200078efe11 */
[----:B------:R0:W-:Y:S04]  /*720c0*/  STL [R1+0x2f0], R8 ;  /* 0x0002f00801007387 */ /* 0x0001e80000100800 */
[----:B------:R3:W-:Y:S04]  /*720d0*/  STL [R1+0x1ab8], R2 ;  /* 0x001ab80201007387 */ /* 0x0007e80000100800 */
[----:B------:R4:W-:Y:S01]  /*720e0*/  STL [R1+0x2f4], R6 ;  /* 0x0002f40601007387 */ /* 0x0009e20000100800 */
[----:B0-----:R-:W-:-:S03]  /*720f0*/  LOP3.LUT R8, R0, 0x1de, R17, 0xfe, !PT ;  /* 0x000001de00087812 */ /* 0x001fc600078efe11 */
[----:B---3--:R-:W3:Y:S01]  /*72100*/  LDL.LU R2, [R1+0x3c] ;  /* 0x00003c0001027983 */ /* 0x008ee20000300800 */
[----:B----4-:R-:W-:-:S03]  /*72110*/  LOP3.LUT R6, R0, 0x1e0, R17, 0xfe, !PT ;  /* 0x000001e000067812 */ /* 0x010fc600078efe11 */
[----:B------:R0:W-:Y:S04]  /*72120*/  STL [R1+0x2fc], R8 ;  /* 0x0002fc0801007387 */ /* 0x0001e80000100800 */
[----:B------:R4:W-:Y:S01]  /*72130*/  STL [R1+0x300], R6 ;  /* 0x0003000601007387 */ /* 0x0009e20000100800 */
[C-C-:B0-----:R-:W-:Y:S02]  /*72140*/  LOP3.LUT R8, R0.reuse, 0x1e2, R17.reuse, 0xfe, !PT ;  /* 0x000001e200087812 */ /* 0x141fe400078efe11 */
        /* <DEDUP_REMOVED lines=9> */
[----:B------:R-:W-:Y:S04]  /*721e0*/  STL [R1+0x314], R8 ;  /* 0x0003140801007387 */ /* 0x000fe80000100800 */
[----:B------:R0:W-:Y:S04]  /*721f0*/  STL [R1+0x318], R6 ;  /* 0x0003180601007387 */ /* 0x0001e80000100800 */
[----:B0-----:R-:W4:Y:S01]  /*72200*/  LDL.LU R6, [R1+0x50] ;  /* 0x0000500001067983 */ /* 0x001f220000300800 */
[----:B------:R-:W-:-:S05]  /*72210*/  LOP3.LUT R8, R0, 0x1ee, R17, 0xfe, !PT ;  /* 0x000001ee00087812 */ /* 0x000fca00078efe11 */
[----:B------:R0:W-:Y:S02]  /*72220*/  STL [R1+0x31c], R8 ;  /* 0x00031c0801007387 */ /* 0x0001e40000100800 */
[----:B0-----:R-:W-:-:S05]  /*72230*/  LOP3.LUT R8, R0, 0x1f0, R17, 0xfe, !PT ;  /* 0x000001f000087812 */ /* 0x001fca00078efe11 */
[----:B------:R0:W-:Y:S02]  /*72240*/  STL [R1+0x320], R8 ;  /* 0x0003200801007387 */ /* 0x0001e40000100800 */
[----:B0-----:R-:W-:-:S05]  /*72250*/  LOP3.LUT R8, R0, 0x1f2, R17, 0xfe, !PT ;  /* 0x000001f200087812 */ /* 0x001fca00078efe11 */
[----:B------:R0:W-:Y:S02]  /*72260*/  STL [R1+0x324], R8 ;  /* 0x0003240801007387 */ /* 0x0001e40000100800 */
[----:B0-----:R-:W-:-:S05]  /*72270*/  LOP3.LUT R8, R0, 0x1f4, R17, 0xfe, !PT ;  /* 0x000001f400087812 */ /* 0x001fca00078efe11 */
[----:B------:R0:W-:Y:S02]  /*72280*/  STL [R1+0x328], R8 ;  /* 0x0003280801007387 */ /* 0x0001e40000100800 */
[----:B0-----:R-:W-:-:S05]  /*72290*/  LOP3.LUT R8, R0, 0x1f6, R17, 0xfe, !PT ;  /* 0x000001f600087812 */ /* 0x001fca00078efe11 */
[----:B------:R0:W-:Y:S01]  /*722a0*/  STL [R1+0x32c], R8 ;  /* 0x00032c0801007387 */ /* 0x0001e20000100800 */
[C-C-:B------:R-:W-:Y:S02]  /*722b0*/  LOP3.LUT R27, R0.reuse, 0x1fe, R17.reuse, 0xfe, !PT ;  /* 0x000001fe001b7812 */ /* 0x140fe400078efe11 */
[C-C-:B------:R-:W-:Y:S02]  /*722c0*/  LOP3.LUT R29, R0.reuse, 0xc6, R17.reuse, 0xfe, !PT ;  /* 0x000000c6001d7812 */ /* 0x140fe400078efe11 */
[C-C-:B0-----:R-:W-:Y:S02]  /*722d0*/  LOP3.LUT R8, R0.reuse, 0x1f8, R17.reuse, 0xfe, !PT ;  /* 0x000001f800087812 */ /* 0x141fe400078efe11 */
[C-C-:B------:R-:W-:Y:S02]  /*722e0*/  LOP3.LUT R13, R0.reuse, 0xca, R17.reuse, 0xfe, !PT ;  /* 0x000000ca000d7812 */ /* 0x140fe400078efe11 */
[C-C-:B------:R-:W-:Y:S01]  /*722f0*/  LOP3.LUT R14, R0.reuse, 0xce, R17.reuse, 0xfe, !PT ;  /* 0x000000ce000e7812 */ /* 0x140fe200078efe11 */
[----:B------:R0:W-:Y:S01]  /*72300*/  STL [R1+0x330], R8 ;  /* 0x0003300801007387 */ /* 0x0001e20000100800 */
[----:B------:R-:W-:-:S02]  /*72310*/  LOP3.LUT R15, R0, 0xd0, R17, 0xfe, !PT ;  /* 0x000000d0000f7812 */ /* 0x000fc400078efe11 */
[C-C-:B------:R-:W-:Y:S02]  /*72320*/  LOP3.LUT R25, R0.reuse, 0xd2, R17.reuse, 0xfe, !PT ;  /* 0x000000d200197812 */ /* 0x140fe400078efe11 */
[C-C-:B------:R-:W-:Y:S02]  /*72330*/  LOP3.LUT R23, R0.reuse, 0xd4, R17.reuse, 0xfe, !PT ;  /* 0x000000d400177812 */ /* 0x140fe400078efe11 */
[C-C-:B------:R-:W-:Y:S02]  /*72340*/  LOP3.LUT R20, R0.reuse, 0xd6, R17.reuse, 0xfe, !PT ;  /* 0x000000d600147812 */ /* 0x140fe400078efe11 */
[C-C-:B------:R-:W-:Y:S02]  /*72350*/  LOP3.LUT R5, R0.reuse, 0xd8, R17.reuse, 0xfe, !PT ;  /* 0x000000d800057812 */ /* 0x140fe400078efe11 */
[C-C-:B------:R-:W-:Y:S02]  /*72360*/  LOP3.LUT R4, R0.reuse, 0xda, R17.reuse, 0xfe, !PT ;  /* 0x000000da00047812 */ /* 0x140fe400078efe11 */
        /* <DEDUP_REMOVED lines=9> */
[C-C-:B0-----:R-:W-:Y:S02]  /*72400*/  LOP3.LUT R8, R0.reuse, 0x1fa, R17.reuse, 0xfe, !PT ;  /* 0x000001fa00087812 */ /* 0x141fe400078efe11 */
[----:B------:R-:W-:Y:S02]  /*72410*/  LOP3.LUT R0, R0, 0x1fc, R17, 0xfe, !PT ;  /* 0x000001fc00007812 */ /* 0x000fe400078efe11 */
[----:B------:R-:W0:Y:S01]  /*72420*/  LDC R17, c[0x0][0x3b8] ;  /* 0x0000ee00ff117b82 */ /* 0x000e220000000800 */
[----:B------:R-:W-:Y:S02]  /*72430*/  ISETP.LT.AND P1, PT, R27, UR7, !P0 ;  /* 0x000000071b007c0c */ /* 0x000fe4000c721270 */
[----:B--2---:R-:W-:Y:S01]  /*72440*/  ISETP.LT.AND P5, PT, R29, UR4, !P0 ;  /* 0x000000041d007c0c */ /* 0x004fe2000c7a1270 */
[----:B------:R2:W-:Y:S01]  /*72450*/  STL [R1+0x334], R8 ;  /* 0x0003340801007387 */ /* 0x0005e20000100800 */
[----:B-1----:R-:W-:Y:S01]  /*72460*/  ISETP.LT.AND P2, PT, R12, UR5, !P0 ;  /* 0x000000050c007c0c */ /* 0x002fe2000c741270 */
[----:B------:R-:W1:Y:S02]  /*72470*/  LDCU UR5, c[0x0][0x39c] ;  /* 0x00007380ff0577ac */ /* 0x000e640008000800 */
[----:B------:R-:W1:Y:S01]  /*72480*/  LDC R27, c[0x0][0x3b8] ;  /* 0x0000ee00ff1b7b82 */ /* 0x000e620000000800 */
[----:B------:R-:W-:Y:S01]  /*72490*/  ISETP.LT.AND P4, PT, R13, UR6, !P0 ;  /* 0x000000060d007c0c */ /* 0x000fe2000c781270 */
[----:B------:R-:W0:Y:S01]  /*724a0*/  LDCU UR6, c[0x0][0x39c] ;  /* 0x00007380ff0677ac */ /* 0x000e220008000800 */
[----:B--2---:R-:W2:Y:S01]  /*724b0*/  LDL.LU R8, [R1+0x54] ;  /* 0x0000540001087983 */ /* 0x004ea20000300800 */
[----:B------:R-:W0:Y:S04]  /*724c0*/  LDCU UR4, c[0x0][0x39c] ;  /* 0x00007380ff0477ac */ /* 0x000e280008000800 */
[----:B------:R-:W3:Y:S01]  /*724d0*/  LDC R29, c[0x0][0x3b8] ;  /* 0x0000ee00ff1d7b82 */ /* 0x000ee20000000800 */
[----:B------:R0:W-:Y:S01]  /*724e0*/  STL [R1+0x284], R0 ;  /* 0x0002840001007387 */ /* 0x0001e20000100800 */
[----:B------:R-:W0:Y:S02]  /*724f0*/  LDCU UR7, c[0x0][0x39c] ;  /* 0x00007380ff0777ac */ /* 0x000e240008000800 */
[----:B0-----:R-:W-:-:S04]  /*72500*/  IMAD R0, R17, 0x2, R28 ;  /* 0x0000000211007824 */ /* 0x001fc800078e021c */
[----:B------:R-:W0:Y:S01]  /*72510*/  LDC R17, c[0x0][0x3b8] ;  /* 0x0000ee00ff117b82 */ /* 0x000e220000000800 */
[----:B------:R-:W-:-:S04]  /*72520*/  LEA R12, P3, R0, R16, 0x1 ;  /* 0x00000010000c7211 */ /* 0x000fc800078608ff */
[----:B------:R-:W-:Y:S01]  /*72530*/  LEA.HI.X.SX32 R13, R0, R22, 0x1, P3 ;  /* 0x00000016000d7211 */ /* 0x000fe200018f0eff */
[----:B-1----:R-:W-:Y:S02]  /*72540*/  IMAD R0, R27, 0x2, R0 ;  /* 0x000000021b007824 */ /* 0x002fe400078e0200 */
[----:B------:R-:W1:Y:S08]  /*72550*/  LDC R28, c[0x0][0x3b8] ;  /* 0x0000ee00ff1c7b82 */ /* 0x000e700000000800 */
[----:B------:R-:W0:Y:S01]  /*72560*/  LDC R27, c[0x0][0x3b8] ;  /* 0x0000ee00ff1b7b82 */ /* 0x000e220000000800 */
[----:B---3--:R3:W-:Y:S02]  /*72570*/  @P5 STG.E.U16 desc[UR10][R12.64], R2 ;  /* 0x000000020c005986 */ /* 0x0087e4000c10150a */
[----:B---3--:R-:W-:-:S04]  /*72580*/  LEA R12, P3, R0, R16, 0x1 ;  /* 0x00000010000c7211 */ /* 0x008fc800078608ff */
[----:B------:R-:W-:Y:S01]  /*72590*/  LEA.HI.X.SX32 R13, R0, R22, 0x1, P3 ;  /* 0x00000016000d7211 */ /* 0x000fe200018f0eff */
[----:B------:R-:W-:Y:S01]  /*725a0*/  IMAD R0, R29, 0x2, R0 ;  /* 0x000000021d007824 */ /* 0x000fe200078e0200 */
[----:B------:R-:W-:Y:S01]  /*725b0*/  ISETP.LT.AND P3, PT, R15, UR6, !P0 ;  /* 0x000000060f007c0c */ /* 0x000fe2000c761270 */
[----:B------:R-:W3:Y:S01]  /*725c0*/  LDL.LU R29, [R1+0x5c] ;  /* 0x00005c00011d7983 */ /* 0x000ee20000300800 */
[----:B------:R-:W-:Y:S01]  /*725d0*/  ISETP.LT.AND P5, PT, R26, UR4, !P0 ;  /* 0x000000041a007c0c */ /* 0x000fe2000c7a1270 */
[----:B0-----:R-:W-:Y:S01]  /*725e0*/  IMAD R17, R17, 0x2, R0 ;  /* 0x0000000211117824 */ /* 0x001fe200078e0200 */
[----:B------:R-:W0:Y:S01]  /*725f0*/  LDC R26, c[0x0][0x3b8] ;  /* 0x0000ee00ff1a7b82 */ /* 0x000e220000000800 */
[----:B------:R-:W0:Y:S01]  /*72600*/  LDCU UR4, c[0x0][0x39c] ;  /* 0x00007380ff0477ac */ /* 0x000e220008000800 */
[----:B------:R-:W0:Y:S01]  /*72610*/  LDCU UR6, c[0x0][0x39c] ;  /* 0x00007380ff0677ac */ /* 0x000e220008000800 */
[----:B----4-:R4:W-:Y:S02]  /*72620*/  @P2 STG.E.U16 desc[UR10][R12.64], R6 ;  /* 0x000000060c002986 */ /* 0x0109e4000c10150a */
[----:B----4-:R-:W-:-:S04]  /*72630*/  LEA R12, P2, R0, R16, 0x1 ;  /* 0x00000010000c7211 */ /* 0x010fc800078408ff */
[----:B------:R-:W-:Y:S02]  /*72640*/  LEA.HI.X.SX32 R13, R0, R22, 0x1, P2 ;  /* 0x00000016000d7211 */ /* 0x000fe400010f0eff */
[----:B------:R-:W-:Y:S01]  /*72650*/  ISETP.LT.AND P2, PT, R14, UR5, !P0 ;  /* 0x000000050e007c0c */ /* 0x000fe2000c741270 */
[----:B------:R-:W-:Y:S01]  /*72660*/  IMAD R0, R27, 0x2, R17 ;  /* 0x000000021b007824 */ /* 0x000fe200078e0211 */
[C---:B------:R-:W-:Y:S01]  /*72670*/  LEA R14, P6, R17.reuse, R16, 0x1 ;  /* 0x00000010110e7211 */ /* 0x040fe200078c08ff */
[----:B------:R-:W4:Y:S03]  /*72680*/  LDCU UR5, c[0x0][0x39c] ;  /* 0x00007380ff0577ac */ /* 0x000f260008000800 */
[----:B------:R-:W-:Y:S02]  /*72690*/  LEA.HI.X.SX32 R15, R17, R22, 0x1, P6 ;  /* 0x00000016110f7211 */ /* 0x000fe400030f0eff */
[----:B------:R-:W3:Y:S04]  /*726a0*/  LDL.LU R17, [R1+0x30] ;  /* 0x0000300001117983 */ /* 0x000ee80000300800 */
[----:B------:R-:W3:Y:S04]  /*726b0*/  LDL.LU R27, [R1+0x58] ;  /* 0x00005800011b7983 */ /* 0x000ee80000300800 */
[----:B--2---:R0:W-:Y:S02]  /*726c0*/  @P4 STG.E.U16 desc[UR10][R12.64], R8 ;  /* 0x000000080c004986 */ /* 0x0041e4000c10150a */
[----:B0-----:R-:W-:Y:S01]  /*726d0*/  IMAD R13, R26, 0x2, R0 ;  /* 0x000000021a0d7824 */ /* 0x001fe200078e0200 */
[----:B------:R-:W-:Y:S01]  /*726e0*/  ISETP.LT.AND P4, PT, R25, UR4, !P0 ;  /* 0x0000000419007c0c */ /* 0x000fe2000c781270 */
[----:B------:R-:W0:Y:S01]  /*726f0*/  LDC R26, c[0x0][0x3b8] ;  /* 0x0000ee00ff1a7b82 */ /* 0x000e220000000800 */
[----:B------:R-:W-:Y:S01]  /*72700*/  ISETP.LT.AND P6, PT, R23, UR7, !P0 ;  /* 0x0000000717007c0c */ /* 0x000fe2000c7c1270 */
[----:B------:R-:W2:Y:S01]  /*72710*/  LDCU UR4, c[0x0][0x39c] ;  /* 0x00007380ff0477ac */ /* 0x000ea20008000800 */
[----:B------:R-:W0:Y:S05]  /*72720*/  LDCU UR7, c[0x0][0x39c] ;  /* 0x00007380ff0777ac */ /* 0x000e2a0008000800 */
[----:B------:R-:W0:Y:S08]  /*72730*/  LDC R25, c[0x0][0x3b8] ;  /* 0x0000ee00ff197b82 */ /* 0x000e300000000800 */
[----:B------:R-:W0:Y:S01]  /*72740*/  LDC R23, c[0x0][0x3b8] ;  /* 0x0000ee00ff177b82 */ /* 0x000e220000000800 */
[----:B---3--:R3:W-:Y:S02]  /*72750*/  @P5 STG.E.U16 desc[UR10][R14.64], R27 ;  /* 0x0000001b0e005986 */ /* 0x0087e4000c10150a */
[----:B---3--:R-:W-:-:S04]  /*72760*/  LEA R14, P5, R0, R16, 0x1 ;  /* 0x00000010000e7211 */ /* 0x008fc800078a08ff */
[----:B------:R-:W-:Y:S02]  /*72770*/  LEA.HI.X.SX32 R15, R0, R22, 0x1, P5 ;  /* 0x00000016000f7211 */ /* 0x000fe400028f0eff */
[----:B------:R-:W-:Y:S01]  /*72780*/  PRMT R0, R17, 0x7632, R0 ;  /* 0x0000763211007816 */ /* 0x000fe20000000000 */
[----:B-1----:R-:W-:Y:S02]  /*72790*/  IMAD R17, R28, 0x2, R13 ;  /* 0x000000021c117824 */ /* 0x002fe400078e020d */
[----:B------:R1:W-:Y:S01]  /*727a0*/  @P2 STG.E.U16 desc[UR10][R14.64], R29 ;  /* 0x0000001d0e002986 */ /* 0x0003e2000c10150a */
[----:B----4-:R-:W-:Y:S01]  /*727b0*/  ISETP.LT.AND P2, PT, R20, UR5, !P0 ;  /* 0x0000000514007c0c */ /* 0x010fe2000c741270 */
[----:B------:R-:W3:Y:S02]  /*727c0*/  LDCU UR5, c[0x0][0x39c] ;  /* 0x00007380ff0577ac */ /* 0x000ee40008000800 */
[----:B------:R-:W4:Y:S04]  /*727d0*/  LDL.LU R28, [R1+0x38] ;  /* 0x00003800011c7983 */ /* 0x000f280000300800 */
[----:B------:R-:W3:Y:S01]  /*727e0*/  LDL.LU R20, [R1+0x34] ;  /* 0x0000340001147983 */ /* 0x000ee20000300800 */
[----:B------:R-:W-:-:S04]  /*727f0*/  LEA R12, P5, R13, R16, 0x1 ;  /* 0x000000100d0c7211 */ /* 0x000fc800078a08ff */
[----:B------:R-:W-:Y:S02]  /*72800*/  LEA.HI.X.SX32 R13, R13, R22, 0x1, P5 ;  /* 0x000000160d0d7211 */ /* 0x000fe400028f0eff */
[----:B-1----:R-:W-:-:S04]  /*72810*/  LEA R14, P5, R17, R16, 0x1 ;  /* 0x00000010110e7211 */ /* 0x002fc800078a08ff */
[----:B------:R-:W-:Y:S01]  /*72820*/  LEA.HI.X.SX32 R15, R17, R22, 0x1, P5 ;  /* 0x00000016110f7211 */ /* 0x000fe200028f0eff */
[----:B------:R0:W-:Y:S01]  /*72830*/  @P3 STG.E.U16 desc[UR10][R12.64], R0 ;  /* 0x000000000c003986 */ /* 0x0001e2000c10150a */
[----:B------:R-:W-:Y:S01]  /*72840*/  ISETP.LT.AND P5, PT, R4, UR6, !P0 ;  /* 0x0000000604007c0c */ /* 0x000fe2000c7a1270 */
[----:B------:R-:W1:Y:S01]  /*72850*/  LDCU UR6, c[0x0][0x39c] ;  /* 0x00007380ff0677ac */ /* 0x000e620008000800 */
[----:B--2---:R-:W-:Y:S01]  /*72860*/  ISETP.LT.AND P3, PT, R5, UR4, !P0 ;  /* 0x0000000405007c0c */ /* 0x004fe2000c761270 */
[----:B------:R-:W2:Y:S01]  /*72870*/  LDCU UR4, c[0x0][0x39c] ;  /* 0x00007380ff0477ac */ /* 0x000ea20008000800 */
[----:B0-----:R-:W-:Y:S02]  /*72880*/  IMAD R0, R25, 0x2, R17 ;  /* 0x0000000219007824 */ /* 0x001fe400078e0211 */
[----:B------:R-:W0:Y:S02]  /*72890*/  LDC R17, c[0x0][0x3b8] ;  /* 0x0000ee00ff117b82 */ /* 0x000e240000000800 */
[----:B------:R-:W-:-:S06]  /*728a0*/  IMAD R13, R23, 0x2, R0 ;  /* 0x00000002170d7824 */ /* 0x000fcc00078e0200 */
[----:B------:R-:W0:Y:S01]  /*728b0*/  LDC R23, c[0x0][0x3b8] ;  /* 0x0000ee00ff177b82 */ /* 0x000e220000000800 */
[----:B---3--:R-:W-:-:S07]  /*728c0*/  PRMT R4, R20, 0x7632, R4 ;  /* 0x0000763214047816 */ /* 0x008fce0000000004 */
[----:B------:R-:W3:Y:S01]  /*728d0*/  LDC R20, c[0x0][0x3b8] ;  /* 0x0000ee00ff147b82 */ /* 0x000ee20000000800 */
[----:B------:R0:W-:Y:S02]  /*728e0*/  @P4 STG.E.U16 desc[UR10][R14.64], R4 ;  /* 0x000000040e004986 */ /* 0x0001e4000c10150a */
[----:B0-----:R-:W-:Y:S01]  /*728f0*/  LEA R4, P4, R0, R16, 0x1 ;  /* 0x0000001000047211 */ /* 0x001fe200078808ff */
[----:B------:R-:W-:Y:S01]  /*72900*/  IMAD R14, R26, 0x2, R13 ;  /* 0x000000021a0e7824 */ /* 0x000fe200078e020d */
[----:B----4-:R-:W-:Y:S02]  /*72910*/  PRMT R15, R28, 0x7632, R15 ;  /* 0x000076321c0f7816 */ /* 0x010fe4000000000f */
[----:B------:R-:W-:Y:S02]  /*72920*/  LEA.HI.X.SX32 R5, R0, R22, 0x1, P4 ;  /* 0x0000001600057211 */ /* 0x000fe400020f0eff */
[C---:B------:R-:W-:Y:S02]  /*72930*/  LEA R12, P4, R13.reuse, R16, 0x1 ;  /* 0x000000100d0c7211 */ /* 0x040fe400078808ff */
[----:B------:R-:W-:Y:S01]  /*72940*/  PRMT R0, R2, 0x7632, R0 ;  /* 0x0000763202007816 */ /* 0x000fe20000000000 */
[----:B------:R0:W-:Y:S01]  /*72950*/  @P6 STG.E.U16 desc[UR10][R4.64], R15 ;  /* 0x0000000f04006986 */ /* 0x0001e2000c10150a */
[----:B------:R-:W-:-:S03]  /*72960*/  LEA.HI.X.SX32 R13, R13, R22, 0x1, P4 ;  /* 0x000000160d0d7211 */ /* 0x000fc600020f0eff */
[----:B------:R-:W4:Y:S04]  /*72970*/  LDL.LU R2, [R1+0x90] ;  /* 0x0000900001027983 */ /* 0x000f280000300800 */
[----:B------:R3:W-:Y:S01]  /*72980*/  @P2 STG.E.U16 desc[UR10][R12.64], R0 ;  /* 0x000000000c002986 */ /* 0x0007e2000c10150a */
[C---:B0-----:R-:W-:Y:S01]  /*72990*/  LEA R4, P6, R14.reuse, R16, 0x1 ;  /* 0x000000100e047211 */ /* 0x041fe200078c08ff */
[----:B------:R-:W0:Y:S01]  /*729a0*/  LDC R15, c[0x0][0x3b8] ;  /* 0x0000ee00ff0f7b82 */ /* 0x000e220000000800 */
[----:B------:R-:W-:Y:S01]  /*729b0*/  ISETP.LT.AND P2, PT, R3, UR5, !P0 ;  /* 0x0000000503007c0c */ /* 0x000fe2000c741270 */
[----:B------:R-:W0:Y:S01]  /*729c0*/  LDCU UR5, c[0x0][0x39c] ;  /* 0x00007380ff0577ac */ /* 0x000e220008000800 */
[----:B------:R-:W-:Y:S02]  /*729d0*/  LEA.HI.X.SX32 R5, R14, R22, 0x1, P6 ;  /* 0x000000160e057211 */ /* 0x000fe400030f0eff */
[----:B-1----:R-:W-:Y:S01]  /*729e0*/  ISETP.LT.AND P6, PT, R7, UR6, !P0 ;  /* 0x0000000607007c0c */ /* 0x002fe2000c7c1270 */
[----:B------:R-:W1:Y:S01]  /*729f0*/  LDCU UR6, c[0x0][0x39c] ;  /* 0x00007380ff0677ac */ /* 0x000e620008000800 */
[----:B------:R-:W-:-:S02]  /*72a00*/  PRMT R3, R6, 0x7632, R3 ;  /* 0x0000763206037816 */ /* 0x000fc40000000003 */
[----:B------:R-:W4:Y:S01]  /*72a10*/  LDL.LU R6, [R1+0x1ac0] ;  /* 0x001ac00001067983 */ /* 0x000f220000300800 */
[----:B------:R-:W-:-:S03]  /*72a20*/  PRMT R7, R8, 0x7632, R7 ;  /* 0x0000763208077816 */ /* 0x000fc60000000007 */
[----:B------:R-:W4:Y:S01]  /*72a30*/  LDL.LU R8, [R1+0x1abc] ;  /* 0x001abc0001087983 */ /* 0x000f220000300800 */
[----:B--2---:R-:W-:Y:S01]  /*72a40*/  ISETP.LT.AND P4, PT, R11, UR4, !P0 ;  /* 0x000000040b007c0c */ /* 0x004fe2000c781270 */
[----:B------:R-:W4:Y:S01]  /*72a50*/  LDCU UR4, c[0x0][0x39c] ;  /* 0x00007380ff0477ac */ /* 0x000f220008000800 */
[----:B---3--:R-:W-:Y:S02]  /*72a60*/  IMAD R0, R20, 0x2, R14 ;  /* 0x0000000214007824 */ /* 0x008fe400078e020e */
[----:B------:R-:W2:Y:S01]  /*72a70*/  LDC R14, c[0x0][0x3b8] ;  /* 0x0000ee00ff0e7b82 */ /* 0x000ea20000000800 */
[----:B------:R3:W-:Y:S01]  /*72a80*/  @P3 STG.E.U16 desc[UR10][R4.64], R3 ;  /* 0x0000000304003986 */ /* 0x0007e2000c10150a */
[----:B------:R-:W-:-:S06]  /*72a90*/  IMAD R11, R17, 0x2, R0 ;  /* 0x00000002110b7824 */ /* 0x000fcc00078e0200 */
[----:B------:R-:W1:Y:S01]  /*72aa0*/  LDC R17, c[0x0][0x3b8] ;  /* 0x0000ee00ff117b82 */ /* 0x000e620000000800 */
[----:B---3--:R-:W-:Y:S01]  /*72ab0*/  LEA R4, P3, R0, R16, 0x1 ;  /* 0x0000001000047211 */ /* 0x008fe200078608ff */
[----:B------:R-:W-:-:S03]  /*72ac0*/  IMAD R3, R23, 0x2, R11 ;  /* 0x0000000217037824 */ /* 0x000fc600078e020b */
[----:B------:R-:W-:Y:S02]  /*72ad0*/  LEA.HI.X.SX32 R5, R0, R22, 0x1, P3 ;  /* 0x0000001600057211 */ /* 0x000fe400018f0eff */
[----:B------:R-:W-:Y:S02]  /*72ae0*/  LEA R12, P3, R11, R16, 0x1 ;  /* 0x000000100b0c7211 */ /* 0x000fe400078608ff */
[----:B------:R-:W-:Y:S01]  /*72af0*/  PRMT R0, R27, 0x7632, R0 ;  /* 0x000076321b007816 */ /* 0x000fe20000000000 */
[----:B------:R3:W-:Y:S01]  /*72b00*/  @P5 STG.E.U16 desc[UR10][R4.64], R7 ;  /* 0x0000000704005986 */ /* 0x0007e2000c10150a */
[----:B------:R-:W-:Y:S02]  /*72b10*/  LEA.HI.X.SX32 R13, R11, R22, 0x1, P3 ;  /* 0x000000160b0d7211 */ /* 0x000fe400018f0eff */
[----:B------:R-:W4:Y:S01]  /*72b20*/  LDC R11, c[0x0][0x3b8] ;  /* 0x0000ee00ff0b7b82 */ /* 0x000f220000000800 */
[----:B------:R-:W4:Y:S04]  /*72b30*/  LDL.LU R27, [R1+0x4] ;  /* 0x00000400011b7983 */ /* 0x000f280000300800 */
[----:B------:R0:W-:Y:S01]  /*72b40*/  @P4 STG.E.U16 desc[UR10][R12.64], R0 ;  /* 0x000000000c004986 */ /* 0x0001e2000c10150a */
[----:B---3--:R-:W-:-:S03]  /*72b50*/  LEA R4, P3, R3, R16, 0x1 ;  /* 0x0000001003047211 */ /* 0x008fc600078608ff */
[----:B------:R-:W3:Y:S01]  /*72b60*/  LDL.LU R23, [R1+0x8] ;  /* 0x0000080001177983 */ /* 0x000ee20000300800 */
[----:B------:R-:W-:Y:S01]  /*72b70*/  LEA.HI.X.SX32 R5, R3, R22, 0x1, P3 ;  /* 0x0000001603057211 */ /* 0x000fe200018f0eff */
[----:B0-----:R-:W-:Y:S02]  /*72b80*/  IMAD R3, R15, 0x2, R3 ;  /* 0x000000020f037824 */ /* 0x001fe400078e0203 */
[----:B------:R-:W3:Y:S01]  /*72b90*/  LDL.LU R26, [R1+0xc] ;  /* 0x00000c00011a7983 */ /* 0x000ee20000300800 */
[----:B------:R-:W-:Y:S01]  /*72ba0*/  PRMT R0, R29, 0x7632, R0 ;  /* 0x000076321d007816 */ /* 0x000fe20000000000 */
[----:B------:R-:W0:Y:S02]  /*72bb0*/  LDC R13, c[0x0][0x3b8] ;  /* 0x0000ee00ff0d7b82 */ /* 0x000e240000000800 */
[----:B------:R-:W3:Y:S04]  /*72bc0*/  LDL.LU R29, [R1+0x10] ;  /* 0x00001000011d7983 */ /* 0x000ee80000300800 */
[----:B------:R2:W-:Y:S02]  /*72bd0*/  @P2 STG.E.U16 desc[UR10][R4.64], R0 ;  /* 0x0000000004002986 */ /* 0x0005e4000c10150a */
[----:B------:R-:W0:Y:S02]  /*72be0*/  LDC R12, c[0x0][0x3b8] ;  /* 0x0000ee00ff0c7b82 */ /* 0x000e240000000800 */
[----:B------:R-:W3:Y:S04]  /*72bf0*/  LDL.LU R20, [R1+0x204] ;  /* 0x0002040001147983 */ /* 0x000ee80000300800 */
[----:B------:R-:W3:Y:S01]  /*72c00*/  LDL.LU R25, [R1+0x208] ;  /* 0x0002080001197983 */ /* 0x000ee20000300800 */
[----:B--2---:R-:W-:-:S03]  /*72c10*/  IMAD R5, R14, 0x2, R3 ;  /* 0x000000020e057824 */ /* 0x004fc600078e0203 */
[----:B------:R-:W2:Y:S01]  /*72c20*/  LDL.LU R28, [R1+0x20c] ;  /* 0x00020c00011c7983 */ /* 0x000ea20000300800 */
[----:B-1----:R-:W-:-:S03]  /*72c30*/  IMAD R0, R17, 0x2, R5 ;  /* 0x0000000211007824 */ /* 0x002fc600078e0205 */
[----:B------:R-:W2:Y:S04]  /*72c40*/  LDL.LU R15, [R1+0x200] ;  /* 0x00020000010f7983 */ /* 0x000ea80000300800 */
[----:B------:R-:W2:Y:S04]  /*72c50*/  LDL.LU R14, [R1+0x9c] ;  /* 0x00009c00010e7983 */ /* 0x000ea80000300800 */
[----:B------:R-:W2:Y:S01]  /*72c60*/  LDL.LU R17, [R1+0x98] ;  /* 0x0000980001117983 */ /* 0x000ea20000300800 */
[----:B----4-:R-:W-:Y:S01]  /*72c70*/  ISETP.LT.AND P5, PT, R8, UR4, !P0 ;  /* 0x0000000408007c0c */ /* 0x010fe2000c7a1270 */
[----:B------:R-:W1:Y:S01]  /*72c80*/  LDCU UR4, c[0x0][0x39c] ;  /* 0x00007380ff0477ac */ /* 0x000e620008000800 */
[----:B------:R-:W-:Y:S01]  /*72c90*/  ISETP.LT.AND P4, PT, R6, UR5, !P0 ;  /* 0x0000000506007c0c */ /* 0x000fe2000c781270 */
[----:B------:R-:W4:Y:S01]  /*72ca0*/  LDC R8, c[0x0][0x3b8] ;  /* 0x0000ee00ff087b82 */ /* 0x000f220000000800 */
[C---:B------:R-:W-:Y:S01]  /*72cb0*/  LEA R6, P2, R3.reuse, R16, 0x1 ;  /* 0x0000001003067211 */ /* 0x040fe200078408ff */
[----:B------:R-:W0:Y:S03]  /*72cc0*/  LDCU UR5, c[0x0][0x39c] ;  /* 0x00007380ff0577ac */ /* 0x000e260008000800 */
[----:B------:R-:W-:-:S02]  /*72cd0*/  LEA.HI.X.SX32 R7, R3, R22, 0x1, P2 ;  /* 0x0000001603077211 */ /* 0x000fc400010f0eff */
[----:B------:R-:W-:-:S04]  /*72ce0*/  LEA R4, P2, R5, R16, 0x1 ;  /* 0x0000001005047211 */ /* 0x000fc800078408ff */
[----:B------:R-:W-:Y:S02]  /*72cf0*/  LEA.HI.X.SX32 R5, R5, R22, 0x1, P2 ;  /* 0x0000001605057211 */ /* 0x000fe400010f0eff */
[----:B-1----:R-:W-:Y:S01]  /*72d00*/  ISETP.LT.AND P2, PT, R18, UR4, !P0 ;  /* 0x0000000412007c0c */ /* 0x002fe2000c741270 */
[----:B------:R1:W-:Y:S01]  /*72d10*/  @P6 STG.E.U16 desc[UR10][R6.64], R2 ;  /* 0x0000000206006986 */ /* 0x0003e2000c10150a */
[----:B------:R-:W-:Y:S01]  /*72d20*/  ISETP.LT.AND P3, PT, R10, UR6, !P0 ;  /* 0x000000060a007c0c */ /* 0x000fe2000c761270 */
[----:B------:R-:W0:Y:S01]  /*72d30*/  LDCU UR6, c[0x0][0x39c] ;  /* 0x00007380ff0677ac */ /* 0x000e220008000800 */
[----:B------:R-:W0:Y:S01]  /*72d40*/  LDC R10, c[0x0][0x3b8] ;  /* 0x0000ee00ff0a7b82 */ /* 0x000e220000000800 */
[----:B------:R-:W2:Y:S01]  /*72d50*/  LDL.LU R18, [R1+0x94] ;  /* 0x0000940001127983 */ /* 0x000ea20000300800 */
[----:B------:R-:W0:Y:S01]  /*72d60*/  LDCU UR4, c[0x0][0x39c] ;  /* 0x00007380ff0477ac */ /* 0x000e220008000800 */
[----:B-1----:R-:W-:-:S04]  /*72d70*/  LEA R6, P6, R0, R16, 0x1 ;  /* 0x0000001000067211 */ /* 0x002fc800078c08ff */
[----:B------:R-:W-:Y:S01]  /*72d80*/  LEA.HI.X.SX32 R7, R0, R22, 0x1, P6 ;  /* 0x0000001600077211 */ /* 0x000fe200030f0eff */
[----:B------:R-:W-:Y:S02]  /*72d90*/  IMAD R0, R11, 0x2, R0 ;  /* 0x000000020b007824 */ /* 0x000fe400078e0200 */
[----:B------:R-:W3:Y:S02]  /*72da0*/  LDL.LU R11, [R1] ;  /* 0x00000000010b7983 */ /* 0x000ee40000300800 */
[----:B----4-:R-:W-:Y:S02]  /*72db0*/  IMAD R3, R8, 0x2, R0 ;  /* 0x0000000208037824 */ /* 0x010fe400078e0200 */
[----:B------:R-:W1:Y:S01]  /*72dc0*/  LDC R8, c[0x0][0x3b8] ;  /* 0x0000ee00ff087b82 */ /* 0x000e620000000800 */
[----:B--2---:R2:W-:Y:S01]  /*72dd0*/  @P5 STG.E.U16 desc[UR10][R4.64], R18 ;  /* 0x0000001204005986 */ /* 0x0045e2000c10150a */
[----:B0-----:R-:W-:Y:S01]  /*72de0*/  ISETP.LT.AND P5, PT, R9, UR5, !P0 ;  /* 0x0000000509007c0c */ /* 0x001fe2000c7a1270 */
[----:B------:R-:W0:Y:S05]  /*72df0*/  LDCU UR5, c[0x0][0x39c] ;  /* 0x00007380ff0577ac */ /* 0x000e2a0008000800 */
[----:B------:R-:W4:Y:S01]  /*72e00*/  LDC R9, c[0x0][0x3b8] ;  /* 0x0000ee00ff097b82 */ /* 0x000f220000000800 */
[----:B------:R0:W-:Y:S01]  /*72e10*/  @P4 STG.E.U16 desc[UR10][R6.64], R17 ;  /* 0x0000001106004986 */ /* 0x0001e2000c10150a */
[----:B--2---:R-:W-:-:S04]  /*72e20*/  LEA R4, P6, R0, R16, 0x1 ;  /* 0x0000001000047211 */ /* 0x004fc800078c08ff */
[----:B------:R-:W-:Y:S01]  /*72e30*/  LEA.HI.X.SX32 R5, R0, R22, 0x1, P6 ;  /* 0x0000001600057211 */ /* 0x000fe200030f0eff */
[----:B------:R-:W-:Y:S01]  /*72e40*/  IMAD R0, R13, 0x2, R3 ;  /* 0x000000020d007824 */ /* 0x000fe200078e0203 */
[----:B------:R-:W-:Y:S01]  /*72e50*/  ISETP.LT.AND P4, PT, R19, UR6, !P0 ;  /* 0x0000000613007c0c */ /* 0x000fe2000c781270 */
[----:B------:R-:W2:Y:S01]  /*72e60*/  LDCU UR6, c[0x0][0x39c] ;  /* 0x00007380ff0677ac */ /* 0x000ea20008000800 */
[----:B0-----:R-:W-:Y:S01]  /*72e70*/  LEA R6, P6, R3, R16, 0x1 ;  /* 0x0000001003067211 */ /* 0x001fe200078c08ff */
[----:B------:R0:W-:Y:S01]  /*72e80*/  @P3 STG.E.U16 desc[UR10][R4.64], R14 ;  /* 0x0000000e04003986 */ /* 0x0001e2000c10150a */
[----:B------:R-:W-:Y:S01]  /*72e90*/  ISETP.LT.AND P3, PT, R21, UR4, !P0 ;  /* 0x0000000415007c0c */ /* 0x000fe2000c761270 */
[----:B------:R-:W1:Y:S01]  /*72ea0*/  LDCU UR4, c[0x0][0x39c] ;  /* 0x00007380ff0477ac */ /* 0x000e620008000800 */
[----:B------:R-:W-:Y:S01]  /*72eb0*/  LEA.HI.X.SX32 R7, R3, R22, 0x1, P6 ;  /* 0x0000001603077211 */ /* 0x000fe200030f0eff */
[----:B------:R-:W-:Y:S02]  /*72ec0*/  IMAD R3, R12, 0x2, R0 ;  /* 0x000000020c037824 */ /* 0x000fe400078e0200 */
[----:B------:R-:W1:Y:S02]  /*72ed0*/  LDC R12, c[0x0][0x3b8] ;  /* 0x0000ee00ff0c7b82 */ /* 0x000e640000000800 */
[----:B------:R2:W-:Y:S01]  /*72ee0*/  @P2 STG.E.U16 desc[UR10][R6.64], R15 ;  /* 0x0000000f06002986 */ /* 0x0005e2000c10150a */
[----:B0-----:R-:W-:-:S04]  /*72ef0*/  LEA R4, P6, R0, R16, 0x1 ;  /* 0x0000001000047211 */ /* 0x001fc800078c08ff */
[----:B------:R-:W-:Y:S01]  /*72f00*/  LEA.HI.X.SX32 R5, R0, R22, 0x1, P6 ;  /* 0x0000001600057211 */ /* 0x000fe200030f0eff */
[----:B----4-:R-:W-:Y:S01]  /*72f10*/  IMAD R0, R9, 0x2, R3 ;  /* 0x0000000209007824 */ /* 0x010fe200078e0203 */
[----:B------:R-:W-:Y:S01]  /*72f20*/  ISETP.LT.AND P2, PT, R24, UR5, !P0 ;  /* 0x0000000518007c0c */ /* 0x000fe2000c741270 */
[----:B------:R-:W0:Y:S01]  /*72f30*/  LDCU UR5, c[0x0][0x39c] ;  /* 0x00007380ff0577ac */ /* 0x000e220008000800 */
[C---:B--2---:R-:W-:Y:S01]  /*72f40*/  LEA R6, P6, R3.reuse, R16, 0x1 ;  /* 0x0000001003067211 */ /* 0x044fe200078c08ff */
[----:B---3--:R2:W-:Y:S01]  /*72f50*/  @P5 STG.E.U16 desc[UR10][R4.64], R20 ;  /* 0x0000001404005986 */ /* 0x0085e2000c10150a */
[----:B------:R-:W3:Y:S02]  /*72f60*/  LDC R9, c[0x0][0x3b8] ;  /* 0x0000ee00ff097b82 */ /* 0x000ee40000000800 */
[----:B------:R-:W-:Y:S01]  /*72f70*/  LEA.HI.X.SX32 R7, R3, R22, 0x1, P6 ;  /* 0x0000001603077211 */ /* 0x000fe200030f0eff */
[----:B------:R-:W-:Y:S01]  /*72f80*/  IMAD R3, R10, 0x2, R0 ;  /* 0x000000020a037824 */ /* 0x000fe200078e0200 */
[----:B------:R-:W-:Y:S01]  /*72f90*/  ISETP.LT.AND P5, PT, R11, UR6, !P0 ;  /* 0x000000060b007c0c */ /* 0x000fe2000c7a1270 */
[----:B------:R-:W4:Y:S01]  /*72fa0*/  LDCU UR6, c[0x0][0x39c] ;  /* 0x00007380ff0677ac */ /* 0x000f220008000800 */
[C---:B--2---:R-:W-:Y:S01]  /*72fb0*/  LEA R4, P6, R0.reuse, R16, 0x1 ;  /* 0x0000001000047211 */ /* 0x044fe200078c08ff */
[----:B------:R2:W-:Y:S01]  /*72fc0*/  @P4 STG.E.U16 desc[UR10][R6.64], R25 ;  /* 0x0000001906004986 */ /* 0x0005e2000c10150a */
[----:B------:R-:W3:Y:S02]  /*72fd0*/  LDC R11, c[0x0][0x3b8] ;  /* 0x0000ee00ff0b7b82 */ /* 0x000ee40000000800 */
[----:B------:R-:W-:-:S02]  /*72fe0*/  LEA.HI.X.SX32 R5, R0, R22, 0x1, P6 ;  /* 0x0000001600057211 */ /* 0x000fc400030f0eff */
[----:B-1----:R-:W-:Y:S01]  /*72ff0*/  ISETP.LT.AND P6, PT, R27, UR4, !P0 ;  /* 0x000000041b007c0c */ /* 0x002fe2000c7c1270 */
[----:B------:R-:W1:Y:S01]  /*73000*/  LDCU UR4, c[0x0][0x39c] ;  /* 0x00007380ff0477ac */ /* 0x000e620008000800 */
[----:B------:R-:W-:Y:S02]  /*73010*/  PRMT R0, R2, 0x7632, R0 ;  /* 0x0000763202007816 */ /* 0x000fe40000000000 */
[----:B------:R-:W3:Y:S01]  /*73020*/  LDC R10, c[0x0][0x3b8] ;  /* 0x0000ee00ff0a7b82 */ /* 0x000ee20000000800 */
[C---:B--2---:R-:W-:Y:S01]  /*73030*/  LEA R6, P4, R3.reuse, R16, 0x1 ;  /* 0x0000001003067211 */ /* 0x044fe200078808ff */
[----:B------:R2:W-:Y:S03]  /*73040*/  @P3 STG.E.U16 desc[UR10][R4.64], R28 ;  /* 0x0000001c04003986 */ /* 0x0005e6000c10150a */
[----:B------:R-:W-:Y:S01]  /*73050*/  LEA.HI.X.SX32 R7, R3, R22, 0x1, P4 ;  /* 0x0000001603077211 */ /* 0x000fe200020f0eff */
[----:B------:R-:W-:Y:S01]  /*73060*/  IMAD R3, R8, 0x2, R3 ;  /* 0x0000000208037824 */ /* 0x000fe200078e0203 */
[----:B------:R-:W3:Y:S04]  /*73070*/  LDL.LU R27, [R1+0x14] ;  /* 0x00001400011b7983 */ /* 0x000ee80000300800 */
[----:B------:R1:W-:Y:S01]  /*73080*/  @P2 STG.E.U16 desc[UR10][R6.64], R0 ;  /* 0x0000000006002986 */ /* 0x0003e2000c10150a */
[----:B--2---:R-:W-:-:S03]  /*73090*/  LEA R4, P2, R3, R16, 0x1 ;  /* 0x0000001003047211 */ /* 0x004fc600078408ff */
[----:B------:R-:W2:Y:S01]  /*730a0*/  LDL.LU R2, [R1+0x1ab8] ;  /* 0x001ab80001027983 */ /* 0x000ea20000300800 */
[----:B0-----:R-:W-:Y:S01]  /*730b0*/  ISETP.LT.AND P4, PT, R23, UR5, !P0 ;  /* 0x0000000517007c0c */ /* 0x001fe2000c781270 */
[----:B------:R-:W0:Y:S01]  /*730c0*/  LDCU UR5, c[0x0][0x39c] ;  /* 0x00007380ff0577ac */ /* 0x000e220008000800 */
[----:B----4-:R-:W-:Y:S01]  /*730d0*/  ISETP.LT.AND P3, PT, R26, UR6, !P0 ;  /* 0x000000061a007c0c */ /* 0x010fe2000c761270 */
[----:B------:R-:W4:Y:S01]  /*730e0*/  LDL.LU R23, [R1+0x18] ;  /* 0x0000180001177983 */ /* 0x000f220000300800 */
[----:B------:R-:W-:Y:S01]  /*730f0*/  LEA.HI.X.SX32 R5, R3, R22, 0x1, P2 ;  /* 0x0000001603057211 */ /* 0x000fe200010f0eff */
[----:B------:R-:W0:Y:S01]  /*73100*/  LDCU UR6, c[0x0][0x39c] ;  /* 0x00007380ff0677ac */ /* 0x000e220008000800 */
[----:B-1----:R-:W-:Y:S01]  /*73110*/  ISETP.LT.AND P2, PT, R29, UR4, !P0 ;  /* 0x000000041d007c0c */ /* 0x002fe2000c741270 */
[----:B------:R-:W2:Y:S01]  /*73120*/  LDL.LU R26, [R1+0x1c] ;  /* 0x00001c00011a7983 */ /* 0x000ea20000300800 */
[----:B------:R-:W-:Y:S01]  /*73130*/  PRMT R0, R18, 0x7632, R0 ;  /* 0x0000763212007816 */ /* 0x000fe20000000000 */
[----:B------:R-:W-:Y:S01]  /*73140*/  IMAD R3, R12, 0x2, R3 ;  /* 0x000000020c037824 */ /* 0x000fe200078e0203 */
[----:B------:R-:W-:Y:S01]  /*73150*/  PRMT R8, R17, 0x7632, R8 ;  /* 0x0000763211087816 */ /* 0x000fe20000000008 */
[----:B------:R-:W4:Y:S01]  /*73160*/  LDL.LU R29, [R1+0x20] ;  /* 0x00002000011d7983 */ /* 0x000f220000300800 */
[----:B------:R-:W1:Y:S01]  /*73170*/  LDC R12, c[0x0][0x3b8] ;  /* 0x0000ee00ff0c7b82 */ /* 0x000e620000000800 */
[----:B---3--:R-:W-:Y:S01]  /*73180*/  IMAD R7, R11, 0x2, R3 ;  /* 0x000000020b077824 */ /* 0x008fe200078e0203 */
[----:B------:R-:W3:Y:S01]  /*73190*/  LDCU UR4, c[0x0][0x39c] ;  /* 0x00007380ff0477ac */ /* 0x000ee20008000800 */
[----:B------:R0:W-:Y:S05]  /*731a0*/  @P5 STG.E.U16 desc[UR10][R4.64], R0 ;  /* 0x0000000004005986 */ /* 0x0001ea000c10150a */
[----:B------:R-:W1:Y:S01]  /*731b0*/  LDC R11, c[0x0][0x3b8] ;  /* 0x0000ee00ff0b7b82 */ /* 0x000e620000000800 */
[----:B0-----:R-:W-:-:S04]  /*731c0*/  LEA R4, P5, R3, R16, 0x1 ;  /* 0x0000001003047211 */ /* 0x001fc800078a08ff */
[----:B------:R-:W-:Y:S02]  /*731d0*/  LEA.HI.X.SX32 R5, R3, R22, 0x1, P5 ;  /* 0x0000001603057211 */ /* 0x000fe400028f0eff */
[C---:B------:R-:W-:Y:S01]  /*731e0*/  LEA R6, P5, R7.reuse, R16, 0x1 ;  /* 0x0000001007067211 */ /* 0x040fe200078a08ff */
[----:B------:R-:W-:Y:S01]  /*731f0*/  IMAD R3, R10, 0x2, R7 ;  /* 0x000000020a037824 */ /* 0x000fe200078e0207 */
[----:B------:R-:W-:Y:S01]  /*73200*/  PRMT R0, R14, 0x7632, R0 ;  /* 0x000076320e007816 */ /* 0x000fe20000000000 */
[----:B------:R0:W-:Y:S01]  /*73210*/  @P6 STG.E.U16 desc[UR10][R4.64], R8 ;  /* 0x0000000804006986 */ /* 0x0001e2000c10150a */
[----:B------:R-:W-:Y:S01]  /*73220*/  LEA.HI.X.SX32 R7, R7, R22, 0x1, P5 ;  /* 0x0000001607077211 */ /* 0x000fe200028f0eff */
[----:B------:R-:W1:Y:S04]  /*73230*/  LDC R10, c[0x0][0x3b8] ;  /* 0x0000ee00ff0a7b82 */ /* 0x000e680000000800 */
[----:B------:R0:W-:Y:S02]  /*73240*/  @P4 STG.E.U16 desc[UR10][R6.64], R0 ;  /* 0x0000000006004986 */ /* 0x0001e4000c10150a */
[----:B0-----:R-:W-:-:S04]  /*73250*/  LEA R4, P6, R3, R16, 0x1 ;  /* 0x0000001003047211 */ /* 0x001fc800078c08ff */
[----:B------:R-:W-:Y:S01]  /*73260*/  LEA.HI.X.SX32 R5, R3, R22, 0x1, P6 ;  /* 0x0000001603057211 */ /* 0x000fe200030f0eff */
[--C-:B------:R-:W-:Y:S01]  /*73270*/  IMAD R0, R9, 0x2, R3.reuse ;  /* 0x0000000209007824 */ /* 0x100fe200078e0203 */
[----:B------:R-:W-:Y:S01]  /*73280*/  PRMT R3, R15, 0x7632, R3 ;  /* 0x000076320f037816 */ /* 0x000fe20000000003 */
[----:B------:R-:W0:Y:S03]  /*73290*/  LDC R9, c[0x0][0x3b8] ;  /* 0x0000ee00ff097b82 */ /* 0x000e260000000800 */
[C---:B------:R-:W-:Y:S01]  /*732a0*/  LEA R6, P6, R0.reuse, R16, 0x1 ;  /* 0x0000001000067211 */ /* 0x040fe200078c08ff */
[----:B------:R0:W-:Y:S03]  /*732b0*/  @P3 STG.E.U16 desc[UR10][R4.64], R3 ;  /* 0x0000000304003986 */ /* 0x0001e6000c10150a */
[----:B------:R-:W-:-:S02]  /*732c0*/  LEA.HI.X.SX32 R7, R0, R22, 0x1, P6 ;  /* 0x0000001600077211 */ /* 0x000fc400030f0eff */
[----:B------:R-:W-:Y:S02]  /*732d0*/  ISETP.LT.AND P5, PT, R27, UR5, !P0 ;  /* 0x000000051b007c0c */ /* 0x000fe4000c7a1270 */
[----:B--2---:R-:W-:Y:S01]  /*732e0*/  ISETP.LT.AND P3, PT, R26, UR6, !P0 ;  /* 0x000000061a007c0c */ /* 0x004fe2000c761270 */
[----:B------:R-:W2:Y:S01]  /*732f0*/  LDL.LU R27, [R1+0x24] ;  /* 0x00002400011b7983 */ /* 0x000ea20000300800 */
[----:B0-----:R-:W-:Y:S01]  /*73300*/  PRMT R3, R20, 0x7632, R3 ;  /* 0x0000763214037816 */ /* 0x001fe20000000003 */
[----:B-1----:R-:W-:Y:S01]  /*73310*/  IMAD R0, R12, 0x2, R0 ;  /* 0x000000020c007824 */ /* 0x002fe200078e0200 */
[----:B----4-:R-:W-:Y:S01]  /*73320*/  ISETP.LT.AND P6, PT, R29, UR7, !P0 ;  /* 0x000000071d007c0c */ /* 0x010fe2000c7c1270 */
[----:B------:R-:W4:Y:S01]  /*73330*/  LDL.LU R26, [R1+0x28] ;  /* 0x00002800011a7983 */ /* 0x000f220000300800 */
[----:B---3--:R-:W-:Y:S01]  /*73340*/  ISETP.LT.AND P4, PT, R23, UR4, !P0 ;  /* 0x0000000417007c0c */ /* 0x008fe2000c781270 */
[----:B------:R-:W2:Y:S01]  /*73350*/  LDCU UR4, c[0x0][0x39c] ;  /* 0x00007380ff0477ac */ /* 0x000ea20008000800 */
[----:B------:R-:W-:Y:S01]  /*73360*/  PRMT R8, R25, 0x7632, R8 ;  /* 0x0000763219087816 */ /* 0x000fe20000000008 */
[----:B------:R-:W3:Y:S01]  /*73370*/  LDL.LU R29, [R1+0x2c] ;  /* 0x00002c00011d7983 */ /* 0x000ee20000300800 */
[----:B------:R-:W3:Y:S01]  /*73380*/  LDCU UR6, c[0x0][0x39c] ;  /* 0x00007380ff0677ac */ /* 0x000ee20008000800 */
[----:B------:R-:W0:Y:S02]  /*73390*/  LDC R12, c[0x0][0x3b8] ;  /* 0x0000ee00ff0c7b82 */ /* 0x000e240000000800 */
[----:B------:R-:W4:Y:S01]  /*733a0*/  LDL.LU R19, [R1+0xa0] ;  /* 0x0000a00001137983 */ /* 0x000f220000300800 */
[----:B------:R-:W4:Y:S03]  /*733b0*/  LDCU UR5, c[0x0][0x39c] ;  /* 0x00007380ff0577ac */ /* 0x000f260008000800 */
[----:B------:R1:W-:Y:S01]  /*733c0*/  @P2 STG.E.U16 desc[UR10][R6.64], R3 ;  /* 0x0000000306002986 */ /* 0x0003e2000c10150a */
[----:B------:R-:W-:Y:S01]  /*733d0*/  IMAD R5, R10, 0x2, R0 ;  /* 0x000000020a057824 */ /* 0x000fe200078e0200 */
[----:B------:R-:W0:Y:S01]  /*733e0*/  LDCU UR7, c[0x0][0x39c] ;  /* 0x00007380ff0777ac */ /* 0x000e220008000800 */
[----:B------:R-:W0:Y:S01]  /*733f0*/  LDC R10, c[0x0][0x3b8] ;  /* 0x0000ee00ff0a7b82 */ /* 0x000e220000000800 */
[----:B------:R-:W4:Y:S04]  /*73400*/  LDL.LU R18, [R1+0xa4] ;  /* 0x0000a40001127983 */ /* 0x000f280000300800 */
[----:B------:R-:W4:Y:S01]  /*73410*/  LDL.LU R25, [R1+0xe0] ;  /* 0x0000e00001197983 */ /* 0x000f220000300800 */
[----:B-1----:R-:W-:-:S03]  /*73420*/  LEA R6, P2, R0, R16, 0x1 ;  /* 0x0000001000067211 */ /* 0x002fc600078408ff */
[----:B------:R-:W4:Y:S01]  /*73430*/  LDL.LU R17, [R1+0xa8] ;  /* 0x0000a80001117983 */ /* 0x000f220000300800 */
[----:B------:R-:W-:Y:S02]  /*73440*/  LEA.HI.X.SX32 R7, R0, R22, 0x1, P2 ;  /* 0x0000001600077211 */ /* 0x000fe400010f0eff */
[----:B------:R-:W-:Y:S02]  /*73450*/  PRMT R0, R28, 0x7632, R0 ;  /* 0x000076321c007816 */ /* 0x000fe40000000000 */
[----:B------:R-:W4:Y:S01]  /*73460*/  LDL.LU R28, [R1+0xe4] ;  /* 0x0000e400011c7983 */ /* 0x000f220000300800 */
[----:B------:R-:W-:Y:S01]  /*73470*/  LEA R4, P2, R5, R16, 0x1 ;  /* 0x0000001005047211 */ /* 0x000fe200078408ff */
[----:B------:R-:W-:Y:S02]  /*73480*/  IMAD R3, R11, 0x2, R5 ;  /* 0x000000020b037824 */ /* 0x000fe400078e0205 */
[----:B------:R1:W-:Y:S01]  /*73490*/  @P5 STG.E.U16 desc[UR10][R6.64], R8 ;  /* 0x0000000806005986 */ /* 0x0003e2000c10150a */
[----:B------:R-:W-:Y:S01]  /*734a0*/  LEA.HI.X.SX32 R5, R5, R22, 0x1, P2 ;  /* 0x0000001605057211 */ /* 0x000fe200010f0eff */
[----:B------:R-:W0:Y:S01]  /*734b0*/  LDC R11, c[0x0][0x3b8] ;  /* 0x0000ee00ff0b7b82 */ /* 0x000e220000000800 */
[----:B-1----:R-:W-:-:S07]  /*734c0*/  LEA R6, P2, R3, R16, 0x1 ;  /* 0x0000001003067211 */ /* 0x002fce00078408ff */
[----:B------:R-:W1:Y:S01]  /*734d0*/  LDC R8, c[0x0][0x3b8] ;  /* 0x0000ee00ff087b82 */ /* 0x000e620000000800 */
[----:B------:R-:W-:Y:S02]  /*734e0*/  LEA.HI.X.SX32 R7, R3, R22, 0x1, P2 ;  /* 0x0000001603077211 */ /* 0x000fe400010f0eff */
[----:B--2---:R-:W-:Y:S01]  /*734f0*/  ISETP.LT.AND P5, PT, R27, UR4, !P0 ;  /* 0x000000041b007c0c */ /* 0x004fe2000c7a1270 */
[----:B------:R2:W-:Y:S01]  /*73500*/  @P4 STG.E.U16 desc[UR10][R4.64], R0 ;  /* 0x0000000004004986 */ /* 0x0005e2000c10150a */
[----:B------:R-:W0:Y:S03]  /*73510*/  LDCU UR4, c[0x0][0x39c] ;  /* 0x00007380ff0477ac */ /* 0x000e260008000800 */
[----:B------:R-:W4:Y:S01]  /*73520*/  LDL.LU R27, [R1+0xac] ;  /* 0x0000ac00011b7983 */ /* 0x000f220000300800 */
[----:B---3--:R-:W-:-:S03]  /*73530*/  ISETP.LT.AND P2, PT, R29, UR6, !P0 ;  /* 0x000000061d007c0c */ /* 0x008fc6000c741270 */
[----:B------:R-:W3:Y:S01]  /*73540*/  LDL.LU R13, [R1+0xe8] ;  /* 0x0000e800010d7983 */ /* 0x000ee20000300800 */
[----:B----4-:R-:W-:Y:S01]  /*73550*/  ISETP.LT.AND P4, PT, R26, UR5, !P0 ;  /* 0x000000051a007c0c */ /* 0x010fe2000c781270 */
[----:B------:R-:W4:Y:S02]  /*73560*/  LDCU UR5, c[0x0][0x39c] ;  /* 0x00007380ff0577ac */ /* 0x000f240008000800 */
[----:B------:R-:W3:Y:S01]  /*73570*/  LDL.LU R29, [R1+0xec] ;  /* 0x0000ec00011d7983 */ /* 0x000ee20000300800 */
[----:B--2---:R-:W-:Y:S01]  /*73580*/  IMAD R0, R9, 0x2, R3 ;  /* 0x0000000209007824 */ /* 0x004fe200078e0203 */
[----:B------:R-:W2:Y:S01]  /*73590*/  LDCU UR6, c[0x0][0x39c] ;  /* 0x00007380ff0677ac */ /* 0x000ea20008000800 */
[----:B------:R-:W2:Y:S01]  /*735a0*/  LDC R9, c[0x0][0x3b8] ;  /* 0x0000ee00ff097b82 */ /* 0x000ea20000000800 */
[----:B------:R-:W2:Y:S01]  /*735b0*/  LDL.LU R23, [R1+0xb0] ;  /* 0x0000b00001177983 */ /* 0x000ea20000300800 */
[----:B0-----:R-:W-:-:S03]  /*735c0*/  IMAD R3, R10, 0x2, R0 ;  /* 0x000000020a037824 */ /* 0x001fc600078e0200 */
[----:B------:R0:W-:Y:S03]  /*735d0*/  @P3 STG.E.U16 desc[UR10][R6.64], R19 ;  /* 0x0000001306003986 */ /* 0x0001e6000c10150a */
[----:B------:R-:W2:Y:S01]  /*735e0*/  LDC R10, c[0x0][0x3b8] ;  /* 0x0000ee00ff0a7b82 */ /* 0x000ea20000000800 */
[----:B------:R-:W3:Y:S04]  /*735f0*/  LDL.LU R20, [R1+0xb4] ;  /* 0x0000b40001147983 */ /* 0x000ee80000300800 */
[----:B------:R-:W3:Y:S01]  /*73600*/  LDL.LU R26, [R1+0xb8] ;  /* 0x0000b800011a7983 */ /* 0x000ee20000300800 */
[----:B0-----:R-:W-:-:S03]  /*73610*/  LEA R6, P3, R0, R16, 0x1 ;  /* 0x0000001000067211 */ /* 0x001fc600078608ff */
[----:B------:R-:W3:Y:S01]  /*73620*/  LDL.LU R14, [R1+0x140] ;  /* 0x00014000010e7983 */ /* 0x000ee20000300800 */
[----:B------:R-:W-:Y:S02]  /*73630*/  LEA.HI.X.SX32 R7, R0, R22, 0x1, P3 ;  /* 0x0000001600077211 */ /* 0x000fe400018f0eff */
[C---:B------:R-:W-:Y:S01]  /*73640*/  LEA R4, P3, R3.reuse, R16, 0x1 ;  /* 0x0000001003047211 */ /* 0x040fe200078608ff */
[----:B------:R-:W-:Y:S02]  /*73650*/  IMAD R0, R12, 0x2, R3 ;  /* 0x000000020c007824 */ /* 0x000fe400078e0203 */
[----:B------:R0:W-:Y:S01]  /*73660*/  @P6 STG.E.U16 desc[UR10][R6.64], R18 ;  /* 0x0000001206006986 */ /* 0x0001e2000c10150a */
[----:B------:R-:W-:Y:S01]  /*73670*/  LEA.HI.X.SX32 R5, R3, R22, 0x1, P3 ;  /* 0x0000001603057211 */ /* 0x000fe200018f0eff */
[----:B------:R-:W2:Y:S01]  /*73680*/  LDC R12, c[0x0][0x3b8] ;  /* 0x0000ee00ff0c7b82 */ /* 0x000ea20000000800 */
[----:B------:R-:W-:Y:S01]  /*73690*/  ISETP.LT.AND P3, PT, R25, UR4, !P0 ;  /* 0x0000000419007c0c */ /* 0x000fe2000c761270 */
[----:B------:R-:W3:Y:S02]  /*736a0*/  LDCU UR4, c[0x0][0x39c] ;  /* 0x00007380ff0477ac */ /* 0x000ee40008000800 */
[----:B------:R4:W-:Y:S02]  /*736b0*/  @P5 STG.E.U16 desc[UR10][R4.64], R17 ;  /* 0x0000001104005986 */ /* 0x0009e4000c10150a */
[----:B----4-:R-:W-:Y:S01]  /*736c0*/  ISETP.LT.AND P5, PT, R28, UR5, !P0 ;  /* 0x000000051c007c0c */ /* 0x010fe2000c7a1270 */
[----:B------:R-:W4:Y:S01]  /*736d0*/  LDCU UR5, c[0x0][0x39c] ;  /* 0x00007380ff0577ac */ /* 0x000f220008000800 */
[----:B------:R-:W3:Y:S01]  /*736e0*/  LDL.LU R28, [R1+0x144] ;  /* 0x00014400011c7983 */ /* 0x000ee20000300800 */
[----:B0-----:R-:W-:-:S03]  /*736f0*/  LEA R6, P6, R0, R16, 0x1 ;  /* 0x0000001000067211 */ /* 0x001fc600078c08ff */
[----:B------:R-:W3:Y:S01]  /*73700*/  LDL.LU R15, [R1+0x148] ;  /* 0x00014800010f7983 */ /* 0x000ee20000300800 */
[----:B------:R-:W-:Y:S01]  /*73710*/  LEA.HI.X.SX32 R7, R0, R22, 0x1, P6 ;  /* 0x0000001600077211 */ /* 0x000fe200030f0eff */
[----:B-1----:R-:W-:Y:S02]  /*73720*/  IMAD R0, R8, 0x2, R0 ;  /* 0x0000000208007824 */ /* 0x002fe400078e0200 */
[----:B------:R-:W3:Y:S01]  /*73730*/  LDL.LU R25, [R1+0xbc] ;  /* 0x0000bc0001197983 */ /* 0x000ee20000300800 */
[----:B------:R-:W0:Y:S02]  /*73740*/  LDC R8, c[0x0][0x3b8] ;  /* 0x0000ee00ff087b82 */ /* 0x000e240000000800 */
[----:B------:R-:W-:-:S04]  /*73750*/  LEA R4, P6, R0, R16, 0x1 ;  /* 0x0000001000047211 */ /* 0x000fc800078c08ff */
[----:B------:R-:W-:Y:S01]  /*73760*/  LEA.HI.X.SX32 R5, R0, R22, 0x1, P6 ;  /* 0x0000001600057211 */ /* 0x000fe200030f0eff */
[----:B------:R1:W-:Y:S04]  /*73770*/  @P4 STG.E.U16 desc[UR10][R6.64], R27 ;  /* 0x0000001b06004986 */ /* 0x0003e8000c10150a */
[----:B--2---:R2:W-:Y:S01]  /*73780*/  @P2 STG.E.U16 desc[UR10][R4.64], R23 ;  /* 0x0000001704002986 */ /* 0x0045e2000c10150a */
[----:B---3--:R-:W-:Y:S01]  /*73790*/  ISETP.LT.AND P2, PT, R29, UR4, !P0 ;  /* 0x000000041d007c0c */ /* 0x008fe2000c741270 */
[----:B------:R-:W-:Y:S01]  /*737a0*/  IMAD R3, R9, 0x2, R0 ;  /* 0x0000000209037824 */ /* 0x000fe200078e0200 */
[----:B------:R-:W-:Y:S01]  /*737b0*/  ISETP.LT.AND P4, PT, R13, UR6, !P0 ;  /* 0x000000060d007c0c */ /* 0x000fe2000c781270 */
[----:B------:R-:W3:Y:S01]  /*737c0*/  LDL.LU R29, [R1+0x14c] ;  /* 0x00014c00011d7983 */ /* 0x000ee20000300800 */
[----:B------:R-:W0:Y:S01]  /*737d0*/  LDCU UR6, c[0x0][0x39c] ;  /* 0x00007380ff0677ac */ /* 0x000e220008000800 */
[----:B------:R-:W-:Y:S01]  /*737e0*/  IMAD R0, R11, 0x2, R3 ;  /* 0x000000020b007824 */ /* 0x000fe200078e0203 */
[C---:B-1----:R-:W-:Y:S01]  /*737f0*/  LEA R6, P6, R3.reuse, R16, 0x1 ;  /* 0x0000001003067211 */ /* 0x042fe200078c08ff */
[----:B------:R-:W1:Y:S01]  /*73800*/  LDC R11, c[0x0][0x3b8] ;  /* 0x0000ee00ff0b7b82 */ /* 0x000e620000000800 */
[----:B------:R-:W0:Y:S02]  /*73810*/  LDCU UR4, c[0x0][0x39c] ;  /* 0x00007380ff0477ac */ /* 0x000e240008000800 */
[----:B------:R-:W-:-:S02]  /*73820*/  LEA.HI.X.SX32 R7, R3, R22, 0x1, P6 ;  /* 0x0000001603077211 */ /* 0x000fc400030f0eff */
[----:B--2---:R-:W-:Y:S01]  /*73830*/  LEA R4, P6, R0, R16, 0x1 ;  /* 0x0000001000047211 */ /* 0x004fe200078c08ff */
[----:B------:R-:W-:Y:S02]  /*73840*/  IMAD R3, R12, 0x2, R0 ;  /* 0x000000020c037824 */ /* 0x000fe400078e0200 */
[----:B------:R2:W-:Y:S01]  /*73850*/  @P3 STG.E.U16 desc[UR10][R6.64], R20 ;  /* 0x0000001406003986 */ /* 0x0005e2000c10150a */
[----:B------:R-:W-:Y:S01]  /*73860*/  LEA.HI.X.SX32 R5, R0, R22, 0x1, P6 ;  /* 0x0000001600057211 */ /* 0x000fe200030f0eff */
[----:B------:R-:W1:Y:S01]  /*73870*/  LDC R9, c[0x0][0x3b8] ;  /* 0x0000ee00ff097b82 */ /* 0x000e620000000800 */
[----:B----4-:R-:W-:Y:S01]  /*73880*/  ISETP.LT.AND P3, PT, R14, UR5, !P0 ;  /* 0x000000050e007c0c */ /* 0x010fe2000c761270 */
[----:B------:R-:W3:Y:S01]  /*73890*/  LDCU UR5, c[0x0][0x39c] ;  /* 0x00007380ff0577ac */ /* 0x000ee20008000800 */
[----:B------:R-:W4:Y:S01]  /*738a0*/  LDL.LU R14, [R1+0x150] ;  /* 0x00015000010e7983 */ /* 0x000f220000300800 */
[----:B0-----:R-:W-:-:S03]  /*738b0*/  IMAD R0, R8, 0x2, R3 ;  /* 0x0000000208007824 */ /* 0x001fc600078e0203 */
[----:B------:R0:W-:Y:S01]  /*738c0*/  @P5 STG.E.U16 desc[UR10][R4.64], R26 ;  /* 0x0000001a04005986 */ /* 0x0001e2000c10150a */
[----:B------:R-:W1:Y:S01]  /*738d0*/  LDC R8, c[0x0][0x3b8] ;  /* 0x0000ee00ff087b82 */ /* 0x000e620000000800 */
[----:B--2---:R-:W-:-:S07]  /*738e0*/  LEA R6, P6, R3, R16, 0x1 ;  /* 0x0000001003067211 */ /* 0x004fce00078c08ff */
[----:B------:R-:W2:Y:S01]  /*738f0*/  LDC R12, c[0x0][0x3b8] ;  /* 0x0000ee00ff0c7b82 */ /* 0x000ea20000000800 */
[----:B------:R-:W-:Y:S01]  /*73900*/  ISETP.LT.AND P5, PT, R28, UR6, !P0 ;  /* 0x000000061c007c0c */ /* 0x000fe2000c7a1270 */
[----:B------:R-:W1:Y:S01]  /*73910*/  LDCU UR6, c[0x0][0x39c] ;  /* 0x00007380ff0677ac */ /* 0x000e620008000800 */
[----:B------:R-:W2:Y:S01]  /*73920*/  LDL.LU R28, [R1+0x154] ;  /* 0x00015400011c7983 */ /* 0x000ea20000300800 */
[----:B------:R-:W-:Y:S02]  /*73930*/  LEA.HI.X.SX32 R7, R3, R22, 0x1, P6 ;  /* 0x0000001603077211 */ /* 0x000fe400030f0eff */
[----:B0-----:R-:W-:Y:S01]  /*73940*/  LEA R4, P6, R0, R16, 0x1 ;  /* 0x0000001000047211 */ /* 0x001fe200078c08ff */
[--C-:B------:R-:W-:Y:S02]  /*73950*/  IMAD R3, R10, 0x2, R0.reuse ;  /* 0x000000020a037824 */ /* 0x100fe400078e0200 */
[----:B------:R0:W-:Y:S01]  /*73960*/  @P4 STG.E.U16 desc[UR10][R6.64], R25 ;  /* 0x0000001906004986 */ /* 0x0001e2000c10150a */
[----:B------:R-:W-:Y:S01]  /*73970*/  LEA.HI.X.SX32 R5, R0, R22, 0x1, P6 ;  /* 0x0000001600057211 */ /* 0x000fe200030f0eff */
[----:B------:R-:W0:Y:S01]  /*73980*/  LDC R10, c[0x0][0x3b8] ;  /* 0x0000ee00ff0a7b82 */ /* 0x000e220000000800 */
[----:B------:R-:W-:-:S02]  /*73990*/  PRMT R0, R19, 0x7632, R0 ;  /* 0x0000763213007816 */ /* 0x000fc40000000000 */
[----:B------:R-:W-:Y:S01]  /*739a0*/  ISETP.LT.AND P4, PT, R15, UR4, !P0 ;  /* 0x000000040f007c0c */ /* 0x000fe2000c781270 */
[----:B------:R-:W4:Y:S01]  /*739b0*/  LDCU UR4, c[0x0][0x39c] ;  /* 0x00007380ff0477ac */ /* 0x000f220008000800 */
[----:B------:R-:W2:Y:S04]  /*739c0*/  LDL.LU R15, [R1+0x158] ;  /* 0x00015800010f7983 */ /* 0x000ea80000300800 */
[----:B------:R1:W-:Y:S01]  /*739d0*/  @P2 STG.E.U16 desc[UR10][R4.64], R0 ;  /* 0x0000000004002986 */ /* 0x0003e2000c10150a */
[----:B---3--:R-:W-:Y:S02]  /*739e0*/  ISETP.LT.AND P2, PT, R29, UR5, !P0 ;  /* 0x000000051d007c0c */ /* 0x008fe4000c741270 */
[----:B0-----:R-:W-:Y:S01]  /*739f0*/  LEA R6, P6, R3, R16, 0x1 ;  /* 0x0000001003067211 */ /* 0x001fe200078c08ff */
[----:B------:R-:W3:Y:S01]  /*73a00*/  LDL.LU R29, [R1+0x15c] ;  /* 0x00015c00011d7983 */ /* 0x000ee20000300800 */
[--C-:B-1----:R-:W-:Y:S01]  /*73a10*/  IMAD R0, R11, 0x2, R3.reuse ;  /* 0x000000020b007824 */ /* 0x102fe200078e0203 */
[----:B------:R-:W0:Y:S01]  /*73a20*/  LDCU UR5, c[0x0][0x39c] ;  /* 0x00007380ff0577ac */ /* 0x000e220008000800 */
[----:B------:R-:W-:Y:S01]  /*73a30*/  LEA.HI.X.SX32 R7, R3, R22, 0x1, P6 ;  /* 0x0000001603077211 */ /* 0x000fe200030f0eff */
[----:B------:R-:W1:Y:S01]  /*73a40*/  LDC R11, c[0x0][0x3b8] ;  /* 0x0000ee00ff0b7b82 */ /* 0x000e620000000800 */
[----:B------:R-:W-:-:S02]  /*73a50*/  PRMT R3, R18, 0x7632, R3 ;  /* 0x0000763212037816 */ /* 0x000fc40000000003 */
[----:B------:R-:W-:-:S03]  /*73a60*/  LEA R4, P6, R0, R16, 0x1 ;  /* 0x0000001000047211 */ /* 0x000fc600078c08ff */
[----:B------:R0:W-:Y:S01]  /*73a70*/  @P3 STG.E.U16 desc[UR10][R6.64], R3 ;  /* 0x0000000306003986 */ /* 0x0001e2000c10150a */
[----:B------:R-:W-:Y:S02]  /*73a80*/  LEA.HI.X.SX32 R5, R0, R22, 0x1, P6 ;  /* 0x0000001600057211 */ /* 0x000fe400030f0eff */
[----:B----4-:R-:W-:Y:S01]  /*73a90*/  ISETP.LT.AND P3, PT, R14, UR4, !P0 ;  /* 0x000000040e007c0c */ /* 0x010fe2000c761270 */
[----:B------:R-:W3:Y:S01]  /*73aa0*/  LDCU UR4, c[0x0][0x39c] ;  /* 0x00007380ff0477ac */ /* 0x000ee20008000800 */
[--C-:B0-----:R-:W-:Y:S01]  /*73ab0*/  IMAD R3, R9, 0x2, R0.reuse ;  /* 0x0000000209037824 */ /* 0x101fe200078e0200 */
[----:B------:R-:W-:Y:S01]  /*73ac0*/  PRMT R0, R17, 0x7632, R0 ;  /* 0x0000763211007816 */ /* 0x000fe20000000000 */
[----:B------:R-:W0:Y:S03]  /*73ad0*/  LDC R9, c[0x0][0x3b8] ;  /* 0x0000ee00ff097b82 */ /* 0x000e260000000800 */
[C---:B------:R-:W-:Y:S01]  /*73ae0*/  LEA R6, P6, R3.reuse, R16, 0x1 ;  /* 0x0000001003067211 */ /* 0x040fe200078c08ff */
[----:B------:R4:W-:Y:S01]  /*73af0*/  @P5 STG.E.U16 desc[UR10][R4.64], R0 ;  /* 0x0000000004005986 */ /* 0x0009e2000c10150a */
[----:B--2---:R-:W-:Y:S01]  /*73b00*/  ISETP.LT.AND P5, PT, R28, UR6, !P0 ;  /* 0x000000061c007c0c */ /* 0x004fe2000c7a1270 */
[----:B------:R-:W2:Y:S01]  /*73b10*/  LDCU UR6, c[0x0][0x39c] ;  /* 0x00007380ff0677ac */ /* 0x000ea20008000800 */
[----:B------:R-:W-:Y:S01]  /*73b20*/  LEA.HI.X.SX32 R7, R3, R22, 0x1, P6 ;  /* 0x0000001603077211 */ /* 0x000fe200030f0eff */
[----:B------:R-:W2:Y:S01]  /*73b30*/  LDL.LU R28, [R1+0x160] ;  /* 0x00016000011c7983 */ /* 0x000ea20000300800 */
[--C-:B----4-:R-:W-:Y:S01]  /*73b40*/  IMAD R0, R10, 0x2, R3.reuse ;  /* 0x000000020a007824 */ /* 0x110fe200078e0203 */
[----:B------:R-:W-:Y:S01]  /*73b50*/  PRMT R3, R27, 0x7632, R3 ;  /* 0x000076321b037816 */ /* 0x000fe20000000003 */
[----:B------:R-:W4:Y:S01]  /*73b60*/  LDC R10, c[0x0][0x3b8] ;  /* 0x0000ee00ff0a7b82 */ /* 0x000f220000000800 */
[----:B------:R-:W2:Y:S02]  /*73b70*/  LDL.LU R27, [R1+0x164] ;  /* 0x00016400011b7983 */ /* 0x000ea40000300800 */
[----:B------:R-:W-:-:S02]  /*73b80*/  LEA R4, P6, R0, R16, 0x1 ;  /* 0x0000001000047211 */ /* 0x000fc400078c08ff */
[----:B------:R1:W-:Y:S02]  /*73b90*/  @P4 STG.E.U16 desc[UR10][R6.64], R3 ;  /* 0x0000000306004986 */ /* 0x0003e4000c10150a */
[----:B------:R-:W-:Y:S01]  /*73ba0*/  LEA.HI.X.SX32 R5, R0, R22, 0x1, P6 ;  /* 0x0000001600057211 */ /* 0x000fe200030f0eff */
[--C-:B-1----:R-:W-:Y:S01]  /*73bb0*/  IMAD R3, R8, 0x2, R0.reuse ;  /* 0x0000000208037824 */ /* 0x102fe200078e0200 */
[----:B------:R-:W-:Y:S01]  /*73bc0*/  PRMT R0, R23, 0x7632, R0 ;  /* 0x0000763217007816 */ /* 0x000fe20000000000 */
[----:B------:R-:W1:Y:S04]  /*73bd0*/  LDC R8, c[0x0][0x3b8] ;  /* 0x0000ee00ff087b82 */ /* 0x000e680000000800 */
[----:B------:R0:W-:Y:S01]  /*73be0*/  @P2 STG.E.U16 desc[UR10][R4.64], R0 ;  /* 0x0000000004002986 */ /* 0x0001e2000c10150a */
[----:B---3--:R-:W-:-:S02]  /*73bf0*/  ISETP.LT.AND P2, PT, R29, UR4, !P0 ;  /* 0x000000041d007c0c */ /* 0x008fc4000c741270 */
[----:B------:R-:W-:Y:S01]  /*73c00*/  ISETP.LT.AND P4, PT, R15, UR5, !P0 ;  /* 0x000000050f007c0c */ /* 0x000fe2000c781270 */
[----:B------:R-:W3:Y:S01]  /*73c10*/  LDL.LU R29, [R1+0x168] ;  /* 0x00016800011d7983 */ /* 0x000ee20000300800 */
[----:B------:R-:W2:Y:S01]  /*73c20*/  LDCU UR5, c[0x0][0x39c] ;  /* 0x00007380ff0577ac */ /* 0x000ea20008000800 */
[----:B------:R-:W-:Y:S01]  /*73c30*/  LEA R6, P6, R3, R16, 0x1 ;  /* 0x0000001003067211 */ /* 0x000fe200078c08ff */
[--C-:B0-----:R-:W-:Y:S01]  /*73c40*/  IMAD R0, R9, 0x2, R3.reuse ;  /* 0x0000000209007824 */ /* 0x101fe200078e0203 */
[----:B------:R-:W3:Y:S02]  /*73c50*/  LDCU UR4, c[0x0][0x39c] ;  /* 0x00007380ff0477ac */ /* 0x000ee40008000800 */
[----:B------:R-:W-:Y:S01]  /*73c60*/  LEA.HI.X.SX32 R7, R3, R22, 0x1, P6 ;  /* 0x0000001603077211 */ /* 0x000fe200030f0eff */
[----:B------:R-:W0:Y:S01]  /*73c70*/  LDC R9, c[0x0][0x3b8] ;  /* 0x0000ee00ff097b82 */ /* 0x000e220000000800 */
[----:B------:R-:W-:Y:S02]  /*73c80*/  PRMT R3, R20, 0x7632, R3 ;  /* 0x0000763214037816 */ /* 0x000fe40000000003 */
[C---:B------:R-:W-:Y:S01]  /*73c90*/  LEA R4, P6, R0.reuse, R16, 0x1 ;  /* 0x0000001000047211 */ /* 0x040fe200078c08ff */
[----:B------:R-:W3:Y:S03]  /*73ca0*/  LDL.LU R20, [R1+0x16c] ;  /* 0x00016c0001147983 */ /* 0x000ee60000300800 */
[----:B------:R-:W-:Y:S01]  /*73cb0*/  LEA.HI.X.SX32 R5, R0, R22, 0x1, P6 ;  /* 0x0000001600057211 */ /* 0x000fe200030f0eff */
[----:B------:R4:W-:Y:S04]  /*73cc0*/  @P3 STG.E.U16 desc[UR10][R6.64], R3 ;  /* 0x0000000306003986 */ /* 0x0009e8000c10150a */
[----:B------:R-:W3:Y:S04]  /*73cd0*/  LDL.LU R13, [R1+0xc0] ;  /* 0x0000c000010d7983 */ /* 0x000ee80000300800 */
[----:B------:R-:W3:Y:S01]  /*73ce0*/  LDL.LU R18, [R1+0xc4] ;  /* 0x0000c40001127983 */ /* 0x000ee20000300800 */
[--C-:B----4-:R-:W-:Y:S01]  /*73cf0*/  IMAD R3, R10, 0x2, R0.reuse ;  /* 0x000000020a037824 */ /* 0x110fe200078e0200 */
[----:B------:R-:W-:Y:S01]  /*73d00*/  PRMT R0, R26, 0x7632, R0 ;  /* 0x000076321a007816 */ /* 0x000fe20000000000 */
[----:B------:R-:W4:Y:S01]  /*73d10*/  LDC R10, c[0x0][0x3b8] ;  /* 0x0000ee00ff0a7b82 */ /* 0x000f220000000800 */
[----:B--2---:R-:W-:Y:S01]  /*73d20*/  ISETP.LT.AND P3, PT, R28, UR5, !P0 ;  /* 0x000000051c007c0c */ /* 0x004fe2000c761270 */
[----:B------:R-:W2:Y:S01]  /*73d30*/  LDCU UR5, c[0x0][0x39c] ;  /* 0x00007380ff0577ac */ /* 0x000ea20008000800 */
[----:B------:R-:W2:Y:S04]  /*73d40*/  LDL.LU R28, [R1+0x170] ;  /* 0x00017000011c7983 */ /* 0x000ea80000300800 */
[----:B------:R1:W-:Y:S01]  /*73d50*/  @P5 STG.E.U16 desc[UR10][R4.64], R0 ;  /* 0x0000000004005986 */ /* 0x0003e2000c10150a */
[----:B------:R-:W-:Y:S01]  /*73d60*/  ISETP.LT.AND P5, PT, R27, UR6, !P0 ;  /* 0x000000061b007c0c */ /* 0x000fe2000c7a1270 */
[----:B------:R-:W0:Y:S02]  /*73d70*/  LDCU UR6, c[0x0][0x39c] ;  /* 0x00007380ff0677ac */ /* 0x000e240008000800 */
[----:B------:R-:W4:Y:S04]  /*73d80*/  LDL.LU R27, [R1+0x174] ;  /* 0x00017400011b7983 */ /* 0x000f280000300800 */
[----:B------:R-:W4:Y:S01]  /*73d90*/  LDL.LU R14, [R1+0xc8] ;  /* 0x0000c800010e7983 */ /* 0x000f220000300800 */
[----:B------:R-:W-:-:S03]  /*73da0*/  LEA R6, P6, R3, R16, 0x1 ;  /* 0x0000001003067211 */ /* 0x000fc600078c08ff */
[----:B------:R-:W4:Y:S01]  /*73db0*/  LDL.LU R26, [R1+0xcc] ;  /* 0x0000cc00011a7983 */ /* 0x000f220000300800 */
[----:B------:R-:W-:Y:S02]  /*73dc0*/  LEA.HI.X.SX32 R7, R3, R22, 0x1, P6 ;  /* 0x0000001603077211 */ /* 0x000fe400030f0eff */
[----:B---3--:R-:W-:Y:S01]  /*73dd0*/  ISETP.LT.AND P6, PT, R29, UR4, !P0 ;  /* 0x000000041d007c0c */ /* 0x008fe2000c7c1270 */
[----:B-1----:R-:W-:Y:S01]  /*73de0*/  IMAD R0, R8, 0x2, R3 ;  /* 0x0000000208007824 */ /* 0x002fe200078e0203 */
[----:B------:R-:W3:Y:S01]  /*73df0*/  LDL.LU R29, [R1+0x178] ;  /* 0x00017800011d7983 */ /* 0x000ee20000300800 */
[----:B------:R-:W1:Y:S01]  /*73e00*/  LDC R8, c[0x0][0x3b8] ;  /* 0x0000ee00ff087b82 */ /* 0x000e620000000800 */
[----:B------:R-:W-:Y:S01]  /*73e10*/  PRMT R4, R25, 0x7632, R4 ;  /* 0x0000763219047816 */ /* 0x000fe20000000004 */
[----:B0-----:R-:W-:Y:S01]  /*73e20*/  IMAD R3, R9, 0x2, R0 ;  /* 0x0000000209037824 */ /* 0x001fe200078e0200 */
[----:B------:R-:W3:Y:S01]  /*73e30*/  LDL.LU R25, [R1+0xd0] ;  /* 0x0000d00001197983 */ /* 0x000ee20000300800 */
[----:B------:R-:W3:Y:S03]  /*73e40*/  LDCU UR4, c[0x0][0x39c] ;  /* 0x00007380ff0477ac */ /* 0x000ee60008000800 */
[----:B------:R0:W-:Y:S01]  /*73e50*/  @P4 STG.E.U16 desc[UR10][R6.64], R4 ;  /* 0x0000000406004986 */ /* 0x0001e2000c10150a */
[----:B------:R-:W3:Y:S03]  /*73e60*/  LDC R9, c[0x0][0x3b8] ;  /* 0x0000ee00ff097b82 */ /* 0x000ee60000000800 */
[----:B------:R-:W3:Y:S04]  /*73e70*/  LDL.LU R17, [R1+0x17c] ;  /* 0x00017c0001117983 */ /* 0x000ee80000300800 */
[----:B------:R-:W3:Y:S01]  /*73e80*/  LDL.LU R23, [R1+0xd4] ;  /* 0x0000d40001177983 */ /* 0x000ee20000300800 */
[----:B0-----:R-:W-:-:S03]  /*73e90*/  LEA R6, P4, R0, R16, 0x1 ;  /* 0x0000001000067211 */ /* 0x001fc600078808ff */
[----:B------:R-:W3:Y:S01]  /*73ea0*/  LDL.LU R15, [R1+0x180] ;  /* 0x00018000010f7983 */ /* 0x000ee20000300800 */
[----:B------:R-:W-:Y:S01]  /*73eb0*/  LEA.HI.X.SX32 R7, R0, R22, 0x1, P4 ;  /* 0x0000001600077211 */ /* 0x000fe200020f0eff */
[----:B------:R-:W-:Y:S01]  /*73ec0*/  IMAD R0, R12, 0x2, R3 ;  /* 0x000000020c007824 */ /* 0x000fe200078e0203 */
[C---:B------:R-:W-:Y:S01]  /*73ed0*/  LEA R4, P4, R3.reuse, R16, 0x1 ;  /* 0x0000001003047211 */ /* 0x040fe200078808ff */
[----:B------:R-:W0:Y:S02]  /*73ee0*/  LDC R12, c[0x0][0x3b8] ;  /* 0x0000ee00ff0c7b82 */ /* 0x000e240000000800 */
[----:B------:R4:W-:Y:S01]  /*73ef0*/  @P2 STG.E.U16 desc[UR10][R6.64], R13 ;  /* 0x0000000d06002986 */ /* 0x0009e2000c10150a */
[----:B------:R-:W-:Y:S02]  /*73f00*/  LEA.HI.X.SX32 R5, R3, R22, 0x1, P4 ;  /* 0x0000001603057211 */ /* 0x000fe400020f0eff */
[----:B--2---:R-:W-:Y:S01]  /*73f10*/  ISETP.LT.AND P2, PT, R20, UR5, !P0 ;  /* 0x0000000514007c0c */ /* 0x004fe2000c741270 */
[----:B------:R-:W2:Y:S01]  /*73f20*/  LDCU UR5, c[0x0][0x39c] ;  /* 0x00007380ff0577ac */ /* 0x000ea20008000800 */
[----:B----4-:R-:W-:-:S04]  /*73f30*/  LEA R6, P4, R0, R16, 0x1 ;  /* 0x0000001000067211 */ /* 0x010fc800078808ff */
[----:B------:R-:W-:Y:S02]  /*73f40*/  LEA.HI.X.SX32 R7, R0, R22, 0x1, P4 ;  /* 0x0000001600077211 */ /* 0x000fe400020f0eff */
[----:B------:R-:W-:Y:S01]  /*73f50*/  ISETP.LT.AND P4, PT, R27, UR7, !P0 ;  /* 0x000000071b007c0c */ /* 0x000fe2000c781270 */
[----:B-1----:R-:W-:Y:S01]  /*73f60*/  IMAD R0, R8, 0x2, R0 ;  /* 0x0000000208007824 */ /* 0x002fe200078e0200 */
[----:B------:R-:W4:Y:S01]  /*73f70*/  LDL.LU R27, [R1+0x184] ;  /* 0x00018400011b7983 */ /* 0x000f220000300800 */
[----:B------:R-:W1:Y:S01]  /*73f80*/  LDC R8, c[0x0][0x3b8] ;  /* 0x0000ee00ff087b82 */ /* 0x000e620000000800 */
[----:B------:R-:W4:Y:S02]  /*73f90*/  LDCU UR7, c[0x0][0x39c] ;  /* 0x00007380ff0777ac */ /* 0x000f240008000800 */
[----:B------:R-:W4:Y:S01]  /*73fa0*/  LDL.LU R20, [R1+0xd8] ;  /* 0x0000d80001147983 */ /* 0x000f220000300800 */
[----:B------:R-:W-:-:S03]  /*73fb0*/  IMAD R3, R10, 0x2, R0 ;  /* 0x000000020a037824 */ /* 0x000fc600078e0200 */
[----:B------:R2:W-:Y:S01]  /*73fc0*/  @P3 STG.E.U16 desc[UR10][R4.64], R18 ;  /* 0x0000001204003986 */ /* 0x0005e2000c10150a */
[----:B------:R-:W0:Y:S03]  /*73fd0*/  LDC R10, c[0x0][0x3b8] ;  /* 0x0000ee00ff0a7b82 */ /* 0x000e260000000800 */
[----:B------:R2:W-:Y:S02]  /*73fe0*/  @P5 STG.E.U16 desc[UR10][R6.64], R14 ;  /* 0x0000000e06005986 */ /* 0x0005e4000c10150a */
[----:B--2---:R-:W-:-:S04]  /*73ff0*/  LEA R4, P5, R0, R16, 0x1 ;  /* 0x0000001000047211 */ /* 0x004fc800078a08ff */
[----:B------:R-:W-:Y:S02]  /*74000*/  LEA.HI.X.SX32 R5, R0, R22, 0x1, P5 ;  /* 0x0000001600057211 */ /* 0x000fe400028f0eff */
[----:B------:R-:W-:Y:S02]  /*74010*/  LEA R6, P5, R3, R16, 0x1 ;  /* 0x0000001003067211 */ /* 0x000fe400078a08ff */
[----:B------:R-:W-:Y:S01]  /*74020*/  ISETP.LT.AND P3, PT, R28, UR6, !P0 ;  /* 0x000000061c007c0c */ /* 0x000fe2000c761270 */
[----:B------:R-:W-:Y:S01]  /*74030*/  IMAD R0, R11, 0x2, R3 ;  /* 0x000000020b007824 */ /* 0x000fe200078e0203 */
[----:B------:R-:W2:Y:S01]  /*74040*/  LDL.LU R28, [R1+0xdc] ;  /* 0x0000dc00011c7983 */ /* 0x000ea20000300800 */
[----:B------:R-:W-:Y:S01]  /*74050*/  LEA.HI.X.SX32 R7, R3, R22, 0x1, P5 ;  /* 0x0000001603077211 */ /* 0x000fe200028f0eff */
[----:B------:R-:W0:Y:S01]  /*74060*/  LDCU UR6, c[0x0][0x39c] ;  /* 0x00007380ff0677ac */ /* 0x000e220008000800 */
[----:B------:R-:W0:Y:S01]  /*74070*/  LDC R11, c[0x0][0x3b8] ;  /* 0x0000ee00ff0b7b82 */ /* 0x000e220000000800 */
[----:B------:R-:W2:Y:S01]  /*74080*/  LDL.LU R19, [R1+0x188] ;  /* 0x0001880001137983 */ /* 0x000ea20000300800 */
[----:B---3--:R-:W-:-:S03]  /*74090*/  ISETP.LT.AND P5, PT, R29, UR4, !P0 ;  /* 0x000000041d007c0c */ /* 0x008fc6000c7a1270 */
[----:B------:R3:W-:Y:S01]  /*740a0*/  @P6 STG.E.U16 desc[UR10][R4.64], R26 ;  /* 0x0000001a04006986 */ /* 0x0007e2000c10150a */
[----:B------:R-:W-:Y:S01]  /*740b0*/  IMAD R3, R9, 0x2, R0 ;  /* 0x0000000209037824 */ /* 0x000fe200078e0200 */
[----:B------:R-:W0:Y:S01]  /*740c0*/  LDCU UR4, c[0x0][0x39c] ;  /* 0x00007380ff0477ac */ /* 0x000e220008000800 */
[----:B------:R-:W2:Y:S01]  /*740d0*/  LDC R9, c[0x0][0x3b8] ;  /* 0x0000ee00ff097b82 */ /* 0x000ea20000000800 */
[----:B------:R-:W2:Y:S04]  /*740e0*/  LDL.LU R29, [R1+0x18c] ;  /* 0x00018c00011d7983 */ /* 0x000ea80000300800 */
[----:B------:R0:W-:Y:S01]  /*740f0*/  @P2 STG.E.U16 desc[UR10][R6.64], R25 ;  /* 0x0000001906002986 */ /* 0x0001e2000c10150a */
[----:B---3--:R-:W-:-:S04]  /*74100*/  LEA R4, P6, R0, R16, 0x1 ;  /* 0x0000001000047211 */ /* 0x008fc800078c08ff */
[----:B------:R-:W-:Y:S02]  /*74110*/  LEA.HI.X.SX32 R5, R0, R22, 0x1, P6 ;  /* 0x0000001600057211 */ /* 0x000fe400030f0eff */
[----:B0-----:R-:W-:Y:S01]  /*74120*/  LEA R6, P6, R3, R16, 0x1 ;  /* 0x0000001003067211 */ /* 0x001fe200078c08ff */
[----:B-1----:R-:W-:Y:S01]  /*74130*/  IMAD R0, R8, 0x2, R3 ;  /* 0x0000000208007824 */ /* 0x002fe200078e0203 */
[----:B------:R-:W-:Y:S01]  /*74140*/  ISETP.LT.AND P2, PT, R17, UR5, !P0 ;  /* 0x0000000511007c0c */ /* 0x000fe2000c741270 */
[----:B------:R-:W0:Y:S01]  /*74150*/  LDCU UR5, c[0x0][0x39c] ;  /* 0x00007380ff0577ac */ /* 0x000e220008000800 */
[----:B------:R-:W-:Y:S01]  /*74160*/  LEA.HI.X.SX32 R7, R3, R22, 0x1, P6 ;  /* 0x0000001603077211 */ /* 0x000fe200030f0eff */
[----:B------:R-:W3:Y:S01]  /*74170*/  LDL.LU R17, [R1+0x190] ;  /* 0x0001900001117983 */ /* 0x000ee20000300800 */
[----:B------:R-:W-:-:S03]  /*74180*/  IMAD R3, R10, 0x2, R0 ;  /* 0x000000020a037824 */ /* 0x000fc600078e0200 */
[----:B------:R-:W-:Y:S01]  /*74190*/  @P3 STG.E.U16 desc[UR10][R4.64], R23 ;  /* 0x0000001704003986 */ /* 0x000fe2000c10150a */
[----:B------:R-:W-:Y:S01]  /*741a0*/  ISETP.LT.AND P3, PT, R15, UR6, !P0 ;  /* 0x000000060f007c0c */ /* 0x000fe2000c761270 */
[----:B------:R-:W1:Y:S01]  /*741b0*/  LDC R10, c[0x0][0x3b8] ;  /* 0x0000ee00ff0a7b82 */ /* 0x000e620000000800 */
[----:B------:R-:W-:Y:S01]  /*741c0*/  PRMT R8, R13, 0x7632, R8 ;  /* 0x000076320d087816 */ /* 0x000fe20000000008 */
[----:B------:R-:W3:Y:S01]  /*741d0*/  LDL.LU R15, [R1+0x194] ;  /* 0x00019400010f7983 */ /* 0x000ee20000300800 */
[----:B------:R-:W3:Y:S01]  /*741e0*/  LDCU UR6, c[0x0][0x39c] ;  /* 0x00007380ff0677ac */ /* 0x000ee20008000800 */
[----:B----4-:R-:W-:Y:S01]  /*741f0*/  ISETP.LT.AND P6, PT, R27, UR7, !P0 ;  /* 0x000000071b007c0c */ /* 0x010fe2000c7c1270 */
[----:B------:R-:W4:Y:S01]  /*74200*/  LDCU UR7, c[0x0][0x39c] ;  /* 0x00007380ff0777ac */ /* 0x000f220008000800 */
[----:B------:R-:W4:Y:S04]  /*74210*/  LDL.LU R27, [R1+0x198] ;  /* 0x00019800011b7983 */ /* 0x000f280000300800 */
[----:B------:R0:W-:Y:S02]  /*74220*/  @P4 STG.E.U16 desc[UR10][R6.64], R20 ;  /* 0x0000001406004986 */ /* 0x0001e4000c10150a */
[----:B0-----:R-:W-:-:S04]  /*74230*/  LEA R6, P4, R0, R16, 0x1 ;  /* 0x0000001000067211 */ /* 0x001fc800078808ff */
[----:B------:R-:W-:Y:S02]  /*74240*/  LEA.HI.X.SX32 R7, R0, R22, 0x1, P4 ;  /* 0x0000001600077211 */ /* 0x000fe400020f0eff */
[----:B------:R-:W-:-:S04]  /*74250*/  LEA R4, P4, R3, R16, 0x1 ;  /* 0x0000001003047211 */ /* 0x000fc800078808ff */
[----:B------:R-:W-:Y:S01]  /*74260*/  LEA.HI.X.SX32 R5, R3, R22, 0x1, P4 ;  /* 0x0000001603057211 */ /* 0x000fe200020f0eff */
[----:B--2---:R0:W-:Y:S04]  /*74270*/  @P5 STG.E.U16 desc[UR10][R6.64], R28 ;  /* 0x0000001c06005986 */ /* 0x0041e8000c10150a */
[----:B------:R2:W-:Y:S01]  /*74280*/  @P2 STG.E.U16 desc[UR10][R4.64], R8 ;  /* 0x0000000804002986 */ /* 0x0005e2000c10150a */
[----:B------:R-:W-:Y:S01]  /*74290*/  ISETP.LT.AND P2, PT, R29, UR5, !P0 ;  /* 0x000000051d007c0c */ /* 0x000fe2000c741270 */
[----:B------:R-:W-:Y:S02]  /*742a0*/  IMAD R0, R12, 0x2, R3 ;  /* 0x000000020c007824 */ /* 0x000fe400078e0203 */
[----:B------:R-:W4:Y:S01]  /*742b0*/  LDL.LU R29, [R1+0x19c] ;  /* 0x00019c00011d7983 */ /* 0x000f220000300800 */
[----:B------:R-:W4:Y:S01]  /*742c0*/  LDC R12, c[0x0][0x3b8] ;  /* 0x0000ee00ff0c7b82 */ /* 0x000f220000000800 */
[----:B------:R-:W4:Y:S01]  /*742d0*/  LDCU UR5, c[0x0][0x39c] ;  /* 0x00007380ff0577ac */ /* 0x000f220008000800 */
[----:B0-----:R-:W-:-:S02]  /*742e0*/  LEA R6, P4, R0, R16, 0x1 ;  /* 0x0000001000067211 */ /* 0x001fc400078808ff */
[----:B------:R-:W-:Y:S02]  /*742f0*/  PRMT R3, R18, 0x7632, R3 ;  /* 0x0000763212037816 */ /* 0x000fe40000000003 */
[----:B------:R-:W-:Y:S01]  /*74300*/  LEA.HI.X.SX32 R7, R0, R22, 0x1, P4 ;  /* 0x0000001600077211 */ /* 0x000fe200020f0eff */
[----:B------:R-:W-:Y:S01]  /*74310*/  IMAD R0, R9, 0x2, R0 ;  /* 0x0000000209007824 */ /* 0x000fe200078e0200 */
[----:B------:R-:W-:Y:S01]  /*74320*/  ISETP.LT.AND P5, PT, R19, UR4, !P0 ;  /* 0x0000000413007c0c */ /* 0x000fe2000c7a1270 */
[----:B------:R-:W0:Y:S02]  /*74330*/  LDCU UR4, c[0x0][0x39c] ;  /* 0x00007380ff0477ac */ /* 0x000e240008000800 */
[----:B------:R1:W-:Y:S01]  /*74340*/  @P3 STG.E.U16 desc[UR10][R6.64], R3 ;  /* 0x0000000306003986 */ /* 0x0003e2000c10150a */
[----:B--2---:R-:W-:-:S04]  /*74350*/  LEA R4, P3, R0, R16, 0x1 ;  /* 0x0000001000047211 */ /* 0x004fc800078608ff */
[----:B------:R-:W-:Y:S01]  /*74360*/  LEA.HI.X.SX32 R5, R0, R22, 0x1, P3 ;  /* 0x0000001600057211 */ /* 0x000fe200018f0eff */
[----:B-1----:R-:W-:Y:S01]  /*74370*/  IMAD R3, R10, 0x2, R0 ;  /* 0x000000020a037824 */ /* 0x002fe200078e0200 */
[----:B---3--:R-:W-:Y:S01]  /*74380*/  ISETP.LT.AND P4, PT, R17, UR6, !P0 ;  /* 0x0000000611007c0c */ /* 0x008fe2000c781270 */
[----:B------:R-:W1:Y:S01]  /*74390*/  LDCU UR6, c[0x0][0x39c] ;  /* 0x00007380ff0677ac */ /* 0x000e620008000800 */
[----:B------:R-:W-:Y:S01]  /*743a0*/  PRMT R9, R14, 0x7632, R9 ;  /* 0x000076320e097816 */ /* 0x000fe20000000009 */
[----:B------:R-:W2:Y:S01]  /*743b0*/  LDC R10, c[0x0][0x3b8] ;  /* 0x0000ee00ff0a7b82 */ /* 0x000ea20000000800 */
[C---:B------:R-:W-:Y:S02]  /*743c0*/  LEA R6, P3, R3.reuse, R16, 0x1 ;  /* 0x0000001003067211 */ /* 0x040fe400078608ff */
[----:B------:R-:W-:Y:S02]  /*743d0*/  PRMT R8, R26, 0x7632, R8 ;  /* 0x000076321a087816 */ /* 0x000fe40000000008 */
[----:B------:R-:W3:Y:S01]  /*743e0*/  LDL.LU R26, [R1+0x1a0] ;  /* 0x0001a000011a7983 */ /* 0x000ee20000300800 */
[----:B------:R-:W-:Y:S01]  /*743f0*/  LEA.HI.X.SX32 R7, R3, R22, 0x1, P3 ;  /* 0x0000001603077211 */ /* 0x000fe200018f0eff */
[----:B------:R-:W-:-:S02]  /*74400*/  IMAD R0, R11, 0x2, R3 ;  /* 0x000000020b007824 */ /* 0x000fc400078e0203 */
[----:B------:R0:W-:Y:S01]  /*74410*/  @P6 STG.E.U16 desc[UR10][R4.64], R9 ;  /* 0x0000000904006986 */ /* 0x0001e2000c10150a */
[----:B------:R-:W1:Y:S03]  /*74420*/  LDC R11, c[0x0][0x3b8] ;  /* 0x0000ee00ff0b7b82 */ /* 0x000e660000000800 */
[----:B------:R4:W-:Y:S02]  /*74430*/  @P5 STG.E.U16 desc[UR10][R6.64], R8 ;  /* 0x0000000806005986 */ /* 0x0009e4000c10150a */
[----:B----4-:R-:W-:Y:S01]  /*74440*/  ISETP.LT.AND P5, PT, R27, UR5, !P0 ;  /* 0x000000051b007c0c */ /* 0x010fe2000c7a1270 */
[----:B------:R-:W-:Y:S01]  /*74450*/  IMAD R3, R12, 0x2, R0 ;  /* 0x000000020c037824 */ /* 0x000fe200078e0200 */
[----:B------:R-:W4:Y:S01]  /*74460*/  LDL.LU R27, [R1+0x1a4] ;  /* 0x0001a400011b7983 */ /* 0x000f220000300800 */
[----:B0-----:R-:W-:Y:S01]  /*74470*/  ISETP.LT.AND P3, PT, R15, UR4, !P0 ;  /* 0x000000040f007c0c */ /* 0x001fe2000c761270 */
[----:B------:R-:W3:Y:S01]  /*74480*/  LDCU UR4, c[0x0][0x39c] ;  /* 0x00007380ff0477ac */ /* 0x000ee20008000800 */
[----:B------:R-:W0:Y:S01]  /*74490*/  LDC R12, c[0x0][0x3b8] ;  /* 0x0000ee00ff0c7b82 */ /* 0x000e220000000800 */
[C---:B------:R-:W-:Y:S01]  /*744a0*/  LEA R4, P6, R0.reuse, R16, 0x1 ;  /* 0x0000001000047211 */ /* 0x040fe200078c08ff */
[----:B------:R-:W4:Y:S03]  /*744b0*/  LDCU UR5, c[0x0][0x39c] ;  /* 0x00007380ff0577ac */ /* 0x000f260008000800 */
[----:B------:R-:W-:-:S02]  /*744c0*/  LEA.HI.X.SX32 R5, R0, R22, 0x1, P6 ;  /* 0x0000001600057211 */ /* 0x000fc400030f0eff */
[----:B------:R-:W-:Y:S01]  /*744d0*/  PRMT R0, R25, 0x7632, R0 ;  /* 0x0000763219007816 */ /* 0x000fe20000000000 */
[----:B------:R-:W0:Y:S04]  /*744e0*/  LDC R8, c[0x0][0x3b8] ;  /* 0x0000ee00ff087b82 */ /* 0x000e280000000800 */
[----:B------:R0:W-:Y:S04]  /*744f0*/  @P2 STG.E.U16 desc[UR10][R4.64], R0 ;  /* 0x0000000004002986 */ /* 0x0001e8000c10150a */
[----:B------:R-:W0:Y:S01]  /*74500*/  LDC R9, c[0x0][0x3b8] ;  /* 0x0000ee00ff097b82 */ /* 0x000e220000000800 */
[----:B-1----:R-:W-:Y:S01]  /*74510*/  ISETP.LT.AND P2, PT, R29, UR6, !P0 ;  /* 0x000000061d007c0c */ /* 0x002fe2000c741270 */
[----:B------:R-:W1:Y:S01]  /*74520*/  LDCU UR6, c[0x0][0x39c] ;  /* 0x00007380ff0677ac */ /* 0x000e620008000800 */
[----:B------:R-:W1:Y:S01]  /*74530*/  LDL.LU R29, [R1+0x1a8] ;  /* 0x0001a800011d7983 */ /* 0x000e620000300800 */
[----:B------:R-:W-:-:S02]  /*74540*/  LEA R6, P6, R3, R16, 0x1 ;  /* 0x0000001003067211 */ /* 0x000fc400078c08ff */
[----:B0-----:R-:W-:Y:S01]  /*74550*/  PRMT R0, R23, 0x7632, R0 ;  /* 0x0000763217007816 */ /* 0x001fe20000000000 */
[----:B------:R-:W4:Y:S01]  /*74560*/  LDL.LU R25, [R1+0x1ac] ;  /* 0x0001ac0001197983 */ /* 0x000f220000300800 */
[----:B------:R-:W-:Y:S01]  /*74570*/  LEA.HI.X.SX32 R7, R3, R22, 0x1, P6 ;  /* 0x0000001603077211 */ /* 0x000fe200030f0eff */
[----:B--2---:R-:W-:Y:S02]  /*74580*/  IMAD R3, R10, 0x2, R3 ;  /* 0x000000020a037824 */ /* 0x004fe400078e0203 */
[----:B------:R-:W2:Y:S01]  /*74590*/  LDL.LU R19, [R1+0xf0] ;  /* 0x0000f00001137983 */ /* 0x000ea20000300800 */
[----:B------:R-:W0:Y:S03]  /*745a0*/  LDC R10, c[0x0][0x3b8] ;  /* 0x0000ee00ff0a7b82 */ /* 0x000e260000000800 */
[----:B------:R3:W-:Y:S01]  /*745b0*/  @P4 STG.E.U16 desc[UR10][R6.64], R0 ;  /* 0x0000000006004986 */ /* 0x0007e2000c10150a */
[----:B------:R-:W-:-:S03]  /*745c0*/  LEA R4, P4, R3, R16, 0x1 ;  /* 0x0000001003047211 */ /* 0x000fc600078808ff */
[----:B------:R-:W2:Y:S01]  /*745d0*/  LDL.LU R18, [R1+0xf4] ;  /* 0x0000f40001127983 */ /* 0x000ea20000300800 */
[----:B------:R-:W-:Y:S02]  /*745e0*/  LEA.HI.X.SX32 R5, R3, R22, 0x1, P4 ;  /* 0x0000001603057211 */ /* 0x000fe400020f0eff */
[----:B---3--:R-:W-:Y:S01]  /*745f0*/  PRMT R7, R20, 0x7632, R7 ;  /* 0x0000763214077816 */ /* 0x008fe20000000007 */
[----:B------:R-:W-:Y:S01]  /*74600*/  IMAD R0, R11, 0x2, R3 ;  /* 0x000000020b007824 */ /* 0x000fe200078e0203 */
[----:B------:R-:W-:-:S03]  /*74610*/  ISETP.LT.AND P4, PT, R26, UR4, !P0 ;  /* 0x000000041a007c0c */ /* 0x000fc6000c781270 */
[----:B------:R3:W-:Y:S01]  /*74620*/  @P3 STG.E.U16 desc[UR10][R4.64], R7 ;  /* 0x0000000704003986 */ /* 0x0007e2000c10150a */
[----:B------:R-:W-:Y:S01]  /*74630*/  LEA R6, P6, R0, R16, 0x1 ;  /* 0x0000001000067211 */ /* 0x000fe200078c08ff */
[----:B------:R-:W0:Y:S01]  /*74640*/  LDC R11, c[0x0][0x3b8] ;  /* 0x0000ee00ff0b7b82 */ /* 0x000e220000000800 */
[----:B------:R-:W-:Y:S01]  /*74650*/  PRMT R3, R28, 0x7632, R3 ;  /* 0x000076321c037816 */ /* 0x000fe20000000003 */
[----:B------:R-:W2:Y:S01]  /*74660*/  LDL.LU R26, [R1+0x1b0] ;  /* 0x0001b000011a7983 */ /* 0x000ea20000300800 */
[----:B------:R-:W-:Y:S01]  /*74670*/  IMAD R8, R8, 0x2, R0 ;  /* 0x0000000208087824 */ /* 0x000fe200078e0200 */
[----:B------:R-:W0:Y:S02]  /*74680*/  LDCU UR4, c[0x0][0x39c] ;  /* 0x00007380ff0477ac */ /* 0x000e240008000800 */
[----:B------:R-:W2:Y:S01]  /*74690*/  LDL.LU R17, [R1+0xf8] ;  /* 0x0000f80001117983 */ /* 0x000ea20000300800 */
[----:B----4-:R-:W-:Y:S01]  /*746a0*/  ISETP.LT.AND P3, PT, R27, UR5, !P0 ;  /* 0x000000051b007c0c */ /* 0x010fe2000c761270 */
[----:B------:R-:W4:Y:S02]  /*746b0*/  LDCU UR5, c[0x0][0x39c] ;  /* 0x00007380ff0577ac */ /* 0x000f240008000800 */
[----:B------:R-:W4:Y:S01]  /*746c0*/  LDL.LU R27, [R1+0x1b4] ;  /* 0x0001b400011b7983 */ /* 0x000f220000300800 */
[----:B---3--:R-:W-:-:S03]  /*746d0*/  LEA.HI.X.SX32 R7, R0, R22, 0x1, P6 ;  /* 0x0000001600077211 */ /* 0x008fc600030f0eff */
[----:B------:R-:W3:Y:S04]  /*746e0*/  LDL.LU R28, [R1+0xfc] ;  /* 0x0000fc00011c7983 */ /* 0x000ee80000300800 */
[----:B------:R0:W-:Y:S01]  /*746f0*/  @P5 STG.E.U16 desc[UR10][R6.64], R3 ;  /* 0x0000000306005986 */ /* 0x0001e2000c10150a */
[----:B-1----:R-:W-:Y:S01]  /*74700*/  ISETP.LT.AND P5, PT, R29, UR6, !P0 ;  /* 0x000000061d007c0c */ /* 0x002fe2000c7a1270 */
[----:B------:R-:W-:Y:S02]  /*74710*/  IMAD R0, R12, 0x2, R8 ;  /* 0x000000020c007824 */ /* 0x000fe400078e0208 */
[----:B------:R-:W3:Y:S01]  /*74720*/  LDL.LU R29, [R1+0x1b8] ;  /* 0x0001b800011d7983 */ /* 0x000ee20000300800 */
[C---:B------:R-:W-:Y:S01]  /*74730*/  LEA R4, P6, R8.reuse, R16, 0x1 ;  /* 0x0000001008047211 */ /* 0x040fe200078c08ff */
[----:B------:R-:W1:Y:S01]  /*74740*/  LDCU UR6, c[0x0][0x39c] ;  /* 0x00007380ff0677ac */ /* 0x000e620008000800 */
[----:B0-----:R-:W-:Y:S01]  /*74750*/  IMAD R3, R9, 0x2, R0 ;  /* 0x0000000209037824 */ /* 0x001fe200078e0200 */
[----:B------:R-:W3:Y:S01]  /*74760*/  LDL.LU R15, [R1+0x210] ;  /* 0x00021000010f7983 */ /* 0x000ee20000300800 */
[----:B------:R-:W-:Y:S01]  /*74770*/  LEA.HI.X.SX32 R5, R8, R22, 0x1, P6 ;  /* 0x0000001608057211 */ /* 0x000fe200030f0eff */
[----:B------:R-:W0:Y:S02]  /*74780*/  LDC R9, c[0x0][0x3b8] ;  /* 0x0000ee00ff097b82 */ /* 0x000e240000000800 */
[----:B------:R-:W3:Y:S01]  /*74790*/  LDL.LU R13, [R1+0x1bc] ;  /* 0x0001bc00010d7983 */ /* 0x000ee20000300800 */
[----:B------:R-:W-:-:S03]  /*747a0*/  LEA R6, P6, R3, R16, 0x1 ;  /* 0x0000001003067211 */ /* 0x000fc600078c08ff */
[----:B--2---:R2:W-:Y:S01]  /*747b0*/  @P2 STG.E.U16 desc[UR10][R4.64], R19 ;  /* 0x0000001304002986 */ /* 0x0045e2000c10150a */
[----:B------:R-:W-:Y:S01]  /*747c0*/  LEA.HI.X.SX32 R7, R3, R22, 0x1, P6 ;  /* 0x0000001603077211 */ /* 0x000fe200030f0eff */
[----:B------:R-:W-:Y:S01]  /*747d0*/  IMAD R3, R11, 0x2, R3 ;  /* 0x000000020b037824 */ /* 0x000fe200078e0203 */
[----:B------:R-:W0:Y:S08]  /*747e0*/  LDC R12, c[0x0][0x3b8] ;  /* 0x0000ee00ff0c7b82 */ /* 0x000e300000000800 */
[----:B------:R-:W0:Y:S01]  /*747f0*/  LDC R8, c[0x0][0x3b8] ;  /* 0x0000ee00ff087b82 */ /* 0x000e220000000800 */
[----:B--2---:R-:W-:-:S04]  /*74800*/  LEA R4, P2, R0, R16, 0x1 ;  /* 0x0000001000047211 */ /* 0x004fc800078408ff */
[----:B------:R-:W-:Y:S02]  /*74810*/  LEA.HI.X.SX32 R5, R0, R22, 0x1, P2 ;  /* 0x0000001600057211 */ /* 0x000fe400010f0eff */
[----:B------:R-:W-:Y:S01]  /*74820*/  ISETP.LT.AND P2, PT, R25, UR4, !P0 ;  /* 0x0000000419007c0c */ /* 0x000fe2000c741270 */
[----:B------:R-:W2:Y:S01]  /*74830*/  LDCU UR4, c[0x0][0x39c] ;  /* 0x00007380ff0477ac */ /* 0x000ea20008000800 */
[----:B------:R-:W3:Y:S01]  /*74840*/  LDL.LU R25, [R1+0x214] ;  /* 0x0002140001197983 */ /* 0x000ee20000300800 */
[----:B------:R-:W0:Y:S03]  /*74850*/  LDC R11, c[0x0][0x3b8] ;  /* 0x0000ee00ff0b7b82 */ /* 0x000e260000000800 */
[----:B------:R-:W-:Y:S04]  /*74860*/  @P4 STG.E.U16 desc[UR10][R4.64], R18 ;  /* 0x0000001204004986 */ /* 0x000fe8000c10150a */
[----:B------:R-:W3:Y:S04]  /*74870*/  LDL.LU R14, [R1+0x1c0] ;  /* 0x0001c000010e7983 */ /* 0x000ee80000300800 */
[----:B------:R1:W-:Y:S01]  /*74880*/  @P3 STG.E.U16 desc[UR10][R6.64], R17 ;  /* 0x0000001106003986 */ /* 0x0003e2000c10150a */
[----:B----4-:R-:W-:Y:S01]  /*74890*/  ISETP.LT.AND P4, PT, R26, UR5, !P0 ;  /* 0x000000051a007c0c */ /* 0x010fe2000c781270 */
[----:B------:R-:W4:Y:S02]  /*748a0*/  LDCU UR5, c[0x0][0x39c] ;  /* 0x00007380ff0577ac */ /* 0x000f240008000800 */
[----:B------:R-:W3:Y:S04]  /*748b0*/  LDL.LU R23, [R1+0x1c4] ;  /* 0x0001c40001177983 */ /* 0x000ee80000300800 */
[----:B------:R-:W3:Y:S01]  /*748c0*/  LDL.LU R20, [R1+0x218] ;  /* 0x0002180001147983 */ /* 0x000ee20000300800 */
[----:B-1----:R-:W-:-:S03]  /*748d0*/  LEA R6, P3, R3, R16, 0x1 ;  /* 0x0000001003067211 */ /* 0x002fc600078608ff */
[----:B------:R-:W3:Y:S01]  /*748e0*/  LDL.LU R26, [R1+0x21c] ;  /* 0x00021c00011a7983 */ /* 0x000ee20000300800 */
[----:B------:R-:W-:Y:S02]  /*748f0*/  LEA.HI.X.SX32 R7, R3, R22, 0x1, P3 ;  /* 0x0000001603077211 */ /* 0x000fe400018f0eff */
[----:B------:R-:W-:Y:S01]  /*74900*/  ISETP.LT.AND P3, PT, R27, UR6, !P0 ;  /* 0x000000061b007c0c */ /* 0x000fe2000c761270 */
[----:B------:R-:W-:Y:S01]  /*74910*/  IMAD R0, R10, 0x2, R3 ;  /* 0x000000020a007824 */ /* 0x000fe200078e0203 */
[----:B------:R-:W3:Y:S01]  /*74920*/  LDL.LU R27, [R1+0x1c8] ;  /* 0x0001c800011b7983 */ /* 0x000ee20000300800 */
[----:B------:R-:W1:Y:S01]  /*74930*/  LDC R10, c[0x0][0x3b8] ;  /* 0x0000ee00ff0a7b82 */ /* 0x000e620000000800 */
[----:B------:R-:W0:Y:S02]  /*74940*/  LDCU UR6, c[0x0][0x39c] ;  /* 0x00007380ff0677ac */ /* 0x000e240008000800 */
[----:B---3--:R3:W-:Y:S01]  /*74950*/  @P5 STG.E.U16 desc[UR10][R6.64], R28 ;  /* 0x0000001c06005986 */ /* 0x0087e2000c10150a */
[----:B--2---:R-:W-:Y:S01]  /*74960*/  ISETP.LT.AND P5, PT, R29, UR4, !P0 ;  /* 0x000000041d007c0c */ /* 0x004fe2000c7a1270 */
[----:B0-----:R-:W-:-:S02]  /*74970*/  IMAD R3, R9, 0x2, R0 ;  /* 0x0000000209037824 */ /* 0x001fc400078e0200 */
[----:B------:R-:W2:Y:S01]  /*74980*/  LDL.LU R29, [R1+0x1cc] ;  /* 0x0001cc00011d7983 */ /* 0x000ea20000300800 */
[C---:B------:R-:W-:Y:S01]  /*74990*/  LEA R4, P6, R0.reuse, R16, 0x1 ;  /* 0x0000001000047211 */ /* 0x040fe200078c08ff */
[----:B------:R-:W0:Y:S01]  /*749a0*/  LDC R9, c[0x0][0x3b8] ;  /* 0x0000ee00ff097b82 */ /* 0x000e220000000800 */
[----:B------:R-:W0:Y:S02]  /*749b0*/  LDCU UR4, c[0x0][0x39c] ;  /* 0x00007380ff0477ac */ /* 0x000e240008000800 */
[----:B------:R-:W-:Y:S01]  /*749c0*/  LEA.HI.X.SX32 R5, R0, R22, 0x1, P6 ;  /* 0x0000001600057211 */ /* 0x000fe200030f0eff */
[----:B------:R-:W-:Y:S01]  /*749d0*/  IMAD R0, R12, 0x2, R3 ;  /* 0x000000020c007824 */ /* 0x000fe200078e0203 */
[----:B---3--:R-:W-:-:S03]  /*749e0*/  LEA R6, P6, R3, R16, 0x1 ;  /* 0x0000001003067211 */ /* 0x008fc600078c08ff */
[----:B------:R3:W-:Y:S01]  /*749f0*/  @P2 STG.E.U16 desc[UR10][R4.64], R15 ;  /* 0x0000000f04002986 */ /* 0x0007e2000c10150a */
[----:B----4-:R-:W-:Y:S01]  /*74a00*/  ISETP.LT.AND P2, PT, R13, UR5, !P0 ;  /* 0x000000050d007c0c */ /* 0x010fe2000c741270 */
[----:B------:R-:W4:Y:S01]  /*74a10*/  LDCU UR5, c[0x0][0x39c] ;  /* 0x00007380ff0577ac */ /* 0x000f220008000800 */
[----:B------:R-:W-:Y:S01]  /*74a20*/  LEA.HI.X.SX32 R7, R3, R22, 0x1, P6 ;  /* 0x0000001603077211 */ /* 0x000fe200030f0eff */
[----:B------:R-:W-:Y:S01]  /*74a30*/  IMAD R3, R8, 0x2, R0 ;  /* 0x0000000208037824 */ /* 0x000fe200078e0200 */
[----:B------:R-:W2:Y:S01]  /*74a40*/  LDC R12, c[0x0][0x3b8] ;  /* 0x0000ee00ff0c7b82 */ /* 0x000ea20000000800 */
[----:B---3--:R-:W-:-:S07]  /*74a50*/  LEA R4, P6, R0, R16, 0x1 ;  /* 0x0000001000047211 */ /* 0x008fce00078c08ff */
[----:B------:R-:W3:Y:S01]  /*74a60*/  LDC R8, c[0x0][0x3b8] ;  /* 0x0000ee00ff087b82 */ /* 0x000ee20000000800 */
[----:B------:R-:W-:Y:S01]  /*74a70*/  LEA.HI.X.SX32 R5, R0, R22, 0x1, P6 ;  /* 0x0000001600057211 */ /* 0x000fe200030f0eff */
[----:B------:R4:W-:Y:S01]  /*74a80*/  @P4 STG.E.U16 desc[UR10][R6.64], R25 ;  /* 0x0000001906004986 */ /* 0x0009e2000c10150a */
[----:B-1----:R-:W-:-:S05]  /*74a90*/  IMAD R0, R10, 0x2, R3 ;  /* 0x000000020a007824 */ /* 0x002fca00078e0203 */
[----:B------:R-:W1:Y:S01]  /*74aa0*/  LDC R10, c[0x0][0x3b8] ;  /* 0x0000ee00ff0a7b82 */ /* 0x000e620000000800 */
[----:B------:R-:W-:Y:S01]  /*74ab0*/  ISETP.LT.AND P4, PT, R14, UR6, !P0 ;  /* 0x000000060e007c0c */ /* 0x000fe2000c781270 */
[----:B------:R-:W2:Y:S01]  /*74ac0*/  LDCU UR6, c[0x0][0x39c] ;  /* 0x00007380ff0677ac */ /* 0x000ea20008000800 */
[----:B------:R-:W3:Y:S01]  /*74ad0*/  LDL.LU R14, [R1+0x1d0] ;  /* 0x0001d000010e7983 */ /* 0x000ee20000300800 */
[----:B----4-:R-:W-:-:S04]  /*74ae0*/  LEA R6, P6, R3, R16, 0x1 ;  /* 0x0000001003067211 */ /* 0x010fc800078c08ff */
[----:B------:R-:W-:Y:S01]  /*74af0*/  LEA.HI.X.SX32 R7, R3, R22, 0x1, P6 ;  /* 0x0000001603077211 */ /* 0x000fe200030f0eff */
[----:B------:R4:W-:Y:S04]  /*74b00*/  @P3 STG.E.U16 desc[UR10][R4.64], R20 ;  /* 0x0000001404003986 */ /* 0x0009e8000c10150a */
[----:B------:R1:W-:Y:S01]  /*74b10*/  @P5 STG.E.U16 desc[UR10][R6.64], R26 ;  /* 0x0000001a06005986 */ /* 0x0003e2000c10150a */
[----:B0-----:R-:W-:Y:S01]  /*74b20*/  IMAD R3, R9, 0x2, R0 ;  /* 0x0000000209037824 */ /* 0x001fe200078e0200 */
[C---:B----4-:R-:W-:Y:S01]  /*74b30*/  LEA R4, P6, R0.reuse, R16, 0x1 ;  /* 0x0000001000047211 */ /* 0x050fe200078c08ff */
[----:B------:R-:W0:Y:S01]  /*74b40*/  LDC R9, c[0x0][0x3b8] ;  /* 0x0000ee00ff097b82 */ /* 0x000e220000000800 */
[----:B------:R-:W-:Y:S01]  /*74b50*/  ISETP.LT.AND P5, PT, R27, UR5, !P0 ;  /* 0x000000051b007c0c */ /* 0x000fe2000c7a1270 */
[----:B------:R-:W4:Y:S01]  /*74b60*/  LDCU UR5, c[0x0][0x39c] ;  /* 0x00007380ff0577ac */ /* 0x000f220008000800 */
[----:B------:R-:W4:Y:S01]  /*74b70*/  LDL.LU R27, [R1+0x1d4] ;  /* 0x0001d400011b7983 */ /* 0x000f220000300800 */
[----:B------:R-:W-:-:S02]  /*74b80*/  LEA.HI.X.SX32 R5, R0, R22, 0x1, P6 ;  /* 0x0000001600057211 */ /* 0x000fc400030f0eff */
[----:B------:R-:W-:Y:S02]  /*74b90*/  PRMT R0, R19, 0x7632, R0 ;  /* 0x0000763213007816 */ /* 0x000fe40000000000 */
[----:B------:R-:W-:Y:S01]  /*74ba0*/  ISETP.LT.AND P3, PT, R23, UR4, !P0 ;  /* 0x0000000417007c0c */ /* 0x000fe2000c761270 */
[----:B------:R-:W0:Y:S01]  /*74bb0*/  LDCU UR4, c[0x0][0x39c] ;  /* 0x00007380ff0477ac */ /* 0x000e220008000800 */
[----:B------:R-:W4:Y:S04]  /*74bc0*/  LDL.LU R23, [R1+0x1d8] ;  /* 0x0001d80001177983 */ /* 0x000f280000300800 */
[----:B------:R0:W-:Y:S01]  /*74bd0*/  @P2 STG.E.U16 desc[UR10][R4.64], R0 ;  /* 0x0000000004002986 */ /* 0x0001e2000c10150a */
[----:B--2---:R-:W-:Y:S01]  /*74be0*/  ISETP.LT.AND P2, PT, R29, UR6, !P0 ;  /* 0x000000061d007c0c */ /* 0x004fe2000c741270 */
[----:B------:R-:W2:Y:S02]  /*74bf0*/  LDCU UR6, c[0x0][0x39c] ;  /* 0x00007380ff0677ac */ /* 0x000ea40008000800 */
[----:B------:R-:W2:Y:S01]  /*74c00*/  LDL.LU R29, [R1+0x1dc] ;  /* 0x0001dc00011d7983 */ /* 0x000ea20000300800 */
[----:B-1----:R-:W-:-:S02]  /*74c10*/  LEA R6, P6, R3, R16, 0x1 ;  /* 0x0000001003067211 */ /* 0x002fc400078c08ff */
[----:B0-----:R-:W-:Y:S02]  /*74c20*/  PRMT R0, R18, 0x7632, R0 ;  /* 0x0000763212007816 */ /* 0x001fe40000000000 */
[----:B------:R-:W-:Y:S01]  /*74c30*/  LEA.HI.X.SX32 R7, R3, R22, 0x1, P6 ;  /* 0x0000001603077211 */ /* 0x000fe200030f0eff */
[----:B---3--:R-:W-:-:S04]  /*74c40*/  IMAD R3, R8, 0x2, R3 ;  /* 0x0000000208037824 */ /* 0x008fc800078e0203 */
[----:B------:R0:W-:Y:S01]  /*74c50*/  @P4 STG.E.U16 desc[UR10][R6.64], R0 ;  /* 0x0000000006004986 */ /* 0x0001e2000c10150a */
[----:B------:R-:W-:-:S04]  /*74c60*/  LEA R4, P4, R3, R16, 0x1 ;  /* 0x0000001003047211 */ /* 0x000fc800078808ff */
[----:B------:R-:W-:Y:S01]  /*74c70*/  LEA.HI.X.SX32 R5, R3, R22, 0x1, P4 ;  /* 0x0000001603057211 */ /* 0x000fe200020f0eff */
[----:B0-----:R-:W-:Y:S01]  /*74c80*/  IMAD R0, R10, 0x2, R3 ;  /* 0x000000020a007824 */ /* 0x001fe200078e0203 */
[----:B------:R-:W-:Y:S01]  /*74c90*/  PRMT R7, R17, 0x7632, R7 ;  /* 0x0000763211077816 */ /* 0x000fe20000000007 */
[----:B------:R-:W0:Y:S02]  /*74ca0*/  LDC R10, c[0x0][0x3b8] ;  /* 0x0000ee00ff0a7b82 */ /* 0x000e240000000800 */
[----:B------:R-:W-:Y:S01]  /*74cb0*/  IMAD R3, R11, 0x2, R0 ;  /* 0x000000020b037824 */ /* 0x000fe200078e0200 */
[----:B------:R-:W-:Y:S01]  /*74cc0*/  LEA R6, P6, R0, R16, 0x1 ;  /* 0x0000001000067211 */ /* 0x000fe200078c08ff */
[----:B------:R1:W-:Y:S01]  /*74cd0*/  @P3 STG.E.U16 desc[UR10][R4.64], R7 ;  /* 0x0000000704003986 */ /* 0x0003e2000c10150a */
[----:B------:R-:W-:-:S03]  /*74ce0*/  PRMT R8, R28, 0x7632, R8 ;  /* 0x000076321c087816 */ /* 0x000fc60000000008 */
[----:B------:R-:W3:Y:S01]  /*74cf0*/  LDL.LU R28, [R1+0x1e0] ;  /* 0x0001e000011c7983 */ /* 0x000ee20000300800 */
[----:B------:R-:W0:Y:S01]  /*74d00*/  LDC R11, c[0x0][0x3b8] ;  /* 0x0000ee00ff0b7b82 */ /* 0x000e220000000800 */
[----:B------:R-:W-:Y:S01]  /*74d10*/  ISETP.LT.AND P4, PT, R14, UR4, !P0 ;  /* 0x000000040e007c0c */ /* 0x000fe2000c781270 */
[----:B------:R-:W2:Y:S01]  /*74d20*/  LDCU UR4, c[0x0][0x39c] ;  /* 0x00007380ff0477ac */ /* 0x000ea20008000800 */
[----:B-1----:R-:W-:Y:S02]  /*74d30*/  LEA.HI.X.SX32 R7, R0, R22, 0x1, P6 ;  /* 0x0000001600077211 */ /* 0x002fe400030f0eff */
[----:B------:R-:W-:Y:S02]  /*74d40*/  LEA R4, P6, R3, R16, 0x1 ;  /* 0x0000001003047211 */ /* 0x000fe400078c08ff */
[----:B------:R-:W-:Y:S02]  /*74d50*/  PRMT R0, R15, 0x7632, R0 ;  /* 0x000076320f007816 */ /* 0x000fe40000000000 */
[----:B------:R-:W-:Y:S01]  /*74d60*/  LEA.HI.X.SX32 R5, R3, R22, 0x1, P6 ;  /* 0x0000001603057211 */ /* 0x000fe200030f0eff */
[----:B------:R-:W-:Y:S01]  /*74d70*/  IMAD R3, R9, 0x2, R3 ;  /* 0x0000000209037824 */ /* 0x000fe200078e0203 */
[----:B------:R1:W-:Y:S01]  /*74d80*/  @P5 STG.E.U16 desc[UR10][R6.64], R8 ;  /* 0x0000000806005986 */ /* 0x0003e2000c10150a */
[----:B------:R-:W0:Y:S03]  /*74d90*/  LDC R9, c[0x0][0x3b8] ;  /* 0x0000ee00ff097b82 */ /* 0x000e260000000800 */
[----:B------:R4:W-:Y:S05]  /*74da0*/  @P2 STG.E.U16 desc[UR10][R4.64], R0 ;  /* 0x0000000004002986 */ /* 0x0009ea000c10150a */
[----:B-1----:R-:W1:Y:S01]  /*74db0*/  LDC R8, c[0x0][0x3b8] ;  /* 0x0000ee00ff087b82 */ /* 0x002e620000000800 */
[----:B----4-:R-:W-:Y:S01]  /*74dc0*/  ISETP.LT.AND P3, PT, R27, UR5, !P0 ;  /* 0x000000051b007c0c */ /* 0x010fe2000c761270 */
[----:B------:R-:W3:Y:S01]  /*74dd0*/  LDCU UR5, c[0x0][0x39c] ;  /* 0x00007380ff0577ac */ /* 0x000ee20008000800 */
[----:B------:R-:W4:Y:S01]  /*74de0*/  LDL.LU R27, [R1+0x1e4] ;  /* 0x0001e400011b7983 */ /* 0x000f220000300800 */
[----:B------:R-:W-:-:S04]  /*74df0*/  LEA R4, P2, R3, R16, 0x1 ;  /* 0x0000001003047211 */ /* 0x000fc800078408ff */
[----:B------:R-:W-:Y:S02]  /*74e00*/  LEA.HI.X.SX32 R5, R3, R22, 0x1, P2 ;  /* 0x0000001603057211 */ /* 0x000fe400010f0eff */
[----:B--2---:R-:W-:Y:S02]  /*74e10*/  ISETP.LT.AND P2, PT, R29, UR4, !P0 ;  /* 0x000000041d007c0c */ /* 0x004fe4000c741270 */
[----:B------:R-:W-:Y:S01]  /*74e20*/  ISETP.LT.AND P5, PT, R23, UR6, !P0 ;  /* 0x0000000617007c0c */ /* 0x000fe2000c7a1270 */
[----:B------:R-:W2:Y:S01]  /*74e30*/  LDL.LU R29, [R1+0x1e8] ;  /* 0x0001e800011d7983 */ /* 0x000ea20000300800 */
[----:B------:R-:W4:Y:S01]  /*74e40*/  LDCU UR6, c[0x0][0x39c] ;  /* 0x00007380ff0677ac */ /* 0x000f220008000800 */
[--C-:B0-----:R-:W-:Y:S01]  /*74e50*/  IMAD R0, R10, 0x2, R3.reuse ;  /* 0x000000020a007824 */ /* 0x101fe200078e0203 */
[----:B------:R-:W-:Y:S01]  /*74e60*/  PRMT R3, R25, 0x7632, R3 ;  /* 0x0000763219037816 */ /* 0x000fe20000000003 */
[----:B------:R-:W0:Y:S01]  /*74e70*/  LDC R10, c[0x0][0x3b8] ;  /* 0x0000ee00ff0a7b82 */ /* 0x000e220000000800 */
[----:B------:R-:W2:Y:S01]  /*74e80*/  LDL.LU R25, [R1+0x1ec] ;  /* 0x0001ec0001197983 */ /* 0x000ea20000300800 */
[----:B------:R-:W2:Y:S01]  /*74e90*/  LDCU UR4, c[0x0][0x39c] ;  /* 0x00007380ff0477ac */ /* 0x000ea20008000800 */
[----:B------:R-:W-:-:S02]  /*74ea0*/  LEA R6, P6, R0, R16, 0x1 ;  /* 0x0000001000067211 */ /* 0x000fc400078c08ff */
[----:B------:R-:W2:Y:S02]  /*74eb0*/  LDL.LU R19, [R1+0x100] ;  /* 0x0001000001137983 */ /* 0x000ea40000300800 */
[----:B------:R-:W-:Y:S02]  /*74ec0*/  LEA.HI.X.SX32 R7, R0, R22, 0x1, P6 ;  /* 0x0000001600077211 */ /* 0x000fe400030f0eff */
[----:B------:R1:W-:Y:S04]  /*74ed0*/  @P4 STG.E.U16 desc[UR10][R4.64], R3 ;  /* 0x0000000304004986 */ /* 0x0003e8000c10150a */
[----:B------:R-:W2:Y:S01]  /*74ee0*/  LDL.LU R18, [R1+0x104] ;  /* 0x0001040001127983 */ /* 0x000ea20000300800 */
[--C-:B-1----:R-:W-:Y:S01]  /*74ef0*/  IMAD R3, R11, 0x2, R0.reuse ;  /* 0x000000020b037824 */ /* 0x102fe200078e0200 */
[----:B------:R-:W-:Y:S01]  /*74f00*/  PRMT R0, R20, 0x7632, R0 ;  /* 0x0000763214007816 */ /* 0x000fe20000000000 */
[----:B------:R-:W1:Y:S01]  /*74f10*/  LDC R11, c[0x0][0x3b8] ;  /* 0x0000ee00ff0b7b82 */ /* 0x000e620000000800 */
[----:B---3--:R-:W-:Y:S01]  /*74f20*/  ISETP.LT.AND P4, PT, R28, UR5, !P0 ;  /* 0x000000051c007c0c */ /* 0x008fe2000c781270 */
[----:B------:R-:W3:Y:S02]  /*74f30*/  LDCU UR5, c[0x0][0x39c] ;  /* 0x00007380ff0577ac */ /* 0x000ee40008000800 */
[----:B------:R0:W-:Y:S04]  /*74f40*/  @P3 STG.E.U16 desc[UR10][R6.64], R0 ;  /* 0x0000000006003986 */ /* 0x0001e8000c10150a */
[----:B------:R-:W3:Y:S01]  /*74f50*/  LDL.LU R28, [R1+0x1f0] ;  /* 0x0001f000011c7983 */ /* 0x000ee20000300800 */
[----:B------:R-:W-:-:S04]  /*74f60*/  LEA R4, P6, R3, R16, 0x1 ;  /* 0x0000001003047211 */ /* 0x000fc800078c08ff */
[----:B------:R-:W-:Y:S02]  /*74f70*/  LEA.HI.X.SX32 R5, R3, R22, 0x1, P6 ;  /* 0x0000001603057211 */ /* 0x000fe400030f0eff */
[----:B----4-:R-:W-:Y:S01]  /*74f80*/  ISETP.LT.AND P3, PT, R27, UR6, !P0 ;  /* 0x000000061b007c0c */ /* 0x010fe2000c761270 */
[----:B0-----:R-:W-:Y:S01]  /*74f90*/  IMAD R0, R9, 0x2, R3 ;  /* 0x0000000209007824 */ /* 0x001fe200078e0203 */
[----:B------:R-:W4:Y:S01]  /*74fa0*/  LDL.LU R27, [R1+0x1f4] ;  /* 0x0001f400011b7983 */ /* 0x000f220000300800 */
[----:B------:R-:W-:Y:S01]  /*74fb0*/  PRMT R6, R26, 0x7632, R6 ;  /* 0x000076321a067816 */ /* 0x000fe20000000006 */
[----:B------:R-:W3:Y:S01]  /*74fc0*/  LDCU UR6, c[0x0][0x39c] ;  /* 0x00007380ff0677ac */ /* 0x000ee20008000800 */
[----:B------:R-:W0:Y:S01]  /*74fd0*/  LDC R9, c[0x0][0x3b8] ;  /* 0x0000ee00ff097b82 */ /* 0x000e220000000800 */
[----:B------:R-:W4:Y:S04]  /*74fe0*/  LDL.LU R17, [R1+0x108] ;  /* 0x0001080001117983 */ /* 0x000f280000300800 */
[----:B------:R-:W4:Y:S01]  /*74ff0*/  LDL.LU R14, [R1+0x10c] ;  /* 0x00010c00010e7983 */ /* 0x000f220000300800 */
[----:B--2---:R-:W-:Y:S01]  /*75000*/  ISETP.LT.AND P6, PT, R29, UR4, !P0 ;  /* 0x000000041d007c0c */ /* 0x004fe2000c7c1270 */
[----:B------:R-:W-:-:S02]  /*75010*/  IMAD R3, R10, 0x2, R0 ;  /* 0x000000020a037824 */ /* 0x000fc400078e0200 */
[----:B------:R-:W2:Y:S01]  /*75020*/  LDL.LU R29, [R1+0x1f8] ;  /* 0x0001f800011d7983 */ /* 0x000ea20000300800 */
[----:B------:R-:W0:Y:S01]  /*75030*/  LDC R10, c[0x0][0x3b8] ;  /* 0x0000ee00ff0a7b82 */ /* 0x000e220000000800 */
[----:B------:R-:W2:Y:S02]  /*75040*/  LDCU UR4, c[0x0][0x39c] ;  /* 0x00007380ff0477ac */ /* 0x000ea40008000800 */
[----:B------:R1:W-:Y:S04]  /*75050*/  @P5 STG.E.U16 desc[UR10][R4.64], R6 ;  /* 0x0000000604005986 */ /* 0x0003e8000c10150a */
[----:B------:R-:W2:Y:S04]  /*75060*/  LDL.LU R23, [R1+0x110] ;  /* 0x0001100001177983 */ /* 0x000ea80000300800 */
[----:B------:R-:W2:Y:S01]  /*75070*/  LDL.LU R20, [R1+0x114] ;  /* 0x0001140001147983 */ /* 0x000ea20000300800 */
[----:B-1----:R-:W-:-:S03]  /*75080*/  LEA R6, P5, R0, R16, 0x1 ;  /* 0x0000001000067211 */ /* 0x002fc600078a08ff */
[----:B------:R-:W2:Y:S01]  /*75090*/  LDL.LU R21, [R1+0x1fc] ;  /* 0x0001fc0001157983 */ /* 0x000ea20000300800 */
[----:B------:R-:W-:Y:S01]  /*750a0*/  LEA.HI.X.SX32 R7, R0, R22, 0x1, P5 ;  /* 0x0000001600077211 */ /* 0x000fe200028f0eff */
[----:B------:R-:W-:Y:S01]  /*750b0*/  IMAD R0, R12, 0x2, R3 ;  /* 0x000000020c007824 */ /* 0x000fe200078e0203 */
[C---:B------:R-:W-:Y:S01]  /*750c0*/  LEA R4, P5, R3.reuse, R16, 0x1 ;  /* 0x0000001003047211 */ /* 0x040fe200078a08ff */
[----:B------:R-:W2:Y:S01]  /*750d0*/  LDL.LU R13, [R1+0x220] ;  /* 0x00022000010d7983 */ /* 0x000ea20000300800 */
[----:B------:R-:W1:Y:S02]  /*750e0*/  LDC R12, c[0x0][0x3b8] ;  /* 0x0000ee00ff0c7b82 */ /* 0x000e640000000800 */
[----:B------:R-:W-:Y:S01]  /*750f0*/  LEA.HI.X.SX32 R5, R3, R22, 0x1, P5 ;  /* 0x0000001603057211 */ /* 0x000fe200028f0eff */
[----:B------:R3:W-:Y:S04]  /*75100*/  @P2 STG.E.U16 desc[UR10][R6.64], R19 ;  /* 0x0000001306002986 */ /* 0x0007e8000c10150a */
[----:B------:R-:W2:Y:S01]  /*75110*/  LDL.LU R15, [R1+0x224] ;  /* 0x00022400010f7983 */ /* 0x000ea20000300800 */
[----:B---3--:R-:W-:-:S03]  /*75120*/  LEA R6, P5, R0, R16, 0x1 ;  /* 0x0000001000067211 */ /* 0x008fc600078a08ff */
[----:B------:R-:W-:Y:S01]  /*75130*/  @P4 STG.E.U16 desc[UR10][R4.64], R18 ;  /* 0x0000001204004986 */ /* 0x000fe2000c10150a */
[----:B------:R-:W-:Y:S01]  /*75140*/  LEA.HI.X.SX32 R7, R0, R22, 0x1, P5 ;  /* 0x0000001600077211 */ /* 0x000fe200028f0eff */
[----:B------:R-:W-:Y:S02]  /*75150*/  IMAD R0, R8, 0x2, R0 ;  /* 0x0000000208007824 */ /* 0x000fe400078e0200 */
[----:B------:R-:W3:Y:S01]  /*75160*/  LDL.LU R26, [R1+0x118] ;  /* 0x00011800011a7983 */ /* 0x000ee20000300800 */
[----:B------:R-:W-:Y:S01]  /*75170*/  ISETP.LT.AND P4, PT, R28, UR6, !P0 ;  /* 0x000000061c007c0c */ /* 0x000fe2000c781270 */
[----:B------:R-:W1:Y:S01]  /*75180*/  LDC R8, c[0x0][0x3b8] ;  /* 0x0000ee00ff087b82 */ /* 0x000e620000000800 */
[----:B0-----:R-:W-:Y:S01]  /*75190*/  IMAD R3, R10, 0x2, R0 ;  /* 0x000000020a037824 */ /* 0x001fe200078e0200 */
[----:B------:R-:W3:Y:S01]  /*751a0*/  LDL.LU R28, [R1+0x11c] ;  /* 0x00011c00011c7983 */ /* 0x000ee20000300800 */
[----:B------:R-:W-:Y:S01]  /*751b0*/  ISETP.LT.AND P2, PT, R25, UR5, !P0 ;  /* 0x0000000519007c0c */ /* 0x000fe2000c741270 */
[----:B------:R-:W0:Y:S02]  /*751c0*/  LDCU UR6, c[0x0][0x39c] ;  /* 0x00007380ff0677ac */ /* 0x000e240008000800 */
[----:B------:R-:W3:Y:S02]  /*751d0*/  LDL.LU R25, [R1+0x228] ;  /* 0x0002280001197983 */ /* 0x000ee40000300800 */
[----:B------:R-:W0:Y:S01]  /*751e0*/  LDC R10, c[0x0][0x3b8] ;  /* 0x0000ee00ff0a7b82 */ /* 0x000e220000000800 */
[----:B------:R-:W0:Y:S01]  /*751f0*/  LDCU UR5, c[0x0][0x39c] ;  /* 0x00007380ff0577ac */ /* 0x000e220008000800 */
[----:B----4-:R4:W-:Y:S01]  /*75200*/  @P3 STG.E.U16 desc[UR10][R6.64], R17 ;  /* 0x0000001106003986 */ /* 0x0109e2000c10150a */
[----:B------:R-:W-:Y:S01]  /*75210*/  ISETP.LT.AND P5, PT, R27, UR7, !P0 ;  /* 0x000000071b007c0c */ /* 0x000fe2000c7a1270 */
[----:B------:R-:W0:Y:S02]  /*75220*/  LDCU UR7, c[0x0][0x39c] ;  /* 0x00007380ff0777ac */ /* 0x000e240008000800 */
[----:B------:R-:W3:Y:S01]  /*75230*/  LDL.LU R27, [R1+0x22c] ;  /* 0x00022c00011b7983 */ /* 0x000ee20000300800 */
[----:B----4-:R-:W-:-:S04]  /*75240*/  LEA R6, P3, R0, R16, 0x1 ;  /* 0x0000001000067211 */ /* 0x010fc800078608ff */
[----:B------:R-:W-:Y:S02]  /*75250*/  LEA.HI.X.SX32 R7, R0, R22, 0x1, P3 ;  /* 0x0000001600077211 */ /* 0x000fe400018f0eff */
[----:B------:R-:W-:-:S04]  /*75260*/  LEA R4, P3, R3, R16, 0x1 ;  /* 0x0000001003047211 */ /* 0x000fc800078608ff */
[----:B------:R-:W-:Y:S02]  /*75270*/  LEA.HI.X.SX32 R5, R3, R22, 0x1, P3 ;  /* 0x0000001603057211 */ /* 0x000fe400018f0eff */
[----:B--2---:R-:W-:Y:S01]  /*75280*/  ISETP.LT.AND P3, PT, R29, UR4, !P0 ;  /* 0x000000041d007c0c */ /* 0x004fe2000c761270 */
[----:B------:R-:W-:Y:S01]  /*75290*/  IMAD R0, R11, 0x2, R3 ;  /* 0x000000020b007824 */ /* 0x000fe200078e0203 */
[----:B------:R-:W2:Y:S01]  /*752a0*/  LDL.LU R29, [R1+0x230] ;  /* 0x00023000011d7983 */ /* 0x000ea20000300800 */
[----:B------:R-:W4:Y:S01]  /*752b0*/  LDC R11, c[0x0][0x3b8] ;  /* 0x0000ee00ff0b7b82 */ /* 0x000f220000000800 */
[----:B------:R-:W0:Y:S02]  /*752c0*/  LDCU UR4, c[0x0][0x39c] ;  /* 0x00007380ff0477ac */ /* 0x000e240008000800 */
[----:B------:R1:W-:Y:S04]  /*752d0*/  @P6 STG.E.U16 desc[UR10][R6.64], R14 ;  /* 0x0000000e06006986 */ /* 0x0003e8000c10150a */
[----:B------:R-:W-:Y:S01]  /*752e0*/  @P2 STG.E.U16 desc[UR10][R4.64], R23 ;  /* 0x0000001704002986 */ /* 0x000fe2000c10150a */
[----:B-1----:R-:W-:-:S04]  /*752f0*/  LEA R6, P6, R0, R16, 0x1 ;  /* 0x0000001000067211 */ /* 0x002fc800078c08ff */
[----:B------:R-:W-:Y:S01]  /*75300*/  LEA.HI.X.SX32 R7, R0, R22, 0x1, P6 ;  /* 0x0000001600077211 */ /* 0x000fe200030f0eff */
[----:B------:R-:W-:-:S04]  /*75310*/  IMAD R0, R9, 0x2, R0 ;  /* 0x0000000209007824 */ /* 0x000fc800078e0200 */
[----:B------:R1:W-:Y:S01]  /*75320*/  @P4 STG.E.U16 desc[UR10][R6.64], R20 ;  /* 0x0000001406004986 */ /* 0x0003e2000c10150a */
[----:B------:R-:W-:Y:S01]  /*75330*/  IMAD R3, R8, 0x2, R0 ;  /* 0x0000000208037824 */ /* 0x000fe200078e0200 */
[----:B0-----:R-:W-:Y:S01]  /*75340*/  ISETP.LT.AND P4, PT, R13, UR6, !P0 ;  /* 0x000000060d007c0c */ /* 0x001fe2000c781270 */
[----:B------:R-:W2:Y:S01]  /*75350*/  LDCU UR6, c[0x0][0x39c] ;  /* 0x00007380ff0677ac */ /* 0x000ea20008000800 */
[----:B------:R-:W-:Y:S01]  /*75360*/  ISETP.LT.AND P2, PT, R21, UR5, !P0 ;  /* 0x0000000515007c0c */ /* 0x000fe2000c741270 */
[----:B------:R-:W0:Y:S01]  /*75370*/  LDC R8, c[0x0][0x3b8] ;  /* 0x0000ee00ff087b82 */ /* 0x000e220000000800 */
[----:B------:R-:W0:Y:S01]  /*75380*/  LDCU UR5, c[0x0][0x39c] ;  /* 0x00007380ff0577ac */ /* 0x000e220008000800 */
[----:B-1----:R-:W-:-:S06]  /*75390*/  LEA R6, P6, R0, R16, 0x1 ;  /* 0x0000001000067211 */ /* 0x002fcc00078c08ff */
[----:B------:R-:W1:Y:S01]  /*753a0*/  LDC R13, c[0x0][0x3b8] ;  /* 0x0000ee00ff0d7b82 */ /* 0x000e620000000800 */
[----:B------:R-:W-:Y:S01]  /*753b0*/  LEA.HI.X.SX32 R7, R0, R22, 0x1, P6 ;  /* 0x0000001600077211 */ /* 0x000fe200030f0eff */
[----:B------:R-:W-:Y:S01]  /*753c0*/  IMAD R0, R10, 0x2, R3 ;  /* 0x000000020a007824 */ /* 0x000fe200078e0203 */
[----:B------:R-:W-:-:S03]  /*753d0*/  LEA R4, P6, R3, R16, 0x1 ;  /* 0x0000001003047211 */ /* 0x000fc600078c08ff */
[----:B---3--:R3:W-:Y:S01]  /*753e0*/  @P5 STG.E.U16 desc[UR10][R6.64], R26 ;  /* 0x0000001a06005986 */ /* 0x0087e2000c10150a */
[----:B------:R-:W-:Y:S01]  /*753f0*/  LEA.HI.X.SX32 R5, R3, R22, 0x1, P6 ;  /* 0x0000001603057211 */ /* 0x000fe200030f0eff */
[----:B----4-:R-:W-:Y:S01]  /*75400*/  IMAD R3, R11, 0x2, R0 ;  /* 0x000000020b037824 */ /* 0x010fe200078e0200 */
[----:B------:R-:W4:Y:S03]  /*75410*/  LDC R10, c[0x0][0x3b8] ;  /* 0x0000ee00ff0a7b82 */ /* 0x000f260000000800 */
[----:B------:R3:W-:Y:S02]  /*75420*/  @P3 STG.E.U16 desc[UR10][R4.64], R28 ;  /* 0x0000001c04003986 */ /* 0x0007e4000c10150a */
[----:B---3--:R-:W-:-:S03]  /*75430*/  LEA R6, P5, R0, R16, 0x1 ;  /* 0x0000001000067211 */ /* 0x008fc600078a08ff */
[----:B------:R-:W3:Y:S01]  /*75440*/  LDC R11, c[0x0][0x3b8] ;  /* 0x0000ee00ff0b7b82 */ /* 0x000ee20000000800 */
[----:B------:R-:W-:Y:S02]  /*75450*/  LEA.HI.X.SX32 R7, R0, R22, 0x1, P5 ;  /* 0x0000001600077211 */ /* 0x000fe400028f0eff */
[----:B------:R-:W-:Y:S02]  /*75460*/  PRMT R0, R19, 0x7632, R0 ;  /* 0x0000763213007816 */ /* 0x000fe40000000000 */
[----:B------:R-:W-:Y:S02]  /*75470*/  LEA R4, P5, R3, R16, 0x1 ;  /* 0x0000001003047211 */ /* 0x000fe400078a08ff */
[----:B------:R-:W-:Y:S01]  /*75480*/  ISETP.LT.AND P6, PT, R15, UR4, !P0 ;  /* 0x000000040f007c0c */ /* 0x000fe2000c7c1270 */
[----:B------:R1:W-:Y:S01]  /*75490*/  @P2 STG.E.U16 desc[UR10][R6.64], R0 ;  /* 0x0000000006002986 */ /* 0x0003e2000c10150a */
[----:B------:R-:W-:Y:S01]  /*754a0*/  ISETP.LT.AND P2, PT, R27, UR7, !P0 ;  /* 0x000000071b007c0c */ /* 0x000fe2000c741270 */
[----:B------:R-:W1:Y:S01]  /*754b0*/  LDCU UR4, c[0x0][0x39c] ;  /* 0x00007380ff0477ac */ /* 0x000e620008000800 */
[----:B------:R-:W-:Y:S01]  /*754c0*/  LEA.HI.X.SX32 R5, R3, R22, 0x1, P5 ;  /* 0x0000001603057211 */ /* 0x000fe200028f0eff */
[----:B------:R-:W3:Y:S01]  /*754d0*/  LDL.LU R15, [R1+0x234] ;  /* 0x00023400010f7983 */ /* 0x000ee20000300800 */
[----:B0-----:R-:W-:Y:S01]  /*754e0*/  ISETP.LT.AND P3, PT, R25, UR5, !P0 ;  /* 0x0000000519007c0c */ /* 0x001fe2000c761270 */
[----:B------:R-:W-:Y:S01]  /*754f0*/  IMAD R3, R8, 0x2, R3 ;  /* 0x0000000208037824 */ /* 0x000fe200078e0203 */
[----:B------:R-:W0:Y:S01]  /*75500*/  LDCU UR5, c[0x0][0x39c] ;  /* 0x00007380ff0577ac */ /* 0x000e220008000800 */
[----:B------:R-:W0:Y:S01]  /*75510*/  LDL.LU R27, [R1+0x238] ;  /* 0x00023800011b7983 */ /* 0x000e220000300800 */
[----:B------:R-:W-:Y:S01]  /*75520*/  PRMT R9, R17, 0x7632, R9 ;  /* 0x0000763211097816 */ /* 0x000fe20000000009 */
[----:B------:R-:W0:Y:S01]  /*75530*/  LDCU UR7, c[0x0][0x39c] ;  /* 0x00007380ff0777ac */ /* 0x000e220008000800 */
[----:B--2---:R-:W-:Y:S01]  /*75540*/  ISETP.LT.AND P5, PT, R29, UR6, !P0 ;  /* 0x000000061d007c0c */ /* 0x004fe2000c7a1270 */
[----:B------:R-:W2:Y:S01]  /*75550*/  LDCU UR6, c[0x0][0x39c] ;  /* 0x00007380ff0677ac */ /* 0x000ea20008000800 */
[----:B------:R-:W2:Y:S01]  /*75560*/  LDL.LU R29, [R1+0x23c] ;  /* 0x00023c00011d7983 */ /* 0x000ea20000300800 */
[----:B-1----:R-:W-:-:S03]  /*75570*/  PRMT R0, R18, 0x7632, R0 ;  /* 0x0000763212007816 */ /* 0x002fc60000000000 */
[----:B------:R-:W2:Y:S04]  /*75580*/  LDL.LU R25, [R1+0x240] ;  /* 0x0002400001197983 */ /* 0x000ea80000300800 */
[----:B------:R1:W-:Y:S02]  /*75590*/  @P4 STG.E.U16 desc[UR10][R4.64], R0 ;  /* 0x0000000004004986 */ /* 0x0003e4000c10150a */
[C---:B-1----:R-:W-:Y:S01]  /*755a0*/  LEA R4, P4, R3.reuse, R16, 0x1 ;  /* 0x0000001003047211 */ /* 0x042fe200078808ff */
[----:B----4-:R-:W-:Y:S01]  /*755b0*/  IMAD R0, R10, 0x2, R3 ;  /* 0x000000020a007824 */ /* 0x010fe200078e0203 */
[----:B------:R-:W-:Y:S01]  /*755c0*/  PRMT R8, R14, 0x7632, R8 ;  /* 0x000076320e087816 */ /* 0x000fe20000000008 */
[----:B------:R-:W1:Y:S01]  /*755d0*/  LDC R10, c[0x0][0x3b8] ;  /* 0x0000ee00ff0a7b82 */ /* 0x000e620000000800 */
[----:B------:R-:W-:Y:S01]  /*755e0*/  LEA.HI.X.SX32 R5, R3, R22, 0x1, P4 ;  /* 0x0000001603057211 */ /* 0x000fe200020f0eff */
[----:B---3--:R-:W-:Y:S01]  /*755f0*/  IMAD R3, R11, 0x2, R0 ;  /* 0x000000020b037824 */ /* 0x008fe200078e0200 */
[----:B------:R-:W-:-:S03]  /*75600*/  LEA R6, P4, R0, R16, 0x1 ;  /* 0x0000001000067211 */ /* 0x000fc600078808ff */
[----:B------:R3:W-:Y:S01]  /*75610*/  @P6 STG.E.U16 desc[UR10][R4.64], R9 ;  /* 0x0000000904006986 */ /* 0x0007e2000c10150a */
[----:B------:R-:W-:Y:S01]  /*75620*/  LEA.HI.X.SX32 R7, R0, R22, 0x1, P4 ;  /* 0x0000001600077211 */ /* 0x000fe200020f0eff */
[----:B------:R-:W-:Y:S01]  /*75630*/  IMAD R0, R12, 0x2, R3 ;  /* 0x000000020c007824 */ /* 0x000fe200078e0203 */
[----:B------:R-:W4:Y:S01]  /*75640*/  LDC R11, c[0x0][0x3b8] ;  /* 0x0000ee00ff0b7b82 */ /* 0x000f220000000800 */
[----:B---3--:R-:W-:Y:S02]  /*75650*/  LEA R4, P4, R3, R16, 0x1 ;  /* 0x0000001003047211 */ /* 0x008fe400078808ff */
[----:B------:R3:W-:Y:S01]  /*75660*/  @P3 STG.E.U16 desc[UR10][R6.64], R8 ;  /* 0x0000000806003986 */ /* 0x0007e2000c10150a */
[----:B------:R-:W-:-:S04]  /*75670*/  PRMT R9, R26, 0x7632, R9 ;  /* 0x000076321a097816 */ /* 0x000fc80000000009 */
[----:B------:R-:W1:Y:S01]  /*75680*/  LDC R12, c[0x0][0x3b8] ;  /* 0x0000ee00ff0c7b82 */ /* 0x000e620000000800 */
[----:B------:R-:W-:Y:S02]  /*75690*/  LEA.HI.X.SX32 R5, R3, R22, 0x1, P4 ;  /* 0x0000001603057211 */ /* 0x000fe400020f0eff */
[----:B------:R-:W-:-:S05]  /*756a0*/  PRMT R3, R23, 0x7632, R3 ;  /* 0x0000763217037816 */ /* 0x000fca0000000003 */
[----:B------:R0:W-:Y:S02]  /*756b0*/  @P2 STG.E.U16 desc[UR10][R4.64], R3 ;  /* 0x0000000304002986 */ /* 0x0001e4000c10150a */
[----:B0-----:R-:W-:Y:S01]  /*756c0*/  ISETP.LT.AND P4, PT, R27, UR5, !P0 ;  /* 0x000000051b007c0c */ /* 0x001fe2000c781270 */
[----:B------:R-:W0:Y:S01]  /*756d0*/  LDCU UR5, c[0x0][0x39c] ;  /* 0x00007380ff0577ac */ /* 0x000e220008000800 */
[----:B------:R-:W4:Y:S01]  /*756e0*/  LDL.LU R27, [R1+0x244] ;  /* 0x00024400011b7983 */ /* 0x000f220000300800 */
[----:B--2---:R-:W-:Y:S01]  /*756f0*/  ISETP.LT.AND P2, PT, R29, UR6, !P0 ;  /* 0x000000061d007c0c */ /* 0x004fe2000c741270 */
[----:B------:R-:W2:Y:S02]  /*75700*/  LDCU UR6, c[0x0][0x39c] ;  /* 0x00007380ff0677ac */ /* 0x000ea40008000800 */
[----:B------:R-:W0:Y:S01]  /*75710*/  LDL.LU R29, [R1+0x248] ;  /* 0x00024800011d7983 */ /* 0x000e220000300800 */
[----:B---3--:R-:W-:Y:S02]  /*75720*/  LEA R6, P3, R0, R16, 0x1 ;  /* 0x0000001000067211 */ /* 0x008fe400078608ff */
[----:B------:R-:W-:Y:S01]  /*75730*/  PRMT R3, R20, 0x7632, R3 ;  /* 0x0000763214037816 */ /* 0x000fe20000000003 */
[----:B------:R-:W3:Y:S01]  /*75740*/  LDL.LU R19, [R1+0x120] ;  /* 0x0001200001137983 */ /* 0x000ee20000300800 */
[----:B------:R-:W-:Y:S01]  /*75750*/  LEA.HI.X.SX32 R7, R0, R22, 0x1, P3 ;  /* 0x0000001600077211 */ /* 0x000fe200018f0eff */
[----:B-1----:R-:W-:Y:S01]  /*75760*/  IMAD R0, R10, 0x2, R0 ;  /* 0x000000020a007824 */ /* 0x002fe200078e0200 */
[----:B------:R-:W-:Y:S01]  /*75770*/  ISETP.LT.AND P6, PT, R15, UR4, !P0 ;  /* 0x000000040f007c0c */ /* 0x000fe2000c7c1270 */
[----:B------:R-:W1:Y:S01]  /*75780*/  LDCU UR4, c[0x0][0x39c] ;  /* 0x00007380ff0477ac */ /* 0x000e620008000800 */
[----:B------:R-:W-:Y:S01]  /*75790*/  ISETP.LT.AND P3, PT, R25, UR7, !P0 ;  /* 0x0000000719007c0c */ /* 0x000fe2000c761270 */
[----:B------:R4:W-:Y:S01]  /*757a0*/  @P5 STG.E.U16 desc[UR10][R6.64], R3 ;  /* 0x0000000306005986 */ /* 0x0009e2000c10150a */
[----:B------:R-:W-:Y:S01]  /*757b0*/  LEA R4, P5, R0, R16, 0x1 ;  /* 0x0000001000047211 */ /* 0x000fe200078a08ff */
[----:B------:R-:W0:Y:S01]  /*757c0*/  LDC R10, c[0x0][0x3b8] ;  /* 0x0000ee00ff0a7b82 */ /* 0x000e220000000800 */
[----:B------:R-:W-:Y:S01]  /*757d0*/  PRMT R8, R28, 0x7632, R8 ;  /* 0x000076321c087816 */ /* 0x000fe20000000008 */
[----:B------:R-:W2:Y:S01]  /*757e0*/  LDL.LU R25, [R1+0x24c] ;  /* 0x00024c0001197983 */ /* 0x000ea20000300800 */
[----:B------:R-:W-:Y:S01]  /*757f0*/  LEA.HI.X.SX32 R5, R0, R22, 0x1, P5 ;  /* 0x0000001600057211 */ /* 0x000fe200028f0eff */
[----:B------:R-:W0:Y:S02]  /*75800*/  LDCU UR7, c[0x0][0x39c] ;  /* 0x00007380ff0777ac */ /* 0x000e240008000800 */
[----:B------:R-:W2:Y:S01]  /*75810*/  LDL.LU R23, [R1+0x250] ;  /* 0x0002500001177983 */ /* 0x000ea20000300800 */
[----:B----4-:R-:W-:-:S03]  /*75820*/  IMAD R3, R11, 0x2, R0 ;  /* 0x000000020b037824 */ /* 0x010fc600078e0200 */
[----:B------:R-:W4:Y:S01]  /*75830*/  LDL.LU R18, [R1+0x124] ;  /* 0x0001240001127983 */ /* 0x000f220000300800 */
[----:B------:R-:W0:Y:S01]  /*75840*/  LDC R11, c[0x0][0x3b8] ;  /* 0x0000ee00ff0b7b82 */ /* 0x000e220000000800 */
[C---:B------:R-:W-:Y:S02]  /*75850*/  LEA R6, P5, R3.reuse, R16, 0x1 ;  /* 0x0000001003067211 */ /* 0x040fe400078a08ff */
[----:B------:R-:W4:Y:S02]  /*75860*/  LDL.LU R17, [R1+0x128] ;  /* 0x0001280001117983 */ /* 0x000f240000300800 */
[----:B------:R-:W-:Y:S02]  /*75870*/  LEA.HI.X.SX32 R7, R3, R22, 0x1, P5 ;  /* 0x0000001603077211 */ /* 0x000fe400028f0eff */
[----:B------:R1:W-:Y:S04]  /*75880*/  @P6 STG.E.U16 desc[UR10][R4.64], R9 ;  /* 0x0000000904006986 */ /* 0x0003e8000c10150a */
[----:B------:R-:W4:Y:S04]  /*75890*/  LDL.LU R28, [R1+0x254] ;  /* 0x00025400011c7983 */ /* 0x000f280000300800 */
[----:B------:R1:W-:Y:S01]  /*758a0*/  @P4 STG.E.U16 desc[UR10][R6.64], R8 ;  /* 0x0000000806004986 */ /* 0x0003e2000c10150a */
[----:B------:R-:W-:-:S02]  /*758b0*/  IMAD R0, R13, 0x2, R3 ;  /* 0x000000020d007824 */ /* 0x000fc400078e0203 */
[----:B------:R-:W0:Y:S08]  /*758c0*/  LDC R13, c[0x0][0x3b8] ;  /* 0x0000ee00ff0d7b82 */ /* 0x000e300000000800 */
[----:B-1----:R-:W1:Y:S08]  /*758d0*/  LDC R9, c[0x0][0x3b8] ;  /* 0x0000ee00ff097b82 */ /* 0x002e700000000800 */
[----:B------:R-:W0:Y:S01]  /*758e0*/  LDC R8, c[0x0][0x3b8] ;  /* 0x0000ee00ff087b82 */ /* 0x000e220000000800 */
[----:B------:R-:W-:Y:S01]  /*758f0*/  ISETP.LT.AND P5, PT, R27, UR4, !P0 ;  /* 0x000000041b007c0c */ /* 0x000fe2000c7a1270 */
[----:B------:R-:W0:Y:S01]  /*75900*/  LDCU UR4, c[0x0][0x39c] ;  /* 0x00007380ff0477ac */ /* 0x000e220008000800 */
[----:B------:R-:W4:Y:S01]  /*75910*/  LDL.LU R27, [R1+0x12c] ;  /* 0x00012c00011b7983 */ /* 0x000f220000300800 */
[----:B0-----:R-:W-:Y:S01]  /*75920*/  ISETP.LT.AND P4, PT, R29, UR5, !P0 ;  /* 0x000000051d007c0c */ /* 0x001fe2000c781270 */
[----:B------:R-:W0:Y:S02]  /*75930*/  LDCU UR5, c[0x0][0x39c] ;  /* 0x00007380ff0577ac */ /* 0x000e240008000800 */
[----:B------:R-:W4:Y:S01]  /*75940*/  LDL.LU R29, [R1+0x258] ;  /* 0x00025800011d7983 */ /* 0x000f220000300800 */
[----:B------:R-:W-:-:S03]  /*75950*/  LEA R4, P6, R0, R16, 0x1 ;  /* 0x0000001000047211 */ /* 0x000fc600078c08ff */
[----:B------:R-:W4:Y:S01]  /*75960*/  LDL.LU R26, [R1+0x25c] ;  /* 0x00025c00011a7983 */ /* 0x000f220000300800 */
[----:B------:R-:W-:Y:S01]  /*75970*/  LEA.HI.X.SX32 R5, R0, R22, 0x1, P6 ;  /* 0x0000001600057211 */ /* 0x000fe200030f0eff */
[----:B------:R-:W-:Y:S02]  /*75980*/  IMAD R0, R10, 0x2, R0 ;  /* 0x000000020a007824 */ /* 0x000fe400078e0200 */
[----:B------:R-:W4:Y:S01]  /*75990*/  LDL.LU R15, [R1+0x130] ;  /* 0x00013000010f7983 */ /* 0x000f220000300800 */
[----:B------:R-:W1:Y:S01]  /*759a0*/  LDC R10, c[0x0][0x3b8] ;  /* 0x0000ee00ff0a7b82 */ /* 0x000e620000000800 */
[----:B------:R-:W-:Y:S01]  /*759b0*/  IMAD R3, R11, 0x2, R0 ;  /* 0x000000020b037824 */ /* 0x000fe200078e0200 */
[C---:B------:R-:W-:Y:S01]  /*759c0*/  LEA R6, P6, R0.reuse, R16, 0x1 ;  /* 0x0000001000067211 */ /* 0x040fe200078c08ff */
[----:B---3--:R3:W-:Y:S01]  /*759d0*/  @P2 STG.E.U16 desc[UR10][R4.64], R19 ;  /* 0x0000001304002986 */ /* 0x0087e2000c10150a */
[----:B--2---:R-:W-:Y:S01]  /*759e0*/  ISETP.LT.AND P2, PT, R25, UR6, !P0 ;  /* 0x0000000619007c0c */ /* 0x004fe2000c741270 */
[----:B------:R-:W2:Y:S01]  /*759f0*/  LDCU UR6, c[0x0][0x39c] ;  /* 0x00007380ff0677ac */ /* 0x000ea20008000800 */
[----:B------:R-:W-:Y:S01]  /*75a00*/  LEA.HI.X.SX32 R7, R0, R22, 0x1, P6 ;  /* 0x0000001600077211 */ /* 0x000fe200030f0eff */
[----:B------:R-:W-:Y:S01]  /*75a10*/  IMAD R0, R12, 0x2, R3 ;  /* 0x000000020c007824 */ /* 0x000fe200078e0203 */
[----:B------:R-:W4:Y:S01]  /*75a20*/  LDL.LU R20, [R1+0x134] ;  /* 0x0001340001147983 */ /* 0x000f220000300800 */
[----:B------:R-:W1:Y:S01]  /*75a30*/  LDC R12, c[0x0][0x3b8] ;  /* 0x0000ee00ff0c7b82 */ /* 0x000e620000000800 */
[----:B---3--:R-:W-:-:S02]  /*75a40*/  LEA R4, P6, R3, R16, 0x1 ;  /* 0x0000001003047211 */ /* 0x008fc400078c08ff */
[----:B----4-:R3:W-:Y:S05]  /*75a50*/  @P3 STG.E.U16 desc[UR10][R6.64], R18 ;  /* 0x0000001206003986 */ /* 0x0107ea000c10150a */
[----:B------:R-:W4:Y:S01]  /*75a60*/  LDC R11, c[0x0][0x3b8] ;  /* 0x0000ee00ff0b7b82 */ /* 0x000f220000000800 */
[----:B------:R-:W-:Y:S01]  /*75a70*/  LEA.HI.X.SX32 R5, R3, R22, 0x1, P6 ;  /* 0x0000001603057211 */ /* 0x000fe200030f0eff */
[----:B------:R-:W4:Y:S04]  /*75a80*/  LDL.LU R25, [R1+0x138] ;  /* 0x0001380001197983 */ /* 0x000f280000300800 */
[----:B------:R-:W4:Y:S01]  /*75a90*/  LDL.LU R21, [R1+0x260] ;  /* 0x0002600001157983 */ /* 0x000f220000300800 */
[----:B---3--:R-:W-:-:S03]  /*75aa0*/  LEA R6, P6, R0, R16, 0x1 ;  /* 0x0000001000067211 */ /* 0x008fc600078c08ff */
[----:B------:R-:W-:Y:S01]  /*75ab0*/  @P5 STG.E.U16 desc[UR10][R4.64], R17 ;  /* 0x0000001104005986 */ /* 0x000fe2000c10150a */
[----:B------:R-:W-:-:S03]  /*75ac0*/  LEA.HI.X.SX32 R7, R0, R22, 0x1, P6 ;  /* 0x0000001600077211 */ /* 0x000fc600030f0eff */
[----:B------:R-:W3:Y:S01]  /*75ad0*/  LDL.LU R14, [R1+0x264] ;  /* 0x00026400010e7983 */ /* 0x000ee20000300800 */
[----:B0-----:R-:W-:Y:S02]  /*75ae0*/  ISETP.LT.AND P5, PT, R28, UR5, !P0 ;  /* 0x000000051c007c0c */ /* 0x001fe4000c7a1270 */
[----:B------:R-:W-:Y:S01]  /*75af0*/  ISETP.LT.AND P3, PT, R23, UR4, !P0 ;  /* 0x0000000417007c0c */ /* 0x000fe2000c761270 */
[----:B------:R-:W3:Y:S01]  /*75b00*/  LDL.LU R28, [R1+0x13c] ;  /* 0x00013c00011c7983 */ /* 0x000ee20000300800 */
[----:B------:R-:W0:Y:S01]  /*75b10*/  LDCU UR4, c[0x0][0x39c] ;  /* 0x00007380ff0477ac */ /* 0x000e220008000800 */
[----:B------:R-:W-:Y:S02]  /*75b20*/  IMAD R0, R8, 0x2, R0 ;  /* 0x0000000208007824 */ /* 0x000fe400078e0200 */
[----:B------:R-:W0:Y:S01]  /*75b30*/  LDC R8, c[0x0][0x3b8] ;  /* 0x0000ee00ff087b82 */ /* 0x000e220000000800 */
[----:B------:R-:W0:Y:S01]  /*75b40*/  LDCU UR5, c[0x0][0x39c] ;  /* 0x00007380ff0577ac */ /* 0x000e220008000800 */
[----:B------:R0:W-:Y:S01]  /*75b50*/  @P4 STG.E.U16 desc[UR10][R6.64], R27 ;  /* 0x0000001b06004986 */ /* 0x0001e2000c10150a */
[----:B--2---:R-:W-:Y:S01]  /*75b60*/  ISETP.LT.AND P4, PT, R29, UR6, !P0 ;  /* 0x000000061d007c0c */ /* 0x004fe2000c781270 */
[----:B-1----:R-:W-:-:S02]  /*75b70*/  IMAD R3, R10, 0x2, R0 ;  /* 0x000000020a037824 */ /* 0x002fc400078e0200 */
[----:B------:R-:W2:Y:S01]  /*75b80*/  LDL.LU R29, [R1+0x268] ;  /* 0x00026800011d7983 */ /* 0x000ea20000300800 */
[C---:B0-----:R-:W-:Y:S01]  /*75b90*/  LEA R6, P6, R0.reuse, R16, 0x1 ;  /* 0x0000001000067211 */ /* 0x041fe200078c08ff */
[----:B------:R-:W3:Y:S01]  /*75ba0*/  LDCU UR6, c[0x0][0x39c] ;  /* 0x00007380ff0677ac */ /* 0x000ee20008000800 */
[----:B------:R-:W0:Y:S01]  /*75bb0*/  LDC R10, c[0x0][0x3b8] ;  /* 0x0000ee00ff0a7b82 */ /* 0x000e220000000800 */
[----:B------:R-:W2:Y:S01]  /*75bc0*/  LDL.LU R23, [R1+0x26c] ;  /* 0x00026c0001177983 */ /* 0x000ea20000300800 */
[----:B------:R-:W-:Y:S01]  /*75bd0*/  LEA.HI.X.SX32 R7, R0, R22, 0x1, P6 ;  /* 0x0000001600077211 */ /* 0x000fe200030f0eff */
[----:B------:R-:W-:Y:S01]  /*75be0*/  IMAD R0, R13, 0x2, R3 ;  /* 0x000000020d007824 */ /* 0x000fe200078e0203 */
[----:B------:R-:W-:-:S03]  /*75bf0*/  LEA R4, P6, R3, R16, 0x1 ;  /* 0x0000001003047211 */ /* 0x000fc600078c08ff */
[----:B------:R1:W-:Y:S01]  /*75c00*/  @P2 STG.E.U16 desc[UR10][R6.64], R15 ;  /* 0x0000000f06002986 */ /* 0x0003e2000c10150a */
[----:B------:R-:W-:Y:S01]  /*75c10*/  ISETP.LT.AND P2, PT, R26, UR4, !P0 ;  /* 0x000000041a007c0c */ /* 0x000fe2000c741270 */
[----:B------:R-:W2:Y:S01]  /*75c20*/  LDCU UR4, c[0x0][0x39c] ;  /* 0x00007380ff0477ac */ /* 0x000ea20008000800 */
[----:B------:R-:W-:Y:S01]  /*75c30*/  LEA.HI.X.SX32 R5, R3, R22, 0x1, P6 ;  /* 0x0000001603057211 */ /* 0x000fe200030f0eff */
[----:B------:R-:W2:Y:S01]  /*75c40*/  LDL.LU R26, [R1+0x270] ;  /* 0x00027000011a7983 */ /* 0x000ea20000300800 */
[----:B------:R-:W-:Y:S01]  /*75c50*/  IMAD R3, R12, 0x2, R0 ;  /* 0x000000020c037824 */ /* 0x000fe200078e0200 */
[----:B------:R-:W0:Y:S02]  /*75c60*/  LDC R13, c[0x0][0x3b8] ;  /* 0x0000ee00ff0d7b82 */ /* 0x000e240000000800 */
[----:B------:R4:W-:Y:S01]  /*75c70*/  @P3 STG.E.U16 desc[UR10][R4.64], R20 ;  /* 0x0000001404003986 */ /* 0x0009e2000c10150a */
[----:B-1----:R-:W-:-:S05]  /*75c80*/  LEA R6, P6, R0, R16, 0x1 ;  /* 0x0000001000067211 */ /* 0x002fca00078c08ff */
[----:B------:R-:W1:Y:S01]  /*75c90*/  LDC R12, c[0x0][0x3b8] ;  /* 0x0000ee00ff0c7b82 */ /* 0x000e620000000800 */
[----:B------:R-:W-:Y:S02]  /*75ca0*/  LEA.HI.X.SX32 R7, R0, R22, 0x1, P6 ;  /* 0x0000001600077211 */ /* 0x000fe400030f0eff */
[----:B----4-:R-:W-:-:S04]  /*75cb0*/  LEA R4, P6, R3, R16, 0x1 ;  /* 0x0000001003047211 */ /* 0x010fc800078c08ff */
[----:B------:R-:W-:Y:S01]  /*75cc0*/  LEA.HI.X.SX32 R5, R3, R22, 0x1, P6 ;  /* 0x0000001603057211 */ /* 0x000fe200030f0eff */
[----:B------:R4:W-:Y:S01]  /*75cd0*/  @P5 STG.E.U16 desc[UR10][R6.64], R25 ;  /* 0x0000001906005986 */ /* 0x0009e2000c10150a */
[----:B---3--:R-:W-:Y:S01]  /*75ce0*/  ISETP.LT.AND P5, PT, R14, UR6, !P0 ;  /* 0x000000060e007c0c */ /* 0x008fe2000c7a1270 */
[----:B------:R-:W-:Y:S02]  /*75cf0*/  IMAD R0, R9, 0x2, R3 ;  /* 0x0000000209007824 */ /* 0x000fe400078e0203 */
[----:B------:R-:W3:Y:S01]  /*75d00*/  LDL.LU R14, [R1+0x274] ;  /* 0x00027400010e7983 */ /* 0x000ee20000300800 */
[----:B------:R-:W-:Y:S01]  /*75d10*/  ISETP.LT.AND P3, PT, R21, UR5, !P0 ;  /* 0x0000000515007c0c */ /* 0x000fe2000c761270 */
[----:B------:R-:W0:Y:S02]  /*75d20*/  LDCU UR5, c[0x0][0x39c] ;  /* 0x00007380ff0577ac */ /* 0x000e240008000800 */
[----:B------:R0:W-:Y:S01]  /*75d30*/  @P4 STG.E.U16 desc[UR10][R4.64], R28 ;  /* 0x0000001c04004986 */ /* 0x0001e2000c10150a */
[----:B------:R-:W0:Y:S01]  /*75d40*/  LDC R9, c[0x0][0x3b8] ;  /* 0x0000ee00ff097b82 */ /* 0x000e220000000800 */
[----:B------:R-:W0:Y:S01]  /*75d50*/  LDCU UR6, c[0x0][0x39c] ;  /* 0x00007380ff0677ac */ /* 0x000e220008000800 */
[----:B--2---:R-:W-:Y:S01]  /*75d60*/  ISETP.LT.AND P4, PT, R29, UR4, !P0 ;  /* 0x000000041d007c0c */ /* 0x004fe2000c781270 */
[----:B------:R-:W-:Y:S01]  /*75d70*/  IMAD R3, R11, 0x2, R0 ;  /* 0x000000020b037824 */ /* 0x000fe200078e0200 */
[----:B------:R-:W2:Y:S01]  /*75d80*/  LDL.LU R29, [R1+0x278] ;  /* 0x00027800011d7983 */ /* 0x000ea20000300800 */
[----:B----4-:R-:W-:-:S03]  /*75d90*/  LEA R6, P6, R0, R16, 0x1 ;  /* 0x0000001000067211 */ /* 0x010fc600078c08ff */
[----:B------:R-:W4:Y:S01]  /*75da0*/  LDC R11, c[0x0][0x3b8] ;  /* 0x0000ee00ff0b7b82 */ /* 0x000f220000000800 */
[----:B------:R-:W3:Y:S01]  /*75db0*/  LDCU UR4, c[0x0][0x39c] ;  /* 0x00007380ff0477ac */ /* 0x000ee20008000800 */
[----:B------:R-:W-:Y:S02]  /*75dc0*/  LEA.HI.X.SX32 R7, R0, R22, 0x1, P6 ;  /* 0x0000001600077211 */ /* 0x000fe400030f0eff */
[----:B------:R-:W-:Y:S02]  /*75dd0*/  PRMT R0, R19, 0x7632, R0 ;  /* 0x0000763213007816 */ /* 0x000fe40000000000 */
[----:B0-----:R-:W-:-:S03]  /*75de0*/  LEA R4, P6, R3, R16, 0x1 ;  /* 0x0000001003047211 */ /* 0x001fc600078c08ff */
[----:B------:R0:W-:Y:S01]  /*75df0*/  @P2 STG.E.U16 desc[UR10][R6.64], R0 ;  /* 0x0000000006002986 */ /* 0x0001e2000c10150a */
[----:B------:R-:W-:Y:S02]  /*75e00*/  LEA.HI.X.SX32 R5, R3, R22, 0x1, P6 ;  /* 0x0000001603057211 */ /* 0x000fe400030f0eff */
[----:B------:R-:W-:Y:S01]  /*75e10*/  ISETP.LT.AND P2, PT, R23, UR5, !P0 ;  /* 0x0000000517007c0c */ /* 0x000fe2000c741270 */
[----:B------:R-:W2:Y:S01]  /*75e20*/  LDCU UR5, c[0x0][0x39c] ;  /* 0x00007380ff0577ac */ /* 0x000ea20008000800 */
[----:B------:R-:W2:Y:S01]  /*75e30*/  LDL.LU R23, [R1+0x27c] ;  /* 0x00027c0001177983 */ /* 0x000ea20000300800 */
[--C-:B0-----:R-:W-:Y:S01]  /*75e40*/  IMAD R0, R8, 0x2, R3.reuse ;  /* 0x0000000208007824 */ /* 0x101fe200078e0203 */
[----:B------:R-:W-:-:S04]  /*75e50*/  PRMT R3, R18, 0x7632, R3 ;  /* 0x0000763212037816 */ /* 0x000fc80000000003 */
[----:B------:R-:W-:Y:S01]  /*75e60*/  LEA R6, P6, R0, R16, 0x1 ;  /* 0x0000001000067211 */ /* 0x000fe200078c08ff */
[----:B------:R0:W-:Y:S01]  /*75e70*/  @P3 STG.E.U16 desc[UR10][R4.64], R3 ;  /* 0x0000000304003986 */ /* 0x0001e2000c10150a */
[----:B------:R-:W-:Y:S01]  /*75e80*/  ISETP.LT.AND P3, PT, R26, UR6, !P0 ;  /* 0x000000061a007c0c */ /* 0x000fe2000c761270 */
[----:B------:R-:W1:Y:S01]  /*75e90*/  LDCU UR6, c[0x0][0x39c] ;  /* 0x00007380ff0677ac */ /* 0x000e620008000800 */
[----:B------:R-:W-:Y:S01]  /*75ea0*/  LEA.HI.X.SX32 R7, R0, R22, 0x1, P6 ;  /* 0x0000001600077211 */ /* 0x000fe200030f0eff */
[----:B------:R-:W2:Y:S01]  /*75eb0*/  LDL.LU R26, [R1+0x280] ;  /* 0x00028000011a7983 */ /* 0x000ea20000300800 */
[----:B------:R-:W-:Y:S01]  /*75ec0*/  IMAD R0, R10, 0x2, R0 ;  /* 0x000000020a007824 */ /* 0x000fe200078e0200 */
[----:B------:R-:W-:Y:S01]  /*75ed0*/  PRMT R8, R27, 0x7632, R8 ;  /* 0x000076321b087816 */ /* 0x000fe20000000008 */
[----:B------:R-:W1:Y:S01]  /*75ee0*/  LDC R10, c[0x0][0x3b8] ;  /* 0x0000ee00ff0a7b82 */ /* 0x000e620000000800 */
[----:B------:R-:W2:Y:S01]  /*75ef0*/  LDL.LU R27, [R1+0x288] ;  /* 0x00028800011b7983 */ /* 0x000ea20000300800 */
[----:B0-----:R-:W-:-:S02]  /*75f00*/  PRMT R3, R17, 0x7632, R3 ;  /* 0x0000763211037816 */ /* 0x001fc40000000003 */
[----:B------:R-:W-:-:S03]  /*75f10*/  LEA R4, P6, R0, R16, 0x1 ;  /* 0x0000001000047211 */ /* 0x000fc600078c08ff */
[----:B------:R4:W-:Y:S01]  /*75f20*/  @P5 STG.E.U16 desc[UR10][R6.64], R3 ;  /* 0x0000000306005986 */ /* 0x0009e2000c10150a */
[----:B------:R-:W-:Y:S01]  /*75f30*/  LEA.HI.X.SX32 R5, R0, R22, 0x1, P6 ;  /* 0x0000001600057211 */ /* 0x000fe200030f0eff */
[----:B----4-:R-:W-:Y:S01]  /*75f40*/  IMAD R3, R11, 0x2, R0 ;  /* 0x000000020b037824 */ /* 0x010fe200078e0200 */
[----:B---3--:R-:W-:Y:S01]  /*75f50*/  ISETP.LT.AND P5, PT, R14, UR4, !P0 ;  /* 0x000000040e007c0c */ /* 0x008fe2000c7a1270 */
[----:B------:R-:W0:Y:S02]  /*75f60*/  LDCU UR4, c[0x0][0x39c] ;  /* 0x00007380ff0477ac */ /* 0x000e240008000800 */
[----:B------:R3:W-:Y:S01]  /*75f70*/  @P4 STG.E.U16 desc[UR10][R4.64], R8 ;  /* 0x0000000804004986 */ /* 0x0007e2000c10150a */
[----:B------:R-:W4:Y:S01]  /*75f80*/  LDC R11, c[0x0][0x3b8] ;  /* 0x0000ee00ff0b7b82 */ /* 0x000f220000000800 */
[----:B------:R-:W-:-:S04]  /*75f90*/  LEA R6, P6, R3, R16, 0x1 ;  /* 0x0000001003067211 */ /* 0x000fc800078c08ff */
[----:B------:R-:W-:Y:S02]  /*75fa0*/  LEA.HI.X.SX32 R7, R3, R22, 0x1, P6 ;  /* 0x0000001603077211 */ /* 0x000fe400030f0eff */
[----:B--2---:R-:W-:Y:S01]  /*75fb0*/  ISETP.LT.AND P6, PT, R29, UR5, !P0 ;  /* 0x000000051d007c0c */ /* 0x004fe2000c7c1270 */
[----:B------:R-:W-:Y:S01]  /*75fc0*/  IMAD R3, R9, 0x2, R3 ;  /* 0x0000000209037824 */ /* 0x000fe200078e0203 */
[----:B------:R-:W2:Y:S01]  /*75fd0*/  LDL.LU R29, [R1+0x28c] ;  /* 0x00028c00011d7983 */ /* 0x000ea20000300800 */
[----:B------:R-:W-:Y:S01]  /*75fe0*/  PRMT R0, R15, 0x7632, R0 ;  /* 0x000076320f007816 */ /* 0x000fe20000000000 */
[----:B------:R-:W0:Y:S01]  /*75ff0*/  LDCU UR5, c[0x0][0x39c] ;  /* 0x00007380ff0577ac */ /* 0x000e220008000800 */
[----:B---3--:R-:W-:Y:S01]  /*76000*/  PRMT R8, R25, 0x7632, R8 ;  /* 0x0000763219087816 */ /* 0x008fe20000000008 */
[----:B------:R-:W3:Y:S01]  /*76010*/  LDL.LU R21, [R1+0x80] ;  /* 0x0000800001157983 */ /* 0x000ee20000300800 */
[C---:B------:R-:W-:Y:S01]  /*76020*/  LEA R4, P4, R3.reuse, R16, 0x1 ;  /* 0x0000001003047211 */ /* 0x040fe200078808ff */
[----:B------:R-:W4:Y:S02]  /*76030*/  LDC R9, c[0x0][0x3b8] ;  /* 0x0000ee00ff097b82 */ /* 0x000f240000000800 */
[----:B------:R0:W-:Y:S01]  /*76040*/  @P2 STG.E.U16 desc[UR10][R6.64], R0 ;  /* 0x0000000006002986 */ /* 0x0001e2000c10150a */
[----:B------:R-:W-:-:S02]  /*76050*/  LEA.HI.X.SX32 R5, R3, R22, 0x1, P4 ;  /* 0x0000001603057211 */ /* 0x000fc400020f0eff */
[----:B-1----:R-:W-:Y:S01]  /*76060*/  ISETP.LT.AND P2, PT, R23, UR6, !P0 ;  /* 0x0000000617007c0c */ /* 0x002fe2000c741270 */
[----:B------:R-:W2:Y:S01]  /*76070*/  LDCU UR6, c[0x0][0x39c] ;  /* 0x00007380ff0677ac */ /* 0x000ea20008000800 */
[--C-:B0-----:R-:W-:Y:S01]  /*76080*/  IMAD R0, R10, 0x2, R3.reuse ;  /* 0x000000020a007824 */ /* 0x101fe200078e0203 */
[----:B------:R-:W-:Y:S01]  /*76090*/  PRMT R3, R20, 0x7632, R3 ;  /* 0x0000763214037816 */ /* 0x000fe20000000003 */
[----:B------:R-:W0:Y:S04]  /*760a0*/  LDC R10, c[0x0][0x3b8] ;  /* 0x0000ee00ff0a7b82 */ /* 0x000e280000000800 */
[----:B------:R1:W-:Y:S01]  /*760b0*/  @P3 STG.E.U16 desc[UR10][R4.64], R3 ;  /* 0x0000000304003986 */ /* 0x0003e2000c10150a */
[----:B------:R-:W-:Y:S01]  /*760c0*/  ISETP.LT.AND P4, PT, R26, UR4, !P0 ;  /* 0x000000041a007c0c */ /* 0x000fe2000c781270 */
[----:B------:R-:W0:Y:S02]  /*760d0*/  LDCU UR4, c[0x0][0x39c] ;  /* 0x00007380ff0477ac */ /* 0x000e240008000800 */
[----:B------:R-:W3:Y:S01]  /*760e0*/  LDL.LU R26, [R1+0x290] ;  /* 0x00029000011a7983 */ /* 0x000ee20000300800 */
[----:B-1----:R-:W-:Y:S01]  /*760f0*/  LEA R4, P3, R0, R16, 0x1 ;  /* 0x0000001000047211 */ /* 0x002fe200078608ff */
[----:B------:R-:W-:-:S02]  /*76100*/  IMAD R3, R12, 0x2, R0 ;  /* 0x000000020c037824 */ /* 0x000fc400078e0200 */
[----:B------:R-:W3:Y:S01]  /*76110*/  LDL.LU R17, [R1+0x84] ;  /* 0x0000840001117983 */ /* 0x000ee20000300800 */
[----:B------:R-:W1:Y:S01]  /*76120*/  LDC R12, c[0x0][0x3b8] ;  /* 0x0000ee00ff0c7b82 */ /* 0x000e620000000800 */
[----:B------:R-:W-:Y:S02]  /*76130*/  LEA.HI.X.SX32 R5, R0, R22, 0x1, P3 ;  /* 0x0000001600057211 */ /* 0x000fe400018f0eff */
[C---:B------:R-:W-:Y:S01]  /*76140*/  LEA R6, P3, R3.reuse, R16, 0x1 ;  /* 0x0000001003067211 */ /* 0x040fe200078608ff */
[----:B------:R-:W3:Y:S01]  /*76150*/  LDL.LU R14, [R1+0x88] ;  /* 0x00008800010e7983 */ /* 0x000ee20000300800 */
[----:B------:R-:W-:Y:S02]  /*76160*/  PRMT R0, R28, 0x7632, R0 ;  /* 0x000076321c007816 */ /* 0x000fe40000000000 */
[----:B------:R-:W-:Y:S01]  /*76170*/  LEA.HI.X.SX32 R7, R3, R22, 0x1, P3 ;  /* 0x0000001603077211 */ /* 0x000fe200018f0eff */
[----:B------:R0:W-:Y:S01]  /*76180*/  @P5 STG.E.U16 desc[UR10][R4.64], R8 ;  /* 0x0000000804005986 */ /* 0x0001e2000c10150a */
[----:B------:R-:W-:-:S03]  /*76190*/  ISETP.LT.AND P5, PT, R27, UR5, !P0 ;  /* 0x000000051b007c0c */ /* 0x000fc6000c7a1270 */
[----:B------:R-:W3:Y:S01]  /*761a0*/  LDL.LU R28, [R1+0x294] ;  /* 0x00029400011c7983 */ /* 0x000ee20000300800 */
[----:B----4-:R-:W-:Y:S01]  /*761b0*/  IMAD R3, R9, 0x2, R3 ;  /* 0x0000000209037824 */ /* 0x010fe200078e0203 */
[----:B------:R-:W4:Y:S01]  /*761c0*/  LDCU UR5, c[0x0][0x39c] ;  /* 0x00007380ff0577ac */ /* 0x000f220008000800 */
[----:B------:R-:W0:Y:S01]  /*761d0*/  LDC R9, c[0x0][0x3b8] ;  /* 0x0000ee00ff097b82 */ /* 0x000e220000000800 */
[----:B------:R-:W4:Y:S01]  /*761e0*/  LDL.LU R27, [R1+0x298] ;  /* 0x00029800011b7983 */ /* 0x000f220000300800 */
[----:B--2---:R-:W-:-:S03]  /*761f0*/  ISETP.LT.AND P3, PT, R29, UR6, !P0 ;  /* 0x000000061d007c0c */ /* 0x004fc6000c761270 */
[----:B------:R2:W-:Y:S03]  /*76200*/  @P6 STG.E.U16 desc[UR10][R6.64], R0 ;  /* 0x0000000006006986 */ /* 0x0005e6000c10150a */
[----:B0-----:R-:W0:Y:S01]  /*76210*/  LDC R8, c[0x0][0x3b8] ;  /* 0x0000ee00ff087b82 */ /* 0x001e220000000800 */
[----:B------:R-:W4:Y:S01]  /*76220*/  LDL.LU R29, [R1+0x29c] ;  /* 0x00029c00011d7983 */ /* 0x000f220000300800 */
[----:B------:R-:W0:Y:S03]  /*76230*/  LDCU UR6, c[0x0][0x39c] ;  /* 0x00007380ff0677ac */ /* 0x000e260008000800 */
[----:B------:R-:W4:Y:S01]  /*76240*/  LDL.LU R25, [R1+0x8c] ;  /* 0x00008c0001197983 */ /* 0x000f220000300800 */
[----:B------:R-:W-:Y:S01]  /*76250*/  LEA R4, P6, R3, R16, 0x1 ;  /* 0x0000001003047211 */ /* 0x000fe200078c08ff */
[----:B--2---:R-:W-:-:S03]  /*76260*/  IMAD R7, R10, 0x2, R3 ;  /* 0x000000020a077824 */ /* 0x004fc600078e0203 */
[----:B------:R-:W-:Y:S01]  /*76270*/  LEA.HI.X.SX32 R5, R3, R22, 0x1, P6 ;  /* 0x0000001603057211 */ /* 0x000fe200030f0eff */
[----:B------:R-:W2:Y:S01]  /*76280*/  LDL.LU R18, [R1+0x2a0] ;  /* 0x0002a00001127983 */ /* 0x000ea20000300800 */
[----:B------:R-:W4:Y:S01]  /*76290*/  LDC R10, c[0x0][0x3b8] ;  /* 0x0000ee00ff0a7b82 */ /* 0x000f220000000800 */
[----:B------:R-:W-:Y:S01]  /*762a0*/  IMAD R0, R11, 0x2, R7 ;  /* 0x000000020b007824 */ /* 0x000fe200078e0207 */
[C---:B------:R-:W-:Y:S01]  /*762b0*/  LEA R6, P6, R7.reuse, R16, 0x1 ;  /* 0x0000001007067211 */ /* 0x040fe200078c08ff */
[----:B------:R-:W2:Y:S04]  /*762c0*/  LDL.LU R20, [R1+0x2a4] ;  /* 0x0002a40001147983 */ /* 0x000ea80000300800 */
[----:B---3--:R3:W-:Y:S01]  /*762d0*/  @P2 STG.E.U16 desc[UR10][R4.64], R21 ;  /* 0x0000001504002986 */ /* 0x0087e2000c10150a */
[----:B------:R-:W4:Y:S03]  /*762e0*/  LDC R11, c[0x0][0x3b8] ;  /* 0x0000ee00ff0b7b82 */ /* 0x000f260000000800 */
[----:B------:R-:W2:Y:S01]  /*762f0*/  LDL.LU R15, [R1+0x70] ;  /* 0x00007000010f7983 */ /* 0x000ea20000300800 */
[----:B------:R-:W-:Y:S01]  /*76300*/  LEA.HI.X.SX32 R7, R7, R22, 0x1, P6 ;  /* 0x0000001607077211 */ /* 0x000fe200030f0eff */
[----:B-1----:R-:W-:-:S02]  /*76310*/  IMAD R3, R12, 0x2, R0 ;  /* 0x000000020c037824 */ /* 0x002fc400078e0200 */
[----:B------:R-:W2:Y:S01]  /*76320*/  LDL.LU R23, [R1+0x74] ;  /* 0x0000740001177983 */ /* 0x000ea20000300800 */
[----:B------:R-:W1:Y:S01]  /*76330*/  LDC R12, c[0x0][0x3b8] ;  /* 0x0000ee00ff0c7b82 */ /* 0x000e620000000800 */
[----:B------:R-:W-:Y:S01]  /*76340*/  ISETP.LT.AND P2, PT, R26, UR4, !P0 ;  /* 0x000000041a007c0c */ /* 0x000fe2000c741270 */
[----:B------:R-:W0:Y:S01]  /*76350*/  LDCU UR4, c[0x0][0x39c] ;  /* 0x00007380ff0477ac */ /* 0x000e220008000800 */
[C---:B---3--:R-:W-:Y:S01]  /*76360*/  LEA R4, P6, R0.reuse, R16, 0x1 ;  /* 0x0000001000047211 */ /* 0x048fe200078c08ff */
[----:B------:R-:W3:Y:S03]  /*76370*/  LDL.LU R26, [R1+0x78] ;  /* 0x00007800011a7983 */ /* 0x000ee60000300800 */
[----:B------:R-:W-:Y:S01]  /*76380*/  LEA.HI.X.SX32 R5, R0, R22, 0x1, P6 ;  /* 0x0000001600057211 */ /* 0x000fe200030f0eff */
[----:B------:R0:W-:Y:S04]  /*76390*/  @P4 STG.E.U16 desc[UR10][R6.64], R17 ;  /* 0x0000001106004986 */ /* 0x0001e8000c10150a */
[----:B------:R1:W-:Y:S01]  /*763a0*/  @P5 STG.E.U16 desc[UR10][R4.64], R14 ;  /* 0x0000000e04005986 */ /* 0x0003e2000c10150a */
[----:B0-----:R-:W-:-:S04]  /*763b0*/  LEA R6, P6, R3, R16, 0x1 ;  /* 0x0000001003067211 */ /* 0x001fc800078c08ff */
[----:B------:R-:W-:Y:S02]  /*763c0*/  LEA.HI.X.SX32 R7, R3, R22, 0x1, P6 ;  /* 0x0000001603077211 */ /* 0x000fe400030f0eff */
[----:B----4-:R-:W-:Y:S01]  /*763d0*/  ISETP.LT.AND P4, PT, R28, UR5, !P0 ;  /* 0x000000051c007c0c */ /* 0x010fe2000c781270 */
[----:B------:R-:W-:Y:S01]  /*763e0*/  IMAD R0, R9, 0x2, R3 ;  /* 0x0000000209007824 */ /* 0x000fe200078e0203 */
[----:B------:R-:W-:Y:S01]  /*763f0*/  ISETP.LT.AND P5, PT, R27, UR6, !P0 ;  /* 0x000000061b007c0c */ /* 0x000fe2000c7a1270 */
[----:B------:R-:W4:Y:S01]  /*76400*/  LDL.LU R28, [R1+0x2a8] ;  /* 0x0002a800011c7983 */ /* 0x000f220000300800 */
[----:B------:R-:W0:Y:S01]  /*76410*/  LDCU UR5, c[0x0][0x39c] ;  /* 0x00007380ff0577ac */ /* 0x000e220008000800 */
[----:B------:R-:W0:Y:S02]  /*76420*/  LDC R9, c[0x0][0x3b8] ;  /* 0x0000ee00ff097b82 */ /* 0x000e240000000800 */
[----:B------:R-:W3:Y:S04]  /*76430*/  LDL.LU R27, [R1+0x7c] ;  /* 0x00007c00011b7983 */ /* 0x000ee80000300800 */
[----:B------:R0:W-:Y:S01]  /*76440*/  @P3 STG.E.U16 desc[UR10][R6.64], R25 ;  /* 0x0000001906003986 */ /* 0x0001e2000c10150a */
[----:B------:R-:W-:Y:S01]  /*76450*/  ISETP.LT.AND P3, PT, R29, UR4, !P0 ;  /* 0x000000041d007c0c */ /* 0x000fe2000c761270 */
[----:B------:R-:W-:Y:S01]  /*76460*/  IMAD R3, R10, 0x2, R0 ;  /* 0x000000020a037824 */ /* 0x000fe200078e0200 */
[C---:B-1----:R-:W-:Y:S01]  /*76470*/  LEA R4, P6, R0.reuse, R16, 0x1 ;  /* 0x0000001000047211 */ /* 0x042fe200078c08ff */
[----:B------:R-:W4:Y:S01]  /*76480*/  LDL.LU R29, [R1+0x2ac] ;  /* 0x0002ac00011d7983 */ /* 0x000f220000300800 */
[----:B------:R-:W1:Y:S01]  /*76490*/  LDC R10, c[0x0][0x3b8] ;  /* 0x0000ee00ff0a7b82 */ /* 0x000e620000000800 */
[----:B------:R-:W4:Y:S01]  /*764a0*/  LDCU UR4, c[0x0][0x39c] ;  /* 0x00007380ff0477ac */ /* 0x000f220008000800 */
[----:B------:R-:W-:Y:S01]  /*764b0*/  LEA.HI.X.SX32 R5, R0, R22, 0x1, P6 ;  /* 0x0000001600057211 */ /* 0x000fe200030f0eff */
[----:B------:R-:W-:Y:S01]  /*764c0*/  IMAD R0, R11, 0x2, R3 ;  /* 0x000000020b007824 */ /* 0x000fe200078e0203 */
[----:B------:R-:W4:Y:S01]  /*764d0*/  LDL.LU R19, [R1+0x2b0] ;  /* 0x0002b00001137983 */ /* 0x000f220000300800 */
[----:B------:R-:W1:Y:S01]  /*764e0*/  LDCU UR6, c[0x0][0x39c] ;  /* 0x00007380ff0677ac */ /* 0x000e620008000800 */
[----:B0-----:R-:W-:-:S02]  /*764f0*/  LEA R6, P6, R3, R16, 0x1 ;  /* 0x0000001003067211 */ /* 0x001fc400078c08ff */
[----:B------:R-:W0:Y:S02]  /*76500*/  LDC R11, c[0x0][0x3b8] ;  /* 0x0000ee00ff0b7b82 */ /* 0x000e240000000800 */
[----:B------:R-:W-:Y:S01]  /*76510*/  LEA.HI.X.SX32 R7, R3, R22, 0x1, P6 ;  /* 0x0000001603077211 */ /* 0x000fe200030f0eff */
[----:B--2---:R2:W-:Y:S01]  /*76520*/  @P2 STG.E.U16 desc[UR10][R4.64], R15 ;  /* 0x0000000f04002986 */ /* 0x0045e2000c10150a */
[----:B------:R-:W-:Y:S01]  /*76530*/  ISETP.LT.AND P2, PT, R18, UR5, !P0 ;  /* 0x0000000512007c0c */ /* 0x000fe2000c741270 */
[----:B------:R-:W0:Y:S01]  /*76540*/  LDCU UR5, c[0x0][0x39c] ;  /* 0x00007380ff0577ac */ /* 0x000e220008000800 */
[----:B------:R-:W-:Y:S01]  /*76550*/  IMAD R3, R8, 0x2, R0 ;  /* 0x0000000208037824 */ /* 0x000fe200078e0200 */
[----:B------:R-:W-:Y:S04]  /*76560*/  @P4 STG.E.U16 desc[UR10][R6.64], R23 ;  /* 0x0000001706004986 */ /* 0x000fe8000c10150a */
[----:B------:R-:W4:Y:S01]  /*76570*/  LDL.LU R18, [R1+0x2b4] ;  /* 0x0002b40001127983 */ /* 0x000f220000300800 */
[----:B--2---:R-:W-:-:S04]  /*76580*/  LEA R4, P6, R0, R16, 0x1 ;  /* 0x0000001000047211 */ /* 0x004fc800078c08ff */
[----:B------:R-:W-:Y:S01]  /*76590*/  LEA.HI.X.SX32 R5, R0, R22, 0x1, P6 ;  /* 0x0000001600057211 */ /* 0x000fe200030f0eff */
[----:B-1----:R-:W-:Y:S01]  /*765a0*/  IMAD R0, R10, 0x2, R3 ;  /* 0x000000020a007824 */ /* 0x002fe200078e0203 */
[----:B------:R-:W-:Y:S01]  /*765b0*/  ISETP.LT.AND P4, PT, R20, UR6, !P0 ;  /* 0x0000000614007c0c */ /* 0x000fe2000c781270 */
[----:B------:R-:W1:Y:S01]  /*765c0*/  LDCU UR6, c[0x0][0x39c] ;  /* 0x00007380ff0677ac */ /* 0x000e620008000800 */
[----:B------:R-:W-:Y:S01]  /*765d0*/  PRMT R8, R21, 0x7632, R8 ;  /* 0x0000763215087816 */ /* 0x000fe20000000008 */
[----:B---3--:R2:W-:Y:S01]  /*765e0*/  @P5 STG.E.U16 desc[UR10][R4.64], R26 ;  /* 0x0000001a04005986 */ /* 0x0085e2000c10150a */
[----:B------:R-:W3:Y:S01]  /*765f0*/  LDC R10, c[0x0][0x3b8] ;  /* 0x0000ee00ff0a7b82 */ /* 0x000ee20000000800 */
[----:B--2---:R-:W-:-:S04]  /*76600*/  LEA R4, P5, R3, R16, 0x1 ;  /* 0x0000001003047211 */ /* 0x004fc800078a08ff */
[----:B------:R-:W-:Y:S02]  /*76610*/  LEA.HI.X.SX32 R5, R3, R22, 0x1, P5 ;  /* 0x0000001603057211 */ /* 0x000fe400028f0eff */
[----:B------:R-:W-:Y:S02]  /*76620*/  LEA R6, P5, R0, R16, 0x1 ;  /* 0x0000001000067211 */ /* 0x000fe400078a08ff */
[----:B----4-:R-:W-:Y:S01]  /*76630*/  ISETP.LT.AND P6, PT, R28, UR4, !P0 ;  /* 0x000000041c007c0c */ /* 0x010fe2000c7c1270 */
[----:B------:R-:W-:Y:S01]  /*76640*/  IMAD R3, R13, 0x2, R0 ;  /* 0x000000020d037824 */ /* 0x000fe200078e0200 */
[----:B------:R-:W2:Y:S01]  /*76650*/  LDL.LU R28, [R1+0x2b8] ;  /* 0x0002b800011c7983 */ /* 0x000ea20000300800 */
[----:B------:R-:W-:Y:S01]  /*76660*/  LEA.HI.X.SX32 R7, R0, R22, 0x1, P5 ;  /* 0x0000001600077211 */ /* 0x000fe200028f0eff */
[----:B------:R-:W2:Y:S01]  /*76670*/  LDCU UR4, c[0x0][0x39c] ;  /* 0x00007380ff0477ac */ /* 0x000ea20008000800 */
[----:B------:R-:W4:Y:S01]  /*76680*/  LDC R13, c[0x0][0x3b8] ;  /* 0x0000ee00ff0d7b82 */ /* 0x000f220000000800 */
[----:B------:R-:W4:Y:S01]  /*76690*/  LDL.LU R20, [R1+0x2bc] ;  /* 0x0002bc0001147983 */ /* 0x000f220000300800 */
[----:B0-----:R-:W-:-:S03]  /*766a0*/  ISETP.LT.AND P5, PT, R29, UR5, !P0 ;  /* 0x000000051d007c0c */ /* 0x001fc6000c7a1270 */
[----:B------:R0:W-:Y:S01]  /*766b0*/  @P3 STG.E.U16 desc[UR10][R4.64], R27 ;  /* 0x0000001b04003986 */ /* 0x0001e2000c10150a */
[----:B------:R-:W-:Y:S01]  /*766c0*/  PRMT R0, R17, 0x7632, R0 ;  /* 0x0000763211007816 */ /* 0x000fe20000000000 */
[----:B------:R-:W4:Y:S02]  /*766d0*/  LDCU UR5, c[0x0][0x39c] ;  /* 0x00007380ff0577ac */ /* 0x000f240008000800 */
[----:B------:R-:W4:Y:S01]  /*766e0*/  LDL.LU R29, [R1+0x2c0] ;  /* 0x0002c000011d7983 */ /* 0x000f220000300800 */
[----:B0-----:R-:W-:-:S03]  /*766f0*/  LEA R4, P3, R3, R16, 0x1 ;  /* 0x0000001003047211 */ /* 0x001fc600078608ff */
[----:B------:R-:W-:Y:S01]  /*76700*/  @P2 STG.E.U16 desc[UR10][R6.64], R8 ;  /* 0x0000000806002986 */ /* 0x000fe2000c10150a */
[----:B-1----:R-:W-:Y:S01]  /*76710*/  ISETP.LT.AND P2, PT, R19, UR6, !P0 ;  /* 0x0000000613007c0c */ /* 0x002fe2000c741270 */
[----:B------:R-:W0:Y:S01]  /*76720*/  LDCU UR6, c[0x0][0x39c] ;  /* 0x00007380ff0677ac */ /* 0x000e220008000800 */
[----:B------:R-:W-:Y:S01]  /*76730*/  LEA.HI.X.SX32 R5, R3, R22, 0x1, P3 ;  /* 0x0000001603057211 */ /* 0x000fe200018f0eff */
[----:B------:R-:W-:-:S04]  /*76740*/  IMAD R3, R9, 0x2, R3 ;  /* 0x0000000209037824 */ /* 0x000fc800078e0203 */
[----:B------:R1:W-:Y:S01]  /*76750*/  @P4 STG.E.U16 desc[UR10][R4.64], R0 ;  /* 0x0000000004004986 */ /* 0x0003e2000c10150a */
[----:B------:R-:W-:Y:S02]  /*76760*/  PRMT R9, R14, 0x7632, R9 ;  /* 0x000076320e097816 */ /* 0x000fe40000000009 */
[----:B-1----:R-:W-:Y:S01]  /*76770*/  LEA R4, P4, R3, R16, 0x1 ;  /* 0x0000001003047211 */ /* 0x002fe200078808ff */
[----:B------:R-:W-:Y:S01]  /*76780*/  IMAD R0, R11, 0x2, R3 ;  /* 0x000000020b007824 */ /* 0x000fe200078e0203 */
[----:B------:R-:W-:Y:S01]  /*76790*/  PRMT R8, R25, 0x7632, R8 ;  /* 0x0000763219087816 */ /* 0x000fe20000000008 */
[----:B------:R-:W1:Y:S01]  /*767a0*/  LDC R11, c[0x0][0x3b8] ;  /* 0x0000ee00ff0b7b82 */ /* 0x000e620000000800 */
[----:B------:R-:W-:Y:S01]  /*767b0*/  LEA.HI.X.SX32 R5, R3, R22, 0x1, P4 ;  /* 0x0000001603057211 */ /* 0x000fe200020f0eff */
[----:B------:R-:W-:Y:S01]  /*767c0*/  IMAD R3, R12, 0x2, R0 ;  /* 0x000000020c037824 */ /* 0x000fe200078e0200 */
[C---:B------:R-:W-:Y:S01]  /*767d0*/  LEA R6, P4, R0.reuse, R16, 0x1 ;  /* 0x0000001000067211 */ /* 0x040fe200078808ff */
[----:B------:R-:W4:Y:S04]  /*767e0*/  LDL.LU R25, [R1+0x2c4] ;  /* 0x0002c40001197983 */ /* 0x000f280000300800 */
[----:B------:R0:W-:Y:S01]  /*767f0*/  @P6 STG.E.U16 desc[UR10][R4.64], R9 ;  /* 0x0000000904006986 */ /* 0x0001e2000c10150a */
[----:B------:R-:W-:Y:S01]  /*76800*/  LEA.HI.X.SX32 R7, R0, R22, 0x1, P4 ;  /* 0x0000001600077211 */ /* 0x000fe200020f0eff */
[----:B------:R-:W1:Y:S01]  /*76810*/  LDC R12, c[0x0][0x3b8] ;  /* 0x0000ee00ff0c7b82 */ /* 0x000e620000000800 */
[----:B0-----:R-:W-:-:S02]  /*76820*/  LEA R4, P6, R3, R16, 0x1 ;  /* 0x0000001003047211 */ /* 0x001fc400078c08ff */
[----:B--2---:R-:W-:Y:S01]  /*76830*/  ISETP.LT.AND P4, PT, R28, UR4, !P0 ;  /* 0x000000041c007c0c */ /* 0x004fe2000c781270 */
[----:B------:R0:W-:Y:S01]  /*76840*/  @P5 STG.E.U16 desc[UR10][R6.64], R8 ;  /* 0x0000000806005986 */ /* 0x0001e2000c10150a */
[----:B------:R-:W-:Y:S01]  /*76850*/  LEA.HI.X.SX32 R5, R3, R22, 0x1, P6 ;  /* 0x0000001603057211 */ /* 0x000fe200030f0eff */
[----:B---3--:R-:W-:Y:S02]  /*76860*/  IMAD R0, R10, 0x2, R3 ;  /* 0x000000020a007824 */ /* 0x008fe400078e0203 */
[----:B------:R-:W2:Y:S01]  /*76870*/  LDL.LU R28, [R1+0x2c8] ;  /* 0x0002c800011c7983 */ /* 0x000ea20000300800 */
[----:B----4-:R-:W-:Y:S01]  /*76880*/  ISETP.LT.AND P5, PT, R20, UR5, !P0 ;  /* 0x0000000514007c0c */ /* 0x010fe2000c7a1270 */
[----:B------:R-:W3:Y:S01]  /*76890*/  LDCU UR4, c[0x0][0x39c] ;  /* 0x00007380ff0477ac */ /* 0x000ee20008000800 */
[----:B------:R-:W-:Y:S01]  /*768a0*/  ISETP.LT.AND P6, PT, R29, UR6, !P0 ;  /* 0x000000061d007c0c */ /* 0x000fe2000c7c1270 */
[----:B------:R-:W4:Y:S01]  /*768b0*/  LDCU UR6, c[0x0][0x39c] ;  /* 0x00007380ff0677ac */ /* 0x000f220008000800 */
[----:B------:R-:W4:Y:S01]  /*768c0*/  LDL.LU R29, [R1+0x2cc] ;  /* 0x0002cc00011d7983 */ /* 0x000f220000300800 */
[----:B0-----:R-:W-:Y:S01]  /*768d0*/  PRMT R6, R15, 0x7632, R6 ;  /* 0x000076320f067816 */ /* 0x001fe20000000006 */
[----:B------:R-:W0:Y:S01]  /*768e0*/  LDC R10, c[0x0][0x3b8] ;  /* 0x0000ee00ff0a7b82 */ /* 0x000e220000000800 */
[----:B------:R-:W-:Y:S01]  /*768f0*/  ISETP.LT.AND P3, PT, R18, UR7, !P0 ;  /* 0x0000000712007c0c */ /* 0x000fe2000c761270 */
[----:B------:R-:W4:Y:S01]  /*76900*/  LDL.LU R20, [R1+0x2d0] ;  /* 0x0002d00001147983 */ /* 0x000f220000300800 */
[----:B------:R-:W2:Y:S03]  /*76910*/  LDCU UR5, c[0x0][0x39c] ;  /* 0x00007380ff0577ac */ /* 0x000ea60008000800 */
[----:B------:R-:W4:Y:S01]  /*76920*/  LDL.LU R18, [R1+0x60] ;  /* 0x0000600001127983 */ /* 0x000f220000300800 */
[----:B-1----:R-:W-:Y:S01]  /*76930*/  IMAD R3, R11, 0x2, R0 ;  /* 0x000000020b037824 */ /* 0x002fe200078e0200 */
[----:B------:R-:W-:Y:S01]  /*76940*/  PRMT R9, R23, 0x7632, R9 ;  /* 0x0000763217097816 */ /* 0x000fe20000000009 */
[----:B------:R-:W1:Y:S01]  /*76950*/  LDC R11, c[0x0][0x3b8] ;  /* 0x0000ee00ff0b7b82 */ /* 0x000e620000000800 */
[----:B------:R3:W-:Y:S01]  /*76960*/  @P2 STG.E.U16 desc[UR10][R4.64], R6 ;  /* 0x0000000604002986 */ /* 0x0007e2000c10150a */
[----:B------:R-:W-:Y:S01]  /*76970*/  PRMT R8, R26, 0x7632, R8 ;  /* 0x000076321a087816 */ /* 0x000fe20000000008 */
[----:B------:R-:W0:Y:S02]  /*76980*/  LDCU UR7, c[0x0][0x39c] ;  /* 0x00007380ff0777ac */ /* 0x000e240008000800 */
[----:B------:R-:W4:Y:S04]  /*76990*/  LDL.LU R14, [R1+0x64] ;  /* 0x00006400010e7983 */ /* 0x000f280000300800 */
[----:B------:R-:W4:Y:S01]  /*769a0*/  LDL.LU R26, [R1+0x2d4] ;  /* 0x0002d400011a7983 */ /* 0x000f220000300800 */
[----:B---3--:R-:W-:-:S04]  /*769b0*/  LEA R4, P2, R0, R16, 0x1 ;  /* 0x0000001000047211 */ /* 0x008fc800078408ff */
[----:B------:R-:W-:Y:S01]  /*769c0*/  LEA.HI.X.SX32 R5, R0, R22, 0x1, P2 ;  /* 0x0000001600057211 */ /* 0x000fe200010f0eff */
[--C-:B------:R-:W-:Y:S01]  /*769d0*/  IMAD R0, R12, 0x2, R3.reuse ;  /* 0x000000020c007824 */ /* 0x100fe200078e0203 */
[C---:B------:R-:W-:Y:S01]  /*769e0*/  LEA R6, P2, R3.reuse, R16, 0x1 ;  /* 0x0000001003067211 */ /* 0x040fe200078408ff */
[----:B------:R-:W3:Y:S02]  /*769f0*/  LDC R12, c[0x0][0x3b8] ;  /* 0x0000ee00ff0c7b82 */ /* 0x000ee40000000800 */
[----:B------:R0:W-:Y:S01]  /*76a00*/  @P3 STG.E.U16 desc[UR10][R4.64], R9 ;  /* 0x0000000904003986 */ /* 0x0001e2000c10150a */
[----:B------:R-:W-:Y:S02]  /*76a10*/  LEA.HI.X.SX32 R7, R3, R22, 0x1, P2 ;  /* 0x0000001603077211 */ /* 0x000fe400010f0eff */
[----:B------:R-:W-:Y:S01]  /*76a20*/  ISETP.LT.AND P2, PT, R25, UR4, !P0 ;  /* 0x0000000419007c0c */ /* 0x000fe2000c741270 */
[----:B------:R-:W1:Y:S01]  /*76a30*/  LDCU UR4, c[0x0][0x39c] ;  /* 0x00007380ff0477ac */ /* 0x000e620008000800 */
[----:B------:R-:W3:Y:S01]  /*76a40*/  LDL.LU R25, [R1+0x68] ;  /* 0x0000680001197983 */ /* 0x000ee20000300800 */
[----:B------:R-:W-:-:S02]  /*76a50*/  PRMT R3, R27, 0x7632, R3 ;  /* 0x000076321b037816 */ /* 0x000fc40000000003 */
[C---:B0-----:R-:W-:Y:S01]  /*76a60*/  LEA R4, P3, R0.reuse, R16, 0x1 ;  /* 0x0000001000047211 */ /* 0x041fe200078608ff */
[----:B------:R0:W-:Y:S01]  /*76a70*/  @P4 STG.E.U16 desc[UR10][R6.64], R8 ;  /* 0x0000000806004986 */ /* 0x0001e2000c10150a */
[----:B------:R-:W1:Y:S02]  /*76a80*/  LDC R9, c[0x0][0x3b8] ;  /* 0x0000ee00ff097b82 */ /* 0x000e640000000800 */
[----:B------:R-:W-:Y:S02]  /*76a90*/  LEA.HI.X.SX32 R5, R0, R22, 0x1, P3 ;  /* 0x0000001600057211 */ /* 0x000fe400018f0eff */
[----:B--2---:R-:W-:Y:S01]  /*76aa0*/  ISETP.LT.AND P4, PT, R28, UR5, !P0 ;  /* 0x000000051c007c0c */ /* 0x004fe2000c781270 */
[----:B------:R-:W-:-:S03]  /*76ab0*/  IMAD R0, R10, 0x2, R0 ;  /* 0x000000020a007824 */ /* 0x000fc600078e0200 */
[----:B0-----:R-:W0:Y:S01]  /*76ac0*/  LDC R8, c[0x0][0x3b8] ;  /* 0x0000ee00ff087b82 */ /* 0x001e220000000800 */
[----:B----4-:R-:W-:Y:S01]  /*76ad0*/  ISETP.LT.AND P3, PT, R29, UR6, !P0 ;  /* 0x000000061d007c0c */ /* 0x010fe2000c761270 */
[----:B------:R1:W-:Y:S01]  /*76ae0*/  @P5 STG.E.U16 desc[UR10][R4.64], R3 ;  /* 0x0000000304005986 */ /* 0x0003e2000c10150a */
[----:B------:R-:W2:Y:S05]  /*76af0*/  LDCU UR5, c[0x0][0x39c] ;  /* 0x00007380ff0577ac */ /* 0x000eaa0008000800 */
[----:B------:R-:W4:Y:S01]  /*76b00*/  LDC R10, c[0x0][0x3b8] ;  /* 0x0000ee00ff0a7b82 */ /* 0x000f220000000800 */
[----:B------:R-:W4:Y:S01]  /*76b10*/  LDL.LU R29, [R1+0x2d8] ;  /* 0x0002d800011d7983 */ /* 0x000f220000300800 */
[----:B------:R-:W4:Y:S03]  /*76b20*/  LDCU UR6, c[0x0][0x39c] ;  /* 0x00007380ff0677ac */ /* 0x000f260008000800 */
[----:B------:R-:W4:Y:S04]  /*76b30*/  LDL.LU R27, [R1+0x2dc] ;  /* 0x0002dc00011b7983 */ /* 0x000f280000300800 */
[----:B------:R-:W4:Y:S01]  /*76b40*/  LDL.LU R28, [R1+0x6c] ;  /* 0x00006c00011c7983 */ /* 0x000f220000300800 */
[----:B------:R-:W-:Y:S01]  /*76b50*/  LEA R6, P5, R0, R16, 0x1 ;  /* 0x0000001000067211 */ /* 0x000fe200078a08ff */
[----:B-1----:R-:W-:-:S02]  /*76b60*/  IMAD R3, R11, 0x2, R0 ;  /* 0x000000020b037824 */ /* 0x002fc400078e0200 */
[----:B------:R-:W4:Y:S01]  /*76b70*/  LDL.LU R17, [R1+0x40] ;  /* 0x0000400001117983 */ /* 0x000f220000300800 */
[----:B------:R-:W-:Y:S01]  /*76b80*/  LEA.HI.X.SX32 R7, R0, R22, 0x1, P5 ;  /* 0x0000001600077211 */ /* 0x000fe200028f0eff */
[----:B------:R-:W1:Y:S01]  /*76b90*/  LDC R11, c[0x0][0x3b8] ;  /* 0x0000ee00ff0b7b82 */ /* 0x000e620000000800 */
[----:B------:R-:W-:-:S04]  /*76ba0*/  LEA R4, P5, R3, R16, 0x1 ;  /* 0x0000001003047211 */ /* 0x000fc800078a08ff */
[----:B------:R-:W-:Y:S02]  /*76bb0*/  LEA.HI.X.SX32 R5, R3, R22, 0x1, P5 ;  /* 0x0000001603057211 */ /* 0x000fe400028f0eff */
[----:B------:R-:W-:Y:S01]  /*76bc0*/  ISETP.LT.AND P5, PT, R20, UR4, !P0 ;  /* 0x0000000414007c0c */ /* 0x000fe2000c7a1270 */
[----:B------:R-:W-:Y:S01]  /*76bd0*/  IMAD R0, R13, 0x2, R3 ;  /* 0x000000020d007824 */ /* 0x000fe200078e0203 */
[----:B------:R-:W4:Y:S01]  /*76be0*/  LDL.LU R20, [R1+0x2e0] ;  /* 0x0002e00001147983 */ /* 0x000f220000300800 */
[----:B------:R-:W0:Y:S01]  /*76bf0*/  LDCU UR4, c[0x0][0x39c] ;  /* 0x00007380ff0477ac */ /* 0x000e220008000800 */
[----:B------:R-:W1:Y:S02]  /*76c00*/  LDC R13, c[0x0][0x3b8] ;  /* 0x0000ee00ff0d7b82 */ /* 0x000e640000000800 */
[----:B------:R2:W-:Y:S04]  /*76c10*/  @P6 STG.E.U16 desc[UR10][R6.64], R18 ;  /* 0x0000001206006986 */ /* 0x0005e8000c10150a */
[----:B------:R-:W4:Y:S04]  /*76c20*/  LDL.LU R23, [R1+0x44] ;  /* 0x0000440001177983 */ /* 0x000f280000300800 */
[----:B------:R-:W4:Y:S01]  /*76c30*/  LDL.LU R21, [R1+0x2e4] ;  /* 0x0002e40001157983 */ /* 0x000f220000300800 */
[----:B--2---:R-:W-:-:S03]  /*76c40*/  LEA R6, P6, R0, R16, 0x1 ;  /* 0x0000001000067211 */ /* 0x004fc600078c08ff */
[----:B------:R2:W-:Y:S01]  /*76c50*/  @P2 STG.E.U16 desc[UR10][R4.64], R14 ;  /* 0x0000000e04002986 */ /* 0x0005e2000c10150a */
[----:B------:R-:W-:Y:S01]  /*76c60*/  LEA.HI.X.SX32 R7, R0, R22, 0x1, P6 ;  /* 0x0000001600077211 */ /* 0x000fe200030f0eff */
[----:B0-----:R-:W-:Y:S01]  /*76c70*/  IMAD R0, R8, 0x2, R0 ;  /* 0x0000000208007824 */ /* 0x001fe200078e0200 */
[----:B------:R-:W-:Y:S01]  /*76c80*/  ISETP.LT.AND P2, PT, R26, UR5, !P0 ;  /* 0x000000051a007c0c */ /* 0x000fe2000c741270 */
[----:B------:R-:W0:Y:S01]  /*76c90*/  LDCU UR5, c[0x0][0x39c] ;  /* 0x00007380ff0577ac */ /* 0x000e220008000800 */
[----:B------:R-:W4:Y:S01]  /*76ca0*/  LDL.LU R26, [R1+0x48] ;  /* 0x00004800011a7983 */ /* 0x000f220000300800 */
[----:B------:R-:W0:Y:S03]  /*76cb0*/  LDC R8, c[0x0][0x3b8] ;  /* 0x0000ee00ff087b82 */ /* 0x000e260000000800 */
[----:B---3--:R3:W-:Y:S01]  /*76cc0*/  @P4 STG.E.U16 desc[UR10][R6.64], R25 ;  /* 0x0000001906004986 */ /* 0x0087e2000c10150a */
[----:B--2---:R-:W-:-:S03]  /*76cd0*/  LEA R4, P6, R0, R16, 0x1 ;  /* 0x0000001000047211 */ /* 0x004fc600078c08ff */
[----:B------:R-:W2:Y:S01]  /*76ce0*/  LDL.LU R19, [R1+0x2e8] ;  /* 0x0002e80001137983 */ /* 0x000ea20000300800 */
[----:B------:R-:W-:Y:S01]  /*76cf0*/  LEA.HI.X.SX32 R5, R0, R22, 0x1, P6 ;  /* 0x0000001600057211 */ /* 0x000fe200030f0eff */
[----:B------:R-:W-:Y:S02]  /*76d00*/  IMAD R3, R9, 0x2, R0 ;  /* 0x0000000209037824 */ /* 0x000fe400078e0200 */
[----:B------:R-:W0:Y:S01]  /*76d10*/  LDC R9, c[0x0][0x3b8] ;  /* 0x0000ee00ff097b82 */ /* 0x000e220000000800 */
[----:B----4-:R-:W-:Y:S01]  /*76d20*/  ISETP.LT.AND P4, PT, R29, UR6, !P0 ;  /* 0x000000061d007c0c */ /* 0x010fe2000c781270 */
[----:B------:R-:W4:Y:S01]  /*76d30*/  LDCU UR6, c[0x0][0x39c] ;  /* 0x00007380ff0677ac */ /* 0x000f220008000800 */
[----:B------:R-:W2:Y:S04]  /*76d40*/  LDL.LU R29, [R1+0x4c] ;  /* 0x00004c00011d7983 */ /* 0x000ea80000300800 */
[----:B------:R-:W2:Y:S04]  /*76d50*/  LDL.LU R15, [R1+0x2ec] ;  /* 0x0002ec00010f7983 */ /* 0x000ea80000300800 */
[----:B------:R0:W-:Y:S01]  /*76d60*/  @P3 STG.E.U16 desc[UR10][R4.64], R28 ;  /* 0x0000001c04003986 */ /* 0x0001e2000c10150a */
[----:B------:R-:W-:Y:S01]  /*76d70*/  ISETP.LT.AND P3, PT, R27, UR4, !P0 ;  /* 0x000000041b007c0c */ /* 0x000fe2000c761270 */
[----:B------:R-:W-:Y:S01]  /*76d80*/  IMAD R0, R12, 0x2, R3 ;  /* 0x000000020c007824 */ /* 0x000fe200078e0203 */
[C---:B---3--:R-:W-:Y:S01]  /*76d90*/  LEA R6, P6, R3.reuse, R16, 0x1 ;  /* 0x0000001003067211 */ /* 0x048fe200078c08ff */
[----:B------:R-:W3:Y:S01]  /*76da0*/  LDL.LU R27, [R1+0x2f0] ;  /* 0x0002f000011b7983 */ /* 0x000ee20000300800 */
[----:B------:R-:W2:Y:S01]  /*76db0*/  LDCU UR4, c[0x0][0x39c] ;  /* 0x00007380ff0477ac */ /* 0x000ea20008000800 */
[----:B------:R-:W2:Y:S01]  /*76dc0*/  LDC R12, c[0x0][0x3b8] ;  /* 0x0000ee00ff0c7b82 */ /* 0x000ea20000000800 */
[----:B------:R-:W-:-:S05]  /*76dd0*/  LEA.HI.X.SX32 R7, R3, R22, 0x1, P6 ;  /* 0x0000001603077211 */ /* 0x000fca00030f0eff */
[----:B------:R4:W-:Y:S01]  /*76de0*/  @P5 STG.E.U16 desc[UR10][R6.64], R17 ;  /* 0x0000001106005986 */ /* 0x0009e2000c10150a */
[----:B0-----:R-:W-:Y:S01]  /*76df0*/  ISETP.LT.AND P5, PT, R20, UR5, !P0 ;  /* 0x0000000514007c0c */ /* 0x001fe2000c7a1270 */
[----:B-1----:R-:W-:Y:S01]  /*76e00*/  IMAD R3, R11, 0x2, R0 ;  /* 0x000000020b037824 */ /* 0x002fe200078e0200 */
[C---:B------:R-:W-:Y:S01]  /*76e10*/  LEA R4, P6, R0.reuse, R16, 0x1 ;  /* 0x0000001000047211 */ /* 0x040fe200078c08ff */
[----:B------:R-:W3:Y:S01]  /*76e20*/  LDL.LU R20, [R1+0x2f4] ;  /* 0x0002f40001147983 */ /* 0x000ee20000300800 */
[----:B------:R-:W0:Y:S01]  /*76e30*/  LDCU UR5, c[0x0][0x39c] ;  /* 0x00007380ff0577ac */ /* 0x000e220008000800 */
[----:B------:R-:W1:Y:S01]  /*76e40*/  LDC R11, c[0x0][0x3b8] ;  /* 0x0000ee00ff0b7b82 */ /* 0x000e620000000800 */
[----:B------:R-:W-:Y:S01]  /*76e50*/  LEA.HI.X.SX32 R5, R0, R22, 0x1, P6 ;  /* 0x0000001600057211 */ /* 0x000fe200030f0eff */
[----:B------:R-:W-:Y:S01]  /*76e60*/  IMAD R0, R8, 0x2, R3 ;  /* 0x0000000208007824 */ /* 0x000fe200078e0203 */
[----:B----4-:R-:W-:-:S03]  /*76e70*/  LEA R6, P6, R3, R16, 0x1 ;  /* 0x0000001003067211 */ /* 0x010fc600078c08ff */
[----:B------:R4:W-:Y:S01]  /*76e80*/  @P2 STG.E.U16 desc[UR10][R4.64], R23 ;  /* 0x0000001704002986 */ /* 0x0009e2000c10150a */
[----:B------:R-:W-:Y:S01]  /*76e90*/  ISETP.LT.AND P2, PT, R21, UR6, !P0 ;  /* 0x0000000615007c0c */ /* 0x000fe2000c741270 */
[----:B------:R-:W3:Y:S01]  /*76ea0*/  LDCU UR6, c[0x0][0x39c] ;  /* 0x00007380ff0677ac */ /* 0x000ee20008000800 */
[----:B------:R-:W-:Y:S01]  /*76eb0*/  LEA.HI.X.SX32 R7, R3, R22, 0x1, P6 ;  /* 0x0000001603077211 */ /* 0x000fe200030f0eff */
[----:B------:R-:W-:Y:S01]  /*76ec0*/  IMAD R3, R10, 0x2, R0 ;  /* 0x000000020a037824 */ /* 0x000fe200078e0200 */
[----:B------:R-:W0:Y:S01]  /*76ed0*/  LDC R8, c[0x0][0x3b8] ;  /* 0x0000ee00ff087b82 */ /* 0x000e220000000800 */
[C---:B----4-:R-:W-:Y:S02]  /*76ee0*/  LEA R4, P6, R0.reuse, R16, 0x1 ;  /* 0x0000001000047211 */ /* 0x050fe400078c08ff */
[----:B------:R4:W-:Y:S05]  /*76ef0*/  @P4 STG.E.U16 desc[UR10][R6.64], R26 ;  /* 0x0000001a06004986 */ /* 0x0009ea000c10150a */
[----:B------:R-:W0:Y:S01]  /*76f00*/  LDC R10, c[0x0][0x3b8] ;  /* 0x0000ee00ff0a7b82 */ /* 0x000e220000000800 */
[----:B------:R-:W-:Y:S01]  /*76f10*/  LEA.HI.X.SX32 R5, R0, R22, 0x1, P6 ;  /* 0x0000001600057211 */ /* 0x000fe200030f0eff */
[----:B------:R-:W-:Y:S01]  /*76f20*/  IMAD R0, R9, 0x2, R3 ;  /* 0x0000000209007824 */ /* 0x000fe200078e0203 */
[----:B----4-:R-:W-:-:S05]  /*76f30*/  LEA R6, P4, R3, R16, 0x1 ;  /* 0x0000001003067211 */ /* 0x010fca00078808ff */
[----:B------:R-:W4:Y:S01]  /*76f40*/  LDC R9, c[0x0][0x3b8] ;  /* 0x0000ee00ff097b82 */ /* 0x000f220000000800 */
[----:B------:R-:W-:Y:S02]  /*76f50*/  LEA.HI.X.SX32 R7, R3, R22, 0x1, P4 ;  /* 0x0000001603077211 */ /* 0x000fe400020f0eff */
[----:B------:R-:W-:Y:S02]  /*76f60*/  PRMT R3, R18, 0x7632, R3 ;  /* 0x0000763212037816 */ /* 0x000fe40000000003 */
[----:B--2---:R-:W-:Y:S01]  /*76f70*/  ISETP.LT.AND P6, PT, R19, UR4, !P0 ;  /* 0x0000000413007c0c */ /* 0x004fe2000c7c1270 */
[----:B------:R-:W2:Y:S02]  /*76f80*/  LDCU UR4, c[0x0][0x39c] ;  /* 0x00007380ff0477ac */ /* 0x000ea40008000800 */
[----:B------:R-:W0:Y:S01]  /*76f90*/  LDC R18, c[0x0][0x3b8] ;  /* 0x0000ee00ff127b82 */ /* 0x000e220000000800 */
[----:B------:R1:W-:Y:S01]  /*76fa0*/  @P3 STG.E.U16 desc[UR10][R4.64], R29 ;  /* 0x0000001d04003986 */ /* 0x0003e2000c10150a */
[----:B0-----:R-:W-:-:S03]  /*76fb0*/  ISETP.LT.AND P3, PT, R15, UR5, !P0 ;  /* 0x000000050f007c0c */ /* 0x001fc6000c761270 */
[----:B------:R0:W-:Y:S01]  /*76fc0*/  @P5 STG.E.U16 desc[UR10][R6.64], R3 ;  /* 0x0000000306005986 */ /* 0x0001e2000c10150a */
[----:B------:R-:W2:Y:S03]  /*76fd0*/  LDCU UR5, c[0x0][0x39c] ;  /* 0x00007380ff0577ac */ /* 0x000ea60008000800 */
[----:B------:R-:W4:Y:S01]  /*76fe0*/  LDL.LU R15, [R1+0x2fc] ;  /* 0x0002fc00010f7983 */ /* 0x000f220000300800 */
[----:B---3--:R-:W-:Y:S01]  /*76ff0*/  ISETP.LT.AND P5, PT, R27, UR6, !P0 ;  /* 0x000000061b007c0c */ /* 0x008fe2000c7a1270 */
[----:B------:R-:W3:Y:S02]  /*77000*/  LDCU UR6, c[0x0][0x39c] ;  /* 0x00007380ff0677ac */ /* 0x000ee40008000800 */
[----:B------:R-:W3:Y:S01]  /*77010*/  LDL.LU R27, [R1+0x300] ;  /* 0x00030000011b7983 */ /* 0x000ee20000300800 */
[----:B-1----:R-:W-:Y:S02]  /*77020*/  LEA R4, P4, R0, R16, 0x1 ;  /* 0x0000001000047211 */ /* 0x002fe400078808ff */
[----:B0-----:R-:W-:-:S02]  /*77030*/  PRMT R3, R14, 0x7632, R3 ;  /* 0x000076320e037816 */ /* 0x001fc40000000003 */
[----:B------:R-:W-:Y:S01]  /*77040*/  LEA.HI.X.SX32 R5, R0, R22, 0x1, P4 ;  /* 0x0000001600057211 */ /* 0x000fe200020f0eff */
[----:B------:R-:W-:Y:S01]  /*77050*/  IMAD R0, R8, 0x2, R0 ;  /* 0x0000000208007824 */ /* 0x000fe200078e0200 */
[----:B------:R-:W0:Y:S03]  /*77060*/  LDC R14, c[0x0][0x3b8] ;  /* 0x0000ee00ff0e7b82 */ /* 0x000e260000000800 */
[----:B------:R1:W-:Y:S01]  /*77070*/  @P2 STG.E.U16 desc[UR10][R4.64], R3 ;  /* 0x0000000304002986 */ /* 0x0003e2000c10150a */
[----:B--2---:R-:W-:Y:S01]  /*77080*/  ISETP.LT.AND P4, PT, R20, UR4, !P0 ;  /* 0x0000000414007c0c */ /* 0x004fe2000c781270 */
[----:B------:R-:W2:Y:S02]  /*77090*/  LDCU UR4, c[0x0][0x39c] ;  /* 0x00007380ff0477ac */ /* 0x000ea40008000800 */
[----:B------:R-:W2:Y:S01]  /*770a0*/  LDL.LU R20, [R1+0x304] ;  /* 0x0003040001147983 */ /* 0x000ea20000300800 */
[----:B-1----:R-:W-:Y:S01]  /*770b0*/  LEA R4, P2, R0, R16, 0x1 ;  /* 0x0000001000047211 */ /* 0x002fe200078408ff */
[----:B------:R-:W-:-:S03]  /*770c0*/  IMAD R3, R11, 0x2, R0 ;  /* 0x000000020b037824 */ /* 0x000fc600078e0200 */
[----:B------:R-:W-:Y:S02]  /*770d0*/  LEA.HI.X.SX32 R5, R0, R22, 0x1, P2 ;  /* 0x0000001600057211 */ /* 0x000fe400010f0eff */
[----:B------:R-:W-:-:S04]  /*770e0*/  LEA R6, P2, R3, R16, 0x1 ;  /* 0x0000001003067211 */ /* 0x000fc800078408ff */
[----:B------:R-:W-:Y:S02]  /*770f0*/  LEA.HI.X.SX32 R7, R3, R22, 0x1, P2 ;  /* 0x0000001603077211 */ /* 0x000fe400010f0eff */
[----:B------:R-:W-:Y:S02]  /*77100*/  ISETP.LT.AND P2, PT, R2, UR5, !P0 ;  /* 0x0000000502007c0c */ /* 0x000fe4000c741270 */
[----:B------:R-:W-:Y:S01]  /*77110*/  PRMT R8, R25, 0x7632, R8 ;  /* 0x0000763219087816 */ /* 0x000fe20000000008 */
[----:B------:R-:W2:Y:S01]  /*77120*/  LDL.LU R2, [R1+0x1ab4] ;  /* 0x001ab40001027983 */ /* 0x000ea20000300800 */
[----:B------:R-:W-:Y:S01]  /*77130*/  PRMT R0, R28, 0x7632, R0 ;  /* 0x000076321c007816 */ /* 0x000fe20000000000 */
[----:B------:R-:W-:Y:S01]  /*77140*/  IMAD R3, R10, 0x2, R3 ;  /* 0x000000020a037824 */ /* 0x000fe200078e0203 */
[----:B------:R-:W-:Y:S01]  /*77150*/  PRMT R11, R17, 0x7632, R11 ;  /* 0x00007632110b7816 */ /* 0x000fe2000000000b */
[----:B------:R1:W-:Y:S01]  /*77160*/  @P6 STG.E.U16 desc[UR10][R4.64], R8 ;  /* 0x0000000804006986 */ /* 0x0003e2000c10150a */
[----:B------:R-:W0:Y:S01]  /*77170*/  LDCU UR5, c[0x0][0x39c] ;  /* 0x00007380ff0577ac */ /* 0x000e220008000800 */
[----:B------:R-:W2:Y:S02]  /*77180*/  LDC R17, c[0x0][0x3b8] ;  /* 0x0000ee00ff117b82 */ /* 0x000ea40000000800 */
[----:B------:R4:W-:Y:S04]  /*77190*/  @P3 STG.E.U16 desc[UR10][R6.64], R0 ;  /* 0x0000000006003986 */ /* 0x0009e8000c10150a */
[----:B------:R-:W2:Y:S01]  /*771a0*/  LDL.LU R25, [R1+0x308] ;  /* 0x0003080001197983 */ /* 0x000ea20000300800 */
[----:B-1----:R-:W-:-:S03]  /*771b0*/  LEA R8, P3, R3, R16, 0x1 ;  /* 0x0000001003087211 */ /* 0x002fc600078608ff */
[----:B------:R-:W2:Y:S01]  /*771c0*/  LDL.LU R28, [R1+0x30c] ;  /* 0x00030c00011c7983 */ /* 0x000ea20000300800 */
[----:B----4-:R-:W-:Y:S01]  /*771d0*/  IMAD R0, R9, 0x2, R3 ;  /* 0x0000000209007824 */ /* 0x010fe200078e0203 */
[----:B------:R-:W-:-:S04]  /*771e0*/  LEA.HI.X.SX32 R9, R3, R22, 0x1, P3 ;  /* 0x0000001603097211 */ /* 0x000fc800018f0eff */
[----:B------:R-:W-:Y:S01]  /*771f0*/  LEA R10, P6, R0, R16, 0x1 ;  /* 0x00000010000a7211 */ /* 0x000fe200078c08ff */
[----:B------:R1:W-:Y:S01]  /*77200*/  @P5 STG.E.U16 desc[UR10][R8.64], R11 ;  /* 0x0000000b08005986 */ /* 0x0003e2000c10150a */
[----:B0-----:R-:W-:Y:S02]  /*77210*/  IMAD R3, R14, 0x2, R0 ;  /* 0x000000020e037824 */ /* 0x001fe400078e0200 */
[----:B------:R-:W0:Y:S01]  /*77220*/  LDC R14, c[0x0][0x3b8] ;  /* 0x0000ee00ff0e7b82 */ /* 0x000e220000000800 */
[----:B-1----:R-:W-:Y:S02]  /*77230*/  LEA.HI.X.SX32 R11, R0, R22, 0x1, P6 ;  /* 0x00000016000b7211 */ /* 0x002fe400030f0eff */
[----:B------:R-:W-:-:S05]  /*77240*/  PRMT R8, R23, 0x7632, R8 ;  /* 0x0000763217087816 */ /* 0x000fca0000000008 */
[----:B------:R-:W1:Y:S01]  /*77250*/  LDC R0, c[0x0][0x3b8] ;  /* 0x0000ee00ff007b82 */ /* 0x000e620000000800 */
[----:B------:R4:W-:Y:S02]  /*77260*/  @P4 STG.E.U16 desc[UR10][R10.64], R8 ;  /* 0x000000080a004986 */ /* 0x0009e4000c10150a */
[----:B----4-:R-:W-:Y:S01]  /*77270*/  LEA R8, P6, R3, R16, 0x1 ;  /* 0x0000001003087211 */ /* 0x010fe200078c08ff */
[----:B------:R-:W-:-:S03]  /*77280*/  IMAD R11, R12, 0x2, R3 ;  /* 0x000000020c0b7824 */ /* 0x000fc600078e0203 */
[----:B------:R-:W-:Y:S02]  /*77290*/  LEA.HI.X.SX32 R9, R3, R22, 0x1, P6 ;  /* 0x0000001603097211 */ /* 0x000fe400030f0eff */
[----:B------:R-:W-:Y:S02]  /*772a0*/  PRMT R3, R29, 0x7632, R3 ;  /* 0x000076321d037816 */ /* 0x000fe40000000003 */
[----:B---3--:R-:W-:Y:S01]  /*772b0*/  ISETP.LT.AND P5, PT, R27, UR6, !P0 ;  /* 0x000000061b007c0c */ /* 0x008fe2000c7a1270 */
[----:B------:R-:W3:Y:S01]  /*772c0*/  LDCU UR6, c[0x0][0x39c] ;  /* 0x00007380ff0677ac */ /* 0x000ee20008000800 */
[----:B------:R-:W4:Y:S04]  /*772d0*/  LDL.LU R27, [R1+0x310] ;  /* 0x00031000011b7983 */ /* 0x000f280000300800 */
[----:B------:R-:W4:Y:S01]  /*772e0*/  LDL.LU R29, [R1+0x314] ;  /* 0x00031400011d7983 */ /* 0x000f220000300800 */
[----:B--2---:R-:W-:Y:S01]  /*772f0*/  ISETP.LT.AND P3, PT, R15, UR4, !P0 ;  /* 0x000000040f007c0c */ /* 0x004fe2000c761270 */
[----:B------:R-:W2:Y:S01]  /*77300*/  LDCU UR4, c[0x0][0x39c] ;  /* 0x00007380ff0477ac */ /* 0x000ea20008000800 */
[----:B------:R-:W-:Y:S01]  /*77310*/  PRMT R12, R26, 0x7632, R12 ;  /* 0x000076321a0c7816 */ /* 0x000fe2000000000c */
[----:B------:R-:W0:Y:S01]  /*77320*/  LDC R15, c[0x0][0x3b8] ;  /* 0x0000ee00ff0f7b82 */ /* 0x000e220000000800 */
[----:B------:R-:W-:Y:S01]  /*77330*/  LEA R10, P6, R11, R16, 0x1 ;  /* 0x000000100b0a7211 */ /* 0x000fe200078c08ff */
[----:B------:R-:W0:Y:S04]  /*77340*/  LDS.128 R4, [R2] ;  /* 0x0000000002047984 */ /* 0x000e280000000c00 */
[----:B------:R1:W-:Y:S01]  /*77350*/  @P2 STG.E.U16 desc[UR10][R8.64], R12 ;  /* 0x0000000c08002986 */ /* 0x0003e2000c10150a */
[----:B------:R-:W-:Y:S01]  /*77360*/  ISETP.LT.AND P4, PT, R20, UR5, !P0 ;  /* 0x0000000514007c0c */ /* 0x000fe2000c781270 */
[----:B------:R-:W4:Y:S02]  /*77370*/  LDCU UR5, c[0x0][0x39c] ;  /* 0x00007380ff0577ac */ /* 0x000f240008000800 */
[----:B------:R-:W4:Y:S01]  /*77380*/  LDL.LU R20, [R1+0x318] ;  /* 0x0003180001147983 */ /* 0x000f220000300800 */
[----:B-1----:R-:W-:Y:S01]  /*77390*/  IMAD R8, R13, 0x2, R11 ;  /* 0x000000020d087824 */ /* 0x002fe200078e020b */
[----:B------:R-:W-:-:S02]  /*773a0*/  LEA.HI.X.SX32 R11, R11, R22, 0x1, P6 ;  /* 0x000000160b0b7211 */ /* 0x000fc400030f0eff */
[----:B--2---:R-:W-:Y:S01]  /*773b0*/  ISETP.LT.AND P2, PT, R25, UR4, !P0 ;  /* 0x0000000419007c0c */ /* 0x004fe2000c741270 */
[----:B------:R-:W-:Y:S01]  /*773c0*/  IMAD R0, R0, 0x2, R8 ;  /* 0x0000000200007824 */ /* 0x000fe200078e0208 */
[C---:B------:R-:W-:Y:S01]  /*773d0*/  LEA R12, P6, R8.reuse, R16, 0x1 ;  /* 0x00000010080c7211 */ /* 0x040fe200078c08ff */
[----:B------:R-:W1:Y:S01]  /*773e0*/  LDCU UR4, c[0x0][0x39c] ;  /* 0x00007380ff0477ac */ /* 0x000e620008000800 */
[----:B------:R-:W-:Y:S02]  /*773f0*/  @P3 STG.E.U16 desc[UR10][R10.64], R3 ;  /* 0x000000030a003986 */ /* 0x000fe4000c10150a */
[----:B------:R-:W-:Y:S02]  /*77400*/  LEA.HI.X.SX32 R13, R8, R22, 0x1, P6 ;  /* 0x00000016080d7211 */ /* 0x000fe400030f0eff */
[----:B------:R2:W1:Y:S01]  /*77410*/  LDS.128 R8, [R2+0x400] ;  /* 0x0004000002087984 */ /* 0x0004620000000c00 */
[----:B---3--:R-:W-:Y:S01]  /*77420*/  ISETP.LT.AND P3, PT, R28, UR6, !P0 ;  /* 0x000000061c007c0c */ /* 0x008fe2000c761270 */
[----:B------:R-:W3:Y:S02]  /*77430*/  LDCU UR6, c[0x0][0x39c] ;  /* 0x00007380ff0677ac */ /* 0x000ee40008000800 */
[----:B------:R-:W3:Y:S01]  /*77440*/  LDL.LU R28, [R1+0x31c] ;  /* 0x00031c00011c7983 */ /* 0x000ee20000300800 */
[----:B--2---:R-:W-:-:S04]  /*77450*/  LEA R2, P6, R0, R16, 0x1 ;  /* 0x0000001000027211 */ /* 0x004fc800078c08ff */
[----:B------:R-:W-:Y:S01]  /*77460*/  LEA.HI.X.SX32 R3, R0, R22, 0x1, P6 ;  /* 0x0000001600037211 */ /* 0x000fe200030f0eff */
[----:B0-----:R0:W-:Y:S04]  /*77470*/  @P5 STG.E.U16 desc[UR10][R12.64], R4 ;  /* 0x000000040c005986 */ /* 0x0011e8000c10150a */
[----:B------:R2:W-:Y:S01]  /*77480*/  @P4 STG.E.U16 desc[UR10][R2.64], R5 ;  /* 0x0000000502004986 */ /* 0x0005e2000c10150a */
[----:B0-----:R-:W-:Y:S02]  /*77490*/  IMAD R12, R14, 0x2, R0 ;  /* 0x000000020e0c7824 */ /* 0x001fe400078e0200 */
[----:B------:R-:W0:Y:S03]  /*774a0*/  LDC R0, c[0x0][0x3b8] ;  /* 0x0000ee00ff007b82 */ /* 0x000e260000000800 */
[----:B--2---:R-:W-:-:S04]  /*774b0*/  LEA R2, P4, R12, R16, 0x1 ;  /* 0x000000100c027211 */ /* 0x004fc800078808ff */
[----:B------:R-:W-:Y:S01]  /*774c0*/  LEA.HI.X.SX32 R3, R12, R22, 0x1, P4 ;  /* 0x000000160c037211 */ /* 0x000fe200020f0eff */
[----:B------:R-:W2:Y:S01]  /*774d0*/  LDC R14, c[0x0][0x3b8] ;  /* 0x0000ee00ff0e7b82 */ /* 0x000ea20000000800 */
[----:B----4-:R-:W-:Y:S01]  /*774e0*/  ISETP.LT.AND P5, PT, R27, UR5, !P0 ;  /* 0x000000051b007c0c */ /* 0x010fe2000c7a1270 */
[----:B------:R-:W4:Y:S01]  /*774f0*/  LDCU UR5, c[0x0][0x39c] ;  /* 0x00007380ff0577ac */ /* 0x000f220008000800 */
[----:B------:R-:W2:Y:S01]  /*77500*/  LDL.LU R27, [R1+0x320] ;  /* 0x00032000011b7983 */ /* 0x000ea20000300800 */
[----:B-1----:R-:W-:Y:S01]  /*77510*/  ISETP.LT.AND P4, PT, R29, UR4, !P0 ;  /* 0x000000041d007c0c */ /* 0x002fe2000c781270 */
[----:B------:R-:W-:Y:S02]  /*77520*/  IMAD R17, R17, 0x2, R12 ;  /* 0x0000000211117824 */ /* 0x000fe400078e020c */
[----:B------:R-:W2:Y:S01]  /*77530*/  LDL.LU R29, [R1+0x324] ;  /* 0x00032400011d7983 */ /* 0x000ea20000300800 */
[----:B------:R-:W2:Y:S01]  /*77540*/  LDCU UR4, c[0x0][0x39c] ;  /* 0x00007380ff0477ac */ /* 0x000ea20008000800 */
[----:B------:R-:W-:-:S02]  /*77550*/  IMAD R19, R18, 0x2, R17 ;  /* 0x0000000212137824 */ /* 0x000fc400078e0211 */
[----:B------:R-:W2:Y:S01]  /*77560*/  LDL.LU R26, [R1+0x328] ;  /* 0x00032800011a7983 */ /* 0x000ea20000300800 */
[C---:B------:R-:W-:Y:S01]  /*77570*/  LEA R12, P6, R17.reuse, R16, 0x1 ;  /* 0x00000010110c7211 */ /* 0x040fe200078c08ff */
[----:B------:R-:W1:Y:S02]  /*77580*/  LDC R18, c[0x0][0x3b8] ;  /* 0x0000ee00ff127b82 */ /* 0x000e640000000800 */
[----:B------:R0:W-:Y:S01]  /*77590*/  @P2 STG.E.U16 desc[UR10][R2.64], R6 ;  /* 0x0000000602002986 */ /* 0x0001e2000c10150a */
[----:B------:R-:W-:-:S03]  /*775a0*/  LEA.HI.X.SX32 R13, R17, R22, 0x1, P6 ;  /* 0x00000016110d7211 */ /* 0x000fc600030f0eff */
[----:B------:R-:W2:Y:S01]  /*775b0*/  LDL.LU R25, [R1+0x32c] ;  /* 0x00032c0001197983 */ /* 0x000ea20000300800 */
[----:B------:R-:W-:Y:S01]  /*775c0*/  IMAD R15, R15, 0x2, R19 ;  /* 0x000000020f0f7824 */ /* 0x000fe200078e0213 */
[----:B------:R-:W1:Y:S02]  /*775d0*/  LDC R17, c[0x0][0x3b8] ;  /* 0x0000ee00ff117b82 */ /* 0x000e640000000800 */
[----:B------:R3:W-:Y:S01]  /*775e0*/  @P3 STG.E.U16 desc[UR10][R12.64], R7 ;  /* 0x000000070c003986 */ /* 0x0007e2000c10150a */
[----:B0-----:R-:W-:-:S04]  /*775f0*/  LEA R2, P6, R19, R16, 0x1 ;  /* 0x0000001013027211 */ /* 0x001fc800078c08ff */
[----:B------:R-:W-:Y:S01]  /*77600*/  LEA.HI.X.SX32 R3, R19, R22, 0x1, P6 ;  /* 0x0000001613037211 */ /* 0x000fe200030f0eff */
[----:B------:R-:W-:Y:S02]  /*77610*/  IMAD R19, R0, 0x2, R15 ;  /* 0x0000000200137824 */ /* 0x000fe400078e020f */
[----:B------:R-:W0:Y:S01]  /*77620*/  LDC R0, c[0x0][0x3b8] ;  /* 0x0000ee00ff007b82 */ /* 0x000e220000000800 */
[----:B---3--:R-:W-:Y:S01]  /*77630*/  ISETP.LT.AND P2, PT, R20, UR6, !P0 ;  /* 0x0000000614007c0c */ /* 0x008fe2000c741270 */
[----:B------:R-:W3:Y:S01]  /*77640*/  LDCU UR6, c[0x0][0x39c] ;  /* 0x00007380ff0677ac */ /* 0x000ee20008000800 */
[C---:B------:R-:W-:Y:S01]  /*77650*/  LEA R12, P6, R15.reuse, R16, 0x1 ;  /* 0x000000100f0c7211 */ /* 0x040fe200078c08ff */
[----:B------:R4:W-:Y:S03]  /*77660*/  @P5 STG.E.U16 desc[UR10][R2.64], R8 ;  /* 0x0000000802005986 */ /* 0x0009e6000c10150a */
[----:B------:R-:W-:-:S02]  /*77670*/  LEA.HI.X.SX32 R13, R15, R22, 0x1, P6 ;  /* 0x000000160f0d7211 */ /* 0x000fc400030f0eff */
[----:B----4-:R-:W-:Y:S02]  /*77680*/  LEA R2, P5, R19, R16, 0x1 ;  /* 0x0000001013027211 */ /* 0x010fe400078a08ff */
[----:B------:R-:W-:Y:S02]  /*77690*/  ISETP.LT.AND P3, PT, R28, UR5, !P0 ;  /* 0x000000051c007c0c */ /* 0x000fe4000c761270 */
[----:B--2---:R-:W-:Y:S01]  /*776a0*/  ISETP.LT.AND P6, PT, R27, UR4, !P0 ;  /* 0x000000041b007c0c */ /* 0x004fe2000c7c1270 */
[----:B------:R-:W2:Y:S01]  /*776b0*/  LDL.LU R28, [R1+0x330] ;  /* 0x00033000011c7983 */ /* 0x000ea20000300800 */
[----:B------:R-:W-:Y:S01]  /*776c0*/  LEA.HI.X.SX32 R3, R19, R22, 0x1, P5 ;  /* 0x0000001613037211 */ /* 0x000fe200028f0eff */
[----:B------:R-:W-:Y:S01]  /*776d0*/  IMAD R21, R14, 0x2, R19 ;  /* 0x000000020e157824 */ /* 0x000fe200078e0213 */
[----:B---3--:R-:W-:Y:S01]  /*776e0*/  ISETP.LT.AND P5, PT, R29, UR6, !P0 ;  /* 0x000000061d007c0c */ /* 0x008fe2000c7a1270 */
[----:B------:R-:W3:Y:S01]  /*776f0*/  LDL.LU R27, [R1+0x334] ;  /* 0x00033400011b7983 */ /* 0x000ee20000300800 */
[----:B------:R-:W4:Y:S01]  /*77700*/  LDC R19, c[0x0][0x3b8] ;  /* 0x0000ee00ff137b82 */ /* 0x000f220000000800 */
[----:B------:R-:W0:Y:S02]  /*77710*/  LDCU UR5, c[0x0][0x39c] ;  /* 0x00007380ff0577ac */ /* 0x000e240008000800 */
[----:B------:R-:W3:Y:S01]  /*77720*/  LDL.LU R29, [R1+0x284] ;  /* 0x00028400011d7983 */ /* 0x000ee20000300800 */
[----:B------:R-:W2:Y:S03]  /*77730*/  LDCU UR4, c[0x0][0x39c] ;  /* 0x00007380ff0477ac */ /* 0x000ea60008000800 */
[----:B------:R0:W-:Y:S01]  /*77740*/  @P4 STG.E.U16 desc[UR10][R12.64], R9 ;  /* 0x000000090c004986 */ /* 0x0001e2000c10150a */
[C---:B------:R-:W-:Y:S01]  /*77750*/  LEA R14, P4, R21.reuse, R16, 0x1 ;  /* 0x00000010150e7211 */ /* 0x040fe200078808ff */
[----:B------:R-:W2:Y:S03]  /*77760*/  LDCU UR6, c[0x0][0x39c] ;  /* 0x00007380ff0677ac */ /* 0x000ea60008000800 */
[----:B------:R-:W-:Y:S01]  /*77770*/  LEA.HI.X.SX32 R15, R21, R22, 0x1, P4 ;  /* 0x00000016150f7211 */ /* 0x000fe200020f0eff */
[----:B-1----:R-:W-:-:S02]  /*77780*/  IMAD R21, R17, 0x2, R21 ;  /* 0x0000000211157824 */ /* 0x002fc400078e0215 */
[----:B------:R-:W1:Y:S01]  /*77790*/  LDC R17, c[0x0][0x3b8] ;  /* 0x0000ee00ff117b82 */ /* 0x000e620000000800 */
[----:B------:R0:W-:Y:S04]  /*777a0*/  @P2 STG.E.U16 desc[UR10][R2.64], R10 ;  /* 0x0000000a02002986 */ /* 0x0001e8000c10150a */
[----:B------:R0:W-:Y:S02]  /*777b0*/  @P3 STG.E.U16 desc[UR10][R14.64], R11 ;  /* 0x0000000b0e003986 */ /* 0x0001e4000c10150a */
[C---:B0-----:R-:W-:Y:S01]  /*777c0*/  LEA R12, P3, R21.reuse, R16, 0x1 ;  /* 0x00000010150c7211 */ /* 0x041fe200078608ff */
[----:B------:R-:W-:Y:S02]  /*777d0*/  IMAD R3, R18, 0x2, R21 ;  /* 0x0000000212037824 */ /* 0x000fe400078e0215 */
[----:B------:R-:W0:Y:S01]  /*777e0*/  LDC R18, c[0x0][0x3b8] ;  /* 0x0000ee00ff127b82 */ /* 0x000e220000000800 */
[----:B------:R-:W-:Y:S01]  /*777f0*/  LEA.HI.X.SX32 R13, R21, R22, 0x1, P3 ;  /* 0x00000016150d7211 */ /* 0x000fe200018f0eff */
[----:B------:R-:W-:Y:S01]  /*77800*/  IMAD R15, R0, 0x2, R3 ;  /* 0x00000002000f7824 */ /* 0x000fe200078e0203 */
[----:B------:R-:W-:-:S02]  /*77810*/  PRMT R6, R4, 0x7632, R6 ;  /* 0x0000763204067816 */ /* 0x000fc40000000006 */
[----:B------:R-:W-:-:S03]  /*77820*/  LEA R2, P3, R3, R16, 0x1 ;  /* 0x0000001003027211 */ /* 0x000fc600078608ff */
[----:B------:R-:W0:Y:S01]  /*77830*/  LDC R14, c[0x0][0x3b8] ;  /* 0x0000ee00ff0e7b82 */ /* 0x000e220000000800 */
[----:B------:R-:W-:Y:S02]  /*77840*/  ISETP.LT.AND P2, PT, R26, UR7, !P0 ;  /* 0x000000071a007c0c */ /* 0x000fe4000c741270 */
[----:B------:R-:W-:Y:S01]  /*77850*/  ISETP.LT.AND P4, PT, R25, UR5, !P0 ;  /* 0x0000000519007c0c */ /* 0x000fe2000c781270 */
[----:B------:R-:W3:Y:S01]  /*77860*/  LDCU UR5, c[0x0][0x39c] ;  /* 0x00007380ff0577ac */ /* 0x000ee20008000800 */
[----:B------:R-:W-:Y:S01]  /*77870*/  LEA.HI.X.SX32 R3, R3, R22, 0x1, P3 ;  /* 0x0000001603037211 */ /* 0x000fe200018f0eff */
[----:B------:R-:W-:Y:S01]  /*77880*/  @P6 STG.E.U16 desc[UR10][R12.64], R6 ;  /* 0x000000060c006986 */ /* 0x000fe2000c10150a */
[----:B------:R-:W-:Y:S01]  /*77890*/  PRMT R5, R5, 0x7632, R5 ;  /* 0x0000763205057816 */ /* 0x000fe20000000005 */
[----:B------:R-:W0:Y:S01]  /*778a0*/  LDC R0, c[0x0][0x3b8] ;  /* 0x0000ee00ff007b82 */ /* 0x000e220000000800 */
[----:B------:R-:W-:Y:S01]  /*778b0*/  LEA R4, P6, R15, R16, 0x1 ;  /* 0x000000100f047211 */ /* 0x000fe200078c08ff */
[----:B----4-:R-:W-:Y:S01]  /*778c0*/  IMAD R19, R19, 0x2, R15 ;  /* 0x0000000213137824 */ /* 0x010fe200078e020f */
[----:B------:R-:W-:Y:S01]  /*778d0*/  PRMT R7, R6, 0x7632, R7 ;  /* 0x0000763206077816 */ /* 0x000fe20000000007 */
[----:B------:R4:W-:Y:S02]  /*778e0*/  @P5 STG.E.U16 desc[UR10][R2.64], R5 ;  /* 0x0000000502005986 */ /* 0x0009e4000c10150a */
[----:B-1----:R-:W-:Y:S01]  /*778f0*/  IMAD R17, R17, 0x2, R19 ;  /* 0x0000000211117824 */ /* 0x002fe200078e0213 */
[----:B----4-:R-:W-:-:S02]  /*77900*/  LEA.HI.X.SX32 R5, R15, R22, 0x1, P6 ;  /* 0x000000160f057211 */ /* 0x010fc400030f0eff */
[-C--:B------:R-:W-:Y:S01]  /*77910*/  LEA R12, P6, R19, R16.reuse, 0x1 ;  /* 0x00000010130c7211 */ /* 0x080fe200078c08ff */
[----:B0-----:R-:W-:Y:S02]  /*77920*/  IMAD R3, R18, 0x2, R17 ;  /* 0x0000000212037824 */ /* 0x001fe400078e0211 */
[----:B------:R0:W-:Y:S01]  /*77930*/  @P2 STG.E.U16 desc[UR10][R4.64], R7 ;  /* 0x0000000704002986 */ /* 0x0001e2000c10150a */
[----:B------:R-:W-:Y:S02]  /*77940*/  LEA R6, P2, R17, R16, 0x1 ;  /* 0x0000001011067211 */ /* 0x000fe400078408ff */
[----:B------:R-:W-:Y:S01]  /*77950*/  LEA.HI.X.SX32 R13, R19, R22, 0x1, P6 ;  /* 0x00000016130d7211 */ /* 0x000fe200030f0eff */
[----:B------:R-:W-:Y:S01]  /*77960*/  IMAD R15, R14, 0x2, R3 ;  /* 0x000000020e0f7824 */ /* 0x000fe200078e0203 */
[----:B------:R-:W-:Y:S02]  /*77970*/  PRMT R8, R8, 0x7632, R8 ;  /* 0x0000763208087816 */ /* 0x000fe40000000008 */
[----:B0-----:R-:W-:-:S02]  /*77980*/  PRMT R5, R7, 0x7632, R5 ;  /* 0x0000763207057816 */ /* 0x001fc40000000005 */
[----:B------:R-:W-:Y:S02]  /*77990*/  LEA.HI.X.SX32 R7, R17, R22, 0x1, P2 ;  /* 0x0000001611077211 */ /* 0x000fe400010f0eff */
[----:B------:R-:W-:Y:S01]  /*779a0*/  LEA R2, P2, R3, R16, 0x1 ;  /* 0x0000001003027211 */ /* 0x000fe200078408ff */
[----:B------:R0:W-:Y:S01]  /*779b0*/  @P4 STG.E.U16 desc[UR10][R12.64], R5 ;  /* 0x000000050c004986 */ /* 0x0001e2000c10150a */
[----:B------:R-:W-:Y:S01]  /*779c0*/  IMAD R17, R0, 0x2, R15 ;  /* 0x0000000200117824 */ /* 0x000fe200078e020f */
[----:B------:R-:W-:Y:S02]  /*779d0*/  PRMT R9, R9, 0x7632, R9 ;  /* 0x0000763209097816 */ /* 0x000fe40000000009 */
[----:B------:R-:W-:Y:S02]  /*779e0*/  LEA.HI.X.SX32 R3, R3, R22, 0x1, P2 ;  /* 0x0000001603037211 */ /* 0x000fe400010f0eff */
[----:B------:R-:W-:Y:S02]  /*779f0*/  PRMT R10, R10, 0x7632, R10 ;  /* 0x000076320a0a7816 */ /* 0x000fe4000000000a */
[----:B--2---:R-:W-:-:S02]  /*77a00*/  ISETP.LT.AND P3, PT, R28, UR4, !P0 ;  /* 0x000000041c007c0c */ /* 0x004fc4000c761270 */
[----:B---3--:R-:W-:Y:S02]  /*77a10*/  ISETP.LT.AND P5, PT, R27, UR5, !P0 ;  /* 0x000000051b007c0c */ /* 0x008fe4000c7a1270 */
[----:B------:R-:W-:-:S09]  /*77a20*/  ISETP.LT.AND P0, PT, R29, UR6, !P0 ;  /* 0x000000061d007c0c */ /* 0x000fd2000c701270 */
[----:B------:R1:W-:Y:S01]  /*77a30*/  @P3 STG.E.U16 desc[UR10][R6.64], R8 ;  /* 0x0000000806003986 */ /* 0x0003e2000c10150a */
[----:B------:R-:W-:-:S04]  /*77a40*/  LEA R4, P3, R15, R16, 0x1 ;  /* 0x000000100f047211 */ /* 0x000fc800078608ff */
[----:B0-----:R-:W-:Y:S01]  /*77a50*/  LEA.HI.X.SX32 R5, R15, R22, 0x1, P3 ;  /* 0x000000160f057211 */ /* 0x001fe200018f0eff */
[----:B------:R1:W-:Y:S01]  /*77a60*/  @P5 STG.E.U16 desc[UR10][R2.64], R9 ;  /* 0x0000000902005986 */ /* 0x0003e2000c10150a */
[----:B------:R-:W-:-:S03]  /*77a70*/  LEA R16, P2, R17, R16, 0x1 ;  /* 0x0000001011107211 */ /* 0x000fc600078408ff */
[----:B------:R1:W-:Y:S01]  /*77a80*/  @P0 STG.E.U16 desc[UR10][R4.64], R10 ;  /* 0x0000000a04000986 */ /* 0x0003e2000c10150a */
[----:B------:R-:W-:Y:S01]  /*77a90*/  LEA.HI.X.SX32 R17, R17, R22, 0x1, P2 ;  /* 0x0000001611117211 */ /* 0x000fe200010f0eff */
[----:B------:R-:W-:Y:S08]  /*77aa0*/  @!P1 EXIT ;  /* 0x000000000000994d */ /* 0x000ff00003800000 */
[----:B-1----:R-:W-:-:S05]  /*77ab0*/  PRMT R8, R11, 0x7632, R8 ;  /* 0x000076320b087816 */ /* 0x002fca0000000008 */
[----:B------:R-:W-:Y:S01]  /*77ac0*/  STG.E.U16 desc[UR10][R16.64], R8 ;  /* 0x0000000810007986 */ /* 0x000fe2000c10150a */
[----:B------:R-:W-:Y:S05]  /*77ad0*/  EXIT ;  /* 0x000000000000794d */ /* 0x000fea0003800000 */
.L_x_3:
[----:B------:R-:W-:-:S00]  /*77ae0*/  BRA `(.L_x_3) ;  /* 0xfffffffc00fc7947 */ /* 0x000fc0000383ffff */
[----:B------:R-:W-:-:S00]  /*77af0*/  NOP ;  /* 0x0000000000007918 */ /* 0x000fc00000000000 */
        /* <DEDUP_REMOVED lines=8> */
.L_x_4:


//--------------------- .nv.shared.matmul_kernel  --------------------------
	.section	.nv.shared.matmul_kernel,"aw",@nobits
	.sectionflags	@""
	.align	16
	.zero		1024


//--------------------- .nv.shared.reserved.0     --------------------------
	.section	.nv.shared.reserved.0,"aw",@nobits
	.weak		__nv_reservedSMEM_offset_0_alias
	.size		__nv_reservedSMEM_offset_0_alias, 0, 64
	.other		__nv_reservedSMEM_offset_0_alias,@"STO_CUDA_RESERVED_SHARED STV_DEFAULT"
__nv_reservedSMEM_offset_0_alias:
	.zero		0
	.zero		64


//--------------------- .nv.constant0.matmul_kernel --------------------------
	.section	.nv.constant0.matmul_kernel,"a",@progbits
	.sectionflags	@""
	.align	4
.nv.constant0.matmul_kernel:
	.zero		976


//--------------------- SYMBOLS --------------------------

	.type		.nv.reservedSmem.offset0,@object
	.size		.nv.reservedSmem.offset0,0x4
	.type		.nv.reservedSmem.cap,@object
	.size		.nv.reservedSmem.cap,0x4
